	.target	sm_90a

	.elftype	@"ET_EXEC"


//--------------------- .note.nv.tkinfo           --------------------------
	.section	.note.nv.tkinfo,"",@"SHT_NOTE"
	.sectionflags	@"SHF_NOTE_NV_TKINFO"
	.tkinfo
        /*0018*/ 	.word	0x00000002
        /*0030*/ 	.string	""
        /*0030*/ 	.string	"ptxas"
        /*0030*/ 	.string	"Cuda compilation tools, release 13.0, V13.0.88"
        /*0030*/ 	.string	"Build cuda_13.0.r13.0/compiler.36424714_0"
        /*0030*/ 	.string	"-v  -suppress-debug-info  -lineinfo  -arch sm_90a "



//--------------------- .note.nv.cuinfo           --------------------------
	.section	.note.nv.cuinfo,"",@"SHT_NOTE"
	.sectionflags	@"SHF_NOTE_NV_CUINFO"
        /*0018*/ 	.short	0x0002
        /*001a*/ 	.short	0x005a
        /*001c*/ 	.short	0x0082
	.zero		2


//--------------------- .nv.info                  --------------------------
	.section	.nv.info,"",@"SHT_CUDA_INFO"
	.align	4


	//----- nvinfo : EIATTR_REGCOUNT
	.align		4
        /*0000*/ 	.byte	0x04, 0x2f
        /*0002*/ 	.short	(.L_1 - .L_0)
	.align		4
.L_0:
        /*0004*/ 	.word	index@(matmul_kernel)
        /*0008*/ 	.word	0x000000ff


	//----- nvinfo : EIATTR_FRAME_SIZE
	.align		4
.L_1:
        /*000c*/ 	.byte	0x04, 0x11
        /*000e*/ 	.short	(.L_3 - .L_2)
	.align		4
.L_2:
        /*0010*/ 	.word	index@(matmul_kernel)
        /*0014*/ 	.word	0x00000890


	//----- nvinfo : EIATTR_MIN_STACK_SIZE
	.align		4
.L_3:
        /*0018*/ 	.byte	0x04, 0x12
        /*001a*/ 	.short	(.L_5 - .L_4)
	.align		4
.L_4:
        /*001c*/ 	.word	index@(matmul_kernel)
        /*0020*/ 	.word	0x00000890
.L_5:


//--------------------- .nv.compat                --------------------------
	.section	.nv.compat,"",@"SHT_CUDA_COMPAT_INFO"
	.align	4
        /*0000*/ 	.byte	0x02, 0x09, 0x01, 0x00, 0x02, 0x02, 0x04, 0x00, 0x02, 0x05, 0x05, 0x00, 0x03, 0x07, 0x01, 0x01
        /*0010*/ 	.byte	0x02, 0x03, 0x00, 0x00, 0x02, 0x06, 0x01, 0x00, 0x04, 0x0b, 0x08, 0x00, 0x00, 0x00, 0x00, 0x00
        /*0020*/ 	.byte	0x00, 0x00, 0x00, 0x00


//--------------------- .nv.info.matmul_kernel    --------------------------
	.section	.nv.info.matmul_kernel,"",@"SHT_CUDA_INFO"
	.sectionflags	@""
	.align	4


	//----- nvinfo : EIATTR_CUDA_API_VERSION
	.align		4
        /*0000*/ 	.byte	0x04, 0x37
        /*0002*/ 	.short	(.L_7 - .L_6)
.L_6:
        /*0004*/ 	.word	0x00000082


	//----- nvinfo : EIATTR_KPARAM_INFO
	.align		4
.L_7:
        /*0008*/ 	.byte	0x04, 0x17
        /*000a*/ 	.short	(.L_9 - .L_8)
.L_8:
        /*000c*/ 	.word	0x00000000
        /*0010*/ 	.short	0x000d
        /*0012*/ 	.short	0x0048
        /*0014*/ 	.byte	0x00, 0xf4, 0x21, 0x00


	//----- nvinfo : EIATTR_KPARAM_INFO
	.align		4
.L_9:
        /*0018*/ 	.byte	0x04, 0x17
        /*001a*/ 	.short	(.L_11 - .L_10)
.L_10:
        /*001c*/ 	.word	0x00000000
        /*0020*/ 	.short	0x000c
        /*0022*/ 	.short	0x0040
        /*0024*/ 	.byte	0x00, 0xf4, 0x21, 0x00


	//----- nvinfo : EIATTR_KPARAM_INFO
	.align		4
.L_11:
        /*0028*/ 	.byte	0x04, 0x17
        /*002a*/ 	.short	(.L_13 - .L_12)
.L_12:
        /*002c*/ 	.word	0x00000000
        /*0030*/ 	.short	0x000b
        /*0032*/ 	.short	0x0038
        /*0034*/ 	.byte	0x00, 0xf0, 0x11, 0x00


	//----- nvinfo : EIATTR_KPARAM_INFO
	.align		4
.L_13:
        /*0038*/ 	.byte	0x04, 0x17
        /*003a*/ 	.short	(.L_15 - .L_14)
.L_14:
        /*003c*/ 	.word	0x00000000
        /*0040*/ 	.short	0x000a
        /*0042*/ 	.short	0x0034
        /*0044*/ 	.byte	0x00, 0xf0, 0x11, 0x00


	//----- nvinfo : EIATTR_KPARAM_INFO
	.align		4
.L_15:
        /*0048*/ 	.byte	0x04, 0x17
        /*004a*/ 	.short	(.L_17 - .L_16)
.L_16:
        /*004c*/ 	.word	0x00000000
        /*0050*/ 	.short	0x0009
        /*0052*/ 	.short	0x0030
        /*0054*/ 	.byte	0x00, 0xf0, 0x11, 0x00


	//----- nvinfo : EIATTR_KPARAM_INFO
	.align		4
.L_17:
        /*0058*/ 	.byte	0x04, 0x17
        /*005a*/ 	.short	(.L_19 - .L_18)
.L_18:
        /*005c*/ 	.word	0x00000000
        /*0060*/ 	.short	0x0008
        /*0062*/ 	.short	0x002c
        /*0064*/ 	.byte	0x00, 0xf0, 0x11, 0x00


	//----- nvinfo : EIATTR_KPARAM_INFO
	.align		4
.L_19:
        /*0068*/ 	.byte	0x04, 0x17
        /*006a*/ 	.short	(.L_21 - .L_20)
.L_20:
        /*006c*/ 	.word	0x00000000
        /*0070*/ 	.short	0x0007
        /*0072*/ 	.short	0x0028
        /*0074*/ 	.byte	0x00, 0xf0, 0x11, 0x00


	//----- nvinfo : EIATTR_KPARAM_INFO
	.align		4
.L_21:
        /*0078*/ 	.byte	0x04, 0x17
        /*007a*/ 	.short	(.L_23 - .L_22)
.L_22:
        /*007c*/ 	.word	0x00000000
        /*0080*/ 	.short	0x0006
        /*0082*/ 	.short	0x0024
        /*0084*/ 	.byte	0x00, 0xf0, 0x11, 0x00


	//----- nvinfo : EIATTR_KPARAM_INFO
	.align		4
.L_23:
        /*0088*/ 	.byte	0x04, 0x17
        /*008a*/ 	.short	(.L_25 - .L_24)
.L_24:
        /*008c*/ 	.word	0x00000000
        /*0090*/ 	.short	0x0005
        /*0092*/ 	.short	0x0020
        /*0094*/ 	.byte	0x00, 0xf0, 0x11, 0x00


	//----- nvinfo : EIATTR_KPARAM_INFO
	.align		4
.L_25:
        /*0098*/ 	.byte	0x04, 0x17
        /*009a*/ 	.short	(.L_27 - .L_26)
.L_26:
        /*009c*/ 	.word	0x00000000
        /*00a0*/ 	.short	0x0004
        /*00a2*/ 	.short	0x001c
        /*00a4*/ 	.byte	0x00, 0xf0, 0x11, 0x00


	//----- nvinfo : EIATTR_KPARAM_INFO
	.align		4
.L_27:
        /*00a8*/ 	.byte	0x04, 0x17
        /*00aa*/ 	.short	(.L_29 - .L_28)
.L_28:
        /*00ac*/ 	.word	0x00000000
        /*00b0*/ 	.short	0x0003
        /*00b2*/ 	.short	0x0018
        /*00b4*/ 	.byte	0x00, 0xf0, 0x11, 0x00


	//----- nvinfo : EIATTR_KPARAM_INFO
	.align		4
.L_29:
        /*00b8*/ 	.byte	0x04, 0x17
        /*00ba*/ 	.short	(.L_31 - .L_30)
.L_30:
        /*00bc*/ 	.word	0x00000000
        /*00c0*/ 	.short	0x0002
        /*00c2*/ 	.short	0x0010
        /*00c4*/ 	.byte	0x00, 0xf4, 0x21, 0x00


	//----- nvinfo : EIATTR_KPARAM_INFO
	.align		4
.L_31:
        /*00c8*/ 	.byte	0x04, 0x17
        /*00ca*/ 	.short	(.L_33 - .L_32)
.L_32:
        /*00cc*/ 	.word	0x00000000
        /*00d0*/ 	.short	0x0001
        /*00d2*/ 	.short	0x0008
        /*00d4*/ 	.byte	0x00, 0xf4, 0x21, 0x00


	//----- nvinfo : EIATTR_KPARAM_INFO
	.align		4
.L_33:
        /*00d8*/ 	.byte	0x04, 0x17
        /*00da*/ 	.short	(.L_35 - .L_34)
.L_34:
        /*00dc*/ 	.word	0x00000000
        /*00e0*/ 	.short	0x0000
        /*00e2*/ 	.short	0x0000
        /*00e4*/ 	.byte	0x00, 0xf4, 0x21, 0x00


	//----- nvinfo : EIATTR_EXPLICIT_CLUSTER
	.align		4
.L_35:
        /*00e8*/ 	.byte	0x01, 0x3e
	.zero		2


	//----- nvinfo : EIATTR_CTA_PER_CLUSTER
	.align		4
        /*00ec*/ 	.byte	0x04, 0x3d
        /*00ee*/ 	.short	(.L_37 - .L_36)
.L_36:
        /*00f0*/ 	.word	0x00000002
        /*00f4*/ 	.word	0x00000001
        /*00f8*/ 	.word	0x00000001


	//----- nvinfo : EIATTR_SPARSE_MMA_MASK
	.align		4
.L_37:
        /*00fc*/ 	.byte	0x03, 0x50
        /*00fe*/ 	.short	0x0000


	//----- nvinfo : EIATTR_MAXREG_COUNT
	.align		4
        /*0100*/ 	.byte	0x03, 0x1b
        /*0102*/ 	.short	0x00ff


	//----- nvinfo : EIATTR_NUM_BARRIERS
	.align		4
        /*0104*/ 	.byte	0x02, 0x4c
        /*0106*/ 	.byte	0x01
	.zero		1


	//----- nvinfo : EIATTR_ANNOTATIONS
	.align		4
        /*0108*/ 	.byte	0x04, 0x55
        /*010a*/ 	.short	(.L_39 - .L_38)


	//   ....[0]....
.L_38:
        /*010c*/ 	.word	0x00000001
        /*0110*/ 	.byte	0xe0, 0x00, 0x00, 0x00, 0x01, 0x00, 0x00, 0x00, 0x10, 0x08, 0x00, 0x00, 0x01, 0x00, 0x00, 0x00
        /* <DEDUP_REMOVED lines=831> */
        /*3510*/ 	.byte	0xd0, 0xd7, 0x01, 0x00


	//----- nvinfo : EIATTR_MERCURY_ISA_VERSION
	.align		4
.L_39:
        /*3514*/ 	.byte	0x03, 0x5f
        /*3516*/ 	.short	0x0101


	//----- nvinfo : EIATTR_EXIT_INSTR_OFFSETS
	.align		4
        /*3518*/ 	.byte	0x04, 0x1c
        /*351a*/ 	.short	(.L_41 - .L_40)


	//   ....[0]....
.L_40:
        /*351c*/ 	.word	0x0001da80


	//   ....[1]....
        /*3520*/ 	.word	0x0001daa0


	//----- nvinfo : EIATTR_REQNTID
	.align		4
.L_41:
        /*3524*/ 	.byte	0x04, 0x10
        /*3526*/ 	.short	(.L_43 - .L_42)
.L_42:
        /*3528*/ 	.word	0x00000080
        /*352c*/ 	.word	0x00000001
        /*3530*/ 	.word	0x00000001


	//----- nvinfo : EIATTR_CBANK_PARAM_SIZE
	.align		4
.L_43:
        /*3534*/ 	.byte	0x03, 0x19
        /*3536*/ 	.short	0x0050


	//----- nvinfo : EIATTR_PARAM_CBANK
	.align		4
        /*3538*/ 	.byte	0x04, 0x0a
        /*353a*/ 	.short	(.L_45 - .L_44)
	.align		4
.L_44:
        /*353c*/ 	.word	index@(.nv.constant0.matmul_kernel)
        /*3540*/ 	.short	0x0210
        /*3542*/ 	.short	0x0050


	//----- nvinfo : EIATTR_SW_WAR
	.align		4
.L_45:
        /*3544*/ 	.byte	0x04, 0x36
        /*3546*/ 	.short	(.L_47 - .L_46)
.L_46:
        /*3548*/ 	.word	0x00000008
.L_47:


//--------------------- .nv.callgraph             --------------------------
	.section	.nv.callgraph,"",@"SHT_CUDA_CALLGRAPH"
	.align	4
	.sectionentsize	8
	.align		4
        /*0000*/ 	.word	0x00000000
	.align		4
        /*0004*/ 	.word	0xffffffff
	.align		4
        /*0008*/ 	.word	0x00000000
	.align		4
        /*000c*/ 	.word	0xfffffffe
	.align		4
        /*0010*/ 	.word	0x00000000
	.align		4
        /*0014*/ 	.word	0xfffffffd
	.align		4
        /*0018*/ 	.word	0x00000000
	.align		4
        /*001c*/ 	.word	0xfffffffc


//--------------------- .text.matmul_kernel       --------------------------
	.section	.text.matmul_kernel,"ax",@progbits
	.align	128
        .global         matmul_kernel
        .type           matmul_kernel,@function
        .size           matmul_kernel,(.L_x_3 - matmul_kernel)
        .other          matmul_kernel,@"STO_CUDA_ENTRY STV_DEFAULT"
matmul_kernel:
.text.matmul_kernel:
[----:B------:R-:W1:Y:S08]  /*0000*/  LDC R1, c[0x0][0x28] ;  /* 0x00000a00ff017b82 */ /* 0x000e700000000800 */
[----:B------:R-:W2:Y:S01]  /*0010*/  LDC.64 R186, c[0x0][0x228] ;  /* 0x00008a00ffba7b82 */ /* 0x000ea20000000a00 */
[----:B------:R-:W3:Y:S01]  /*0020*/  S2R R138, SR_TID.X ;  /* 0x00000000008a7919 */ /* 0x000ee20000002100 */
[----:B-1----:R-:W-:Y:S01]  /*0030*/  VIADD R1, R1, 0xfffff770 ;  /* 0xfffff77001017836 */ /* 0x002fe20000000000 */
[----:B------:R-:W-:Y:S01]  /*0040*/  ULDC.64 UR10, c[0x0][0x210] ;  /* 0x00008400000a7ab9 */ /* 0x000fe20000000a00 */
[----:B------:R-:W-:Y:S01]  /*0050*/  ULDC.64 UR12, c[0x0][0x218] ;  /* 0x00008600000c7ab9 */ /* 0x000fe20000000a00 */
[----:B------:R-:W-:-:S03]  /*0060*/  ULDC UR9, c[0x0][0x230] ;  /* 0x00008c0000097ab9 */ /* 0x000fc60000000800 */
[----:B------:R-:W1:Y:S08]  /*0070*/  S2UR UR4, SR_CTAID.X ;  /* 0x00000000000479c3 */ /* 0x000e700000002500 */
[----:B------:R-:W4:Y:S01]  /*0080*/  S2UR UR5, SR_CgaCtaId ;  /* 0x00000000000579c3 */ /* 0x000f220000008800 */
[----:B------:R-:W-:Y:S01]  /*0090*/  ULDC.64 UR16, c[0x0][0x208] ;  /* 0x0000820000107ab9 */ /* 0x000fe20000000a00 */
[----:B------:R-:W-:Y:S01]  /*00a0*/  ULDC UR8, c[0x0][0x230] ;  /* 0x00008c0000087ab9 */ /* 0x000fe20000000800 */
[----:B------:R-:W-:Y:S01]  /*00b0*/  ULDC UR14, c[0x0][0x230] ;  /* 0x00008c00000e7ab9 */ /* 0x000fe20000000800 */
[----:B--2---:R-:W-:Y:S01]  /*00c0*/  VIADD R0, R187, 0x1ff ;  /* 0x000001ffbb007836 */ /* 0x004fe20000000000 */
[----:B------:R-:W-:Y:S01]  /*00d0*/  IABS R114, R187 ;  /* 0x000000bb00727213 */ /* 0x000fe20000000000 */
[----:B------:R-:W-:Y:S03]  /*00e0*/  STL [R1+0x868], R186 ;  /* 0x000868ba01007387 */ /* 0x000fe60000100800 */
[----:B------:R-:W-:-:S02]  /*00f0*/  SHF.R.S32.HI R3, RZ, 0x1f, R0 ;  /* 0x0000001fff037819 */ /* 0x000fc40000011400 */
[----:B-1----:R-:W-:Y:S01]  /*0100*/  I2FP.F32.U32 R5, UR4 ;  /* 0x0000000400057c45 */ /* 0x002fe20008201000 */
[----:B------:R-:W-:Y:S01]  /*0110*/  ULDC UR4, c[0x0][0x150] ;  /* 0x0000540000047ab9 */ /* 0x000fe20000000800 */
[----:B------:R-:W-:Y:S01]  /*0120*/  LEA.HI R3, R3, R0, RZ, 0x9 ;  /* 0x0000000003037211 */ /* 0x000fe200078f48ff */
[C---:B---3--:R-:W-:Y:S01]  /*0130*/  IMAD.SHL.U32 R8, R138.reuse, 0x80, RZ ;  /* 0x000000808a087824 */ /* 0x048fe200078e00ff */
[----:B------:R-:W-:Y:S01]  /*0140*/  LOP3.LUT R164, R138, 0x3f, RZ, 0xc0, !PT ;  /* 0x0000003f8aa47812 */ /* 0x000fe200078ec0ff */
[----:B------:R-:W-:Y:S01]  /*0150*/  FMUL R5, R5, UR4 ;  /* 0x0000000405057c20 */ /* 0x000fe20008400000 */
[----:B------:R-:W-:-:S05]  /*0160*/  SHF.R.S32.HI R3, RZ, 0x9, R3 ;  /* 0x00000009ff037819 */ /* 0x000fca0000011403 */
[----:B------:R-:W-:Y:S01]  /*0170*/  IMAD.SHL.U32 R4, R3, 0x8, RZ ;  /* 0x0000000803047824 */ /* 0x000fe200078e00ff */
[----:B------:R-:W1:Y:S04]  /*0180*/  F2I.U32.TRUNC.NTZ R5, R5 ;  /* 0x0000000500057305 */ /* 0x000e68000020f000 */
[----:B------:R-:W-:-:S04]  /*0190*/  IABS R7, R4 ;  /* 0x0000000400077213 */ /* 0x000fc80000000000 */
[----:B------:R-:W2:Y:S01]  /*01a0*/  I2F.RP R0, R7 ;  /* 0x0000000700007306 */ /* 0x000ea20000209400 */
[----:B-1----:R-:W-:-:S07]  /*01b0*/  IABS R11, R5 ;  /* 0x00000005000b7213 */ /* 0x002fce0000000000 */
[----:B--2---:R-:W1:Y:S02]  /*01c0*/  MUFU.RCP R0, R0 ;  /* 0x0000000000007308 */ /* 0x004e640000001000 */
[----:B-1----:R-:W-:Y:S01]  /*01d0*/  VIADD R2, R0, 0xffffffe ;  /* 0x0ffffffe00027836 */ /* 0x002fe20000000000 */
[----:B------:R-:W-:-:S05]  /*01e0*/  IABS R0, R4 ;  /* 0x0000000400007213 */ /* 0x000fca0000000000 */
[----:B------:R1:W2:Y:S01]  /*01f0*/  F2I.FTZ.U32.TRUNC.NTZ R3, R2 ;  /* 0x0000000200037305 */ /* 0x0002a2000021f000 */
[----:B------:R-:W-:Y:S02]  /*0200*/  IMAD.MOV R0, RZ, RZ, -R0 ;  /* 0x000000ffff007224 */ /* 0x000fe400078e0a00 */
[----:B-1----:R-:W-:Y:S02]  /*0210*/  IMAD.MOV.U32 R2, RZ, RZ, RZ ;  /* 0x000000ffff027224 */ /* 0x002fe400078e00ff */
[----:B--2---:R-:W-:-:S04]  /*0220*/  IMAD.MOV R6, RZ, RZ, -R3 ;  /* 0x000000ffff067224 */ /* 0x004fc800078e0a03 */
[----:B------:R-:W-:-:S04]  /*0230*/  IMAD R9, R6, R7, RZ ;  /* 0x0000000706097224 */ /* 0x000fc800078e02ff */
[----:B------:R-:W-:-:S06]  /*0240*/  IMAD.HI.U32 R2, R3, R9, R2 ;  /* 0x0000000903027227 */ /* 0x000fcc00078e0002 */
[----:B------:R-:W-:-:S04]  /*0250*/  IMAD.HI.U32 R2, R2, R11, RZ ;  /* 0x0000000b02027227 */ /* 0x000fc800078e00ff */
[----:B------:R-:W-:-:S05]  /*0260*/  IMAD R0, R2, R0, R11 ;  /* 0x0000000002007224 */ /* 0x000fca00078e020b */
[----:B------:R-:W-:-:S13]  /*0270*/  ISETP.GT.U32.AND P1, PT, R7, R0, PT ;  /* 0x000000000700720c */ /* 0x000fda0003f24070 */
[----:B------:R-:W-:Y:S02]  /*0280*/  @!P1 IMAD.IADD R0, R0, 0x1, -R7 ;  /* 0x0000000100009824 */ /* 0x000fe400078e0a07 */
[----:B------:R-:W-:Y:S01]  /*0290*/  @!P1 VIADD R2, R2, 0x1 ;  /* 0x0000000102029836 */ /* 0x000fe20000000000 */
[----:B------:R-:W-:Y:S02]  /*02a0*/  ISETP.NE.AND P1, PT, R4, RZ, PT ;  /* 0x000000ff0400720c */ /* 0x000fe40003f25270 */
[----:B------:R-:W-:Y:S02]  /*02b0*/  ISETP.GE.U32.AND P0, PT, R0, R7, PT ;  /* 0x000000070000720c */ /* 0x000fe40003f06070 */
[----:B------:R-:W-:-:S04]  /*02c0*/  LOP3.LUT R0, R5, R4, RZ, 0x3c, !PT ;  /* 0x0000000405007212 */ /* 0x000fc800078e3cff */
[----:B------:R-:W-:Y:S01]  /*02d0*/  ISETP.GE.AND P2, PT, R0, RZ, PT ;  /* 0x000000ff0000720c */ /* 0x000fe20003f46270 */
[----:B------:R-:W-:-:S05]  /*02e0*/  VIADD R0, R186, 0x3f ;  /* 0x0000003fba007836 */ /* 0x000fca0000000000 */
[----:B------:R-:W-:Y:S01]  /*02f0*/  SHF.R.S32.HI R3, RZ, 0x1f, R0 ;  /* 0x0000001fff037819 */ /* 0x000fe20000011400 */
[----:B------:R-:W-:-:S03]  /*0300*/  @P0 VIADD R2, R2, 0x1 ;  /* 0x0000000102020836 */ /* 0x000fc60000000000 */
[----:B------:R-:W-:-:S03]  /*0310*/  LEA.HI R3, R3, R0, RZ, 0x6 ;  /* 0x0000000003037211 */ /* 0x000fc600078f30ff */
[----:B------:R-:W-:Y:S01]  /*0320*/  @!P2 IMAD.MOV R2, RZ, RZ, -R2 ;  /* 0x000000ffff02a224 */ /* 0x000fe200078e0a02 */
[----:B------:R-:W-:-:S05]  /*0330*/  @!P1 LOP3.LUT R2, RZ, R4, RZ, 0x33, !PT ;  /* 0x00000004ff029212 */ /* 0x000fca00078e33ff */
[----:B------:R-:W-:Y:S02]  /*0340*/  IMAD.SHL.U32 R14, R2, 0x8, RZ ;  /* 0x00000008020e7824 */ /* 0x000fe400078e00ff */
[----:B------:R-:W-:-:S03]  /*0350*/  IMAD.MOV R2, RZ, RZ, -R2 ;  /* 0x000000ffff027224 */ /* 0x000fc600078e0a02 */
[----:B------:R-:W-:Y:S01]  /*0360*/  LEA.HI.SX32 R3, R3, -R14, 0x1a ;  /* 0x8000000e03037211 */ /* 0x000fe200078fd2ff */
[----:B------:R-:W-:-:S03]  /*0370*/  IMAD R13, R4, R2, R5 ;  /* 0x00000002040d7224 */ /* 0x000fc600078e0205 */
[----:B------:R-:W-:Y:S02]  /*0380*/  VIMNMX R10, R3, 0x8, PT ;  /* 0x00000008030a7848 */ /* 0x000fe40003fe0100 */
[----:B------:R-:W-:Y:S02]  /*0390*/  IABS R9, R13 ;  /* 0x0000000d00097213 */ /* 0x000fe40000000000 */
[-C--:B------:R-:W-:Y:S02]  /*03a0*/  IABS R7, R10.reuse ;  /* 0x0000000a00077213 */ /* 0x080fe40000000000 */
[----:B------:R-:W-:Y:S02]  /*03b0*/  IABS R4, R10 ;  /* 0x0000000a00047213 */ /* 0x000fe40000000000 */
[----:B------:R-:W1:Y:S01]  /*03c0*/  I2F.RP R0, R7 ;  /* 0x0000000700007306 */ /* 0x000e620000209400 */
[C---:B------:R-:W-:Y:S02]  /*03d0*/  R2UR UR4, R10.reuse ;  /* 0x000000000a0472ca */ /* 0x040fe400000e0000 */
[----:B------:R-:W-:-:S11]  /*03e0*/  R2UR UR7, R10 ;  /* 0x000000000a0772ca */ /* 0x000fd600000e0000 */
[----:B------:R-:W-:Y:S01]  /*03f0*/  UISETP.NE.AND UP0, UPT, UR4, URZ, UPT ;  /* 0x0000003f0400728c */ /* 0x000fe2000bf05270 */
[----:B-1----:R-:W1:Y:S01]  /*0400*/  MUFU.RCP R0, R0 ;  /* 0x0000000000007308 */ /* 0x002e620000001000 */
[----:B----4-:R-:W-:-:S04]  /*0410*/  USHF.L.U32 UR4, UR5, 0x8, URZ ;  /* 0x0000000805047899 */ /* 0x010fc8000800063f */
[----:B------:R-:W-:Y:S01]  /*0420*/  ULOP3.LUT UR4, UR4, 0x100, URZ, 0xc0, !UPT ;  /* 0x0000010004047892 */ /* 0x000fe2000f8ec03f */
[----:B-1----:R-:W-:Y:S02]  /*0430*/  VIADD R3, R0, 0xffffffe ;  /* 0x0ffffffe00037836 */ /* 0x002fe40000000000 */
[----:B------:R-:W-:Y:S02]  /*0440*/  IMAD.MOV R0, RZ, RZ, -R4 ;  /* 0x000000ffff007224 */ /* 0x000fe400078e0a04 */
[----:B------:R-:W1:Y:S08]  /*0450*/  I2F.RP R4, R114 ;  /* 0x0000007200047306 */ /* 0x000e700000209400 */
[----:B------:R-:W2:Y:S08]  /*0460*/  F2I.FTZ.U32.TRUNC.NTZ R3, R3 ;  /* 0x0000000300037305 */ /* 0x000eb0000021f000 */
[----:B-1----:R-:W1:Y:S01]  /*0470*/  MUFU.RCP R4, R4 ;  /* 0x0000000400047308 */ /* 0x002e620000001000 */
[----:B--2---:R-:W-:-:S04]  /*0480*/  IMAD.MOV R6, RZ, RZ, -R3 ;  /* 0x000000ffff067224 */ /* 0x004fc800078e0a03 */
[----:B------:R-:W-:Y:S01]  /*0490*/  IMAD.MOV.U32 R2, RZ, RZ, R6 ;  /* 0x000000ffff027224 */ /* 0x000fe200078e0006 */
[----:B------:R-:W-:-:S03]  /*04a0*/  IABS R6, R186 ;  /* 0x000000ba00067213 */ /* 0x000fc60000000000 */
[----:B------:R-:W-:Y:S02]  /*04b0*/  IMAD R5, R2, R7, RZ ;  /* 0x0000000702057224 */ /* 0x000fe400078e02ff */
[----:B------:R-:W-:-:S04]  /*04c0*/  IMAD.MOV.U32 R2, RZ, RZ, RZ ;  /* 0x000000ffff027224 */ /* 0x000fc800078e00ff */
[----:B------:R-:W-:Y:S02]  /*04d0*/  IMAD.HI.U32 R2, R3, R5, R2 ;  /* 0x0000000503027227 */ /* 0x000fe400078e0002 */
[----:B------:R-:W2:Y:S02]  /*04e0*/  I2F.RP R3, R6 ;  /* 0x0000000600037306 */ /* 0x000ea40000209400 */
[----:B-1----:R-:W-:Y:S02]  /*04f0*/  VIADD R5, R4, 0xffffffe ;  /* 0x0ffffffe04057836 */ /* 0x002fe40000000000 */
[----:B------:R-:W-:-:S04]  /*0500*/  IMAD.HI.U32 R2, R2, R9, RZ ;  /* 0x0000000902027227 */ /* 0x000fc800078e00ff */
[----:B------:R-:W-:Y:S01]  /*0510*/  IMAD R0, R2, R0, R9 ;  /* 0x0000000002007224 */ /* 0x000fe200078e0209 */
[----:B------:R-:W1:Y:S01]  /*0520*/  F2I.FTZ.U32.TRUNC.NTZ R5, R5 ;  /* 0x0000000500057305 */ /* 0x000e62000021f000 */
[----:B------:R-:W-:-:S03]  /*0530*/  IMAD.MOV.U32 R4, RZ, RZ, RZ ;  /* 0x000000ffff047224 */ /* 0x000fc600078e00ff */
[----:B------:R-:W-:-:S04]  /*0540*/  ISETP.GT.U32.AND P1, PT, R7, R0, PT ;  /* 0x000000000700720c */ /* 0x000fc80003f24070 */
[----:B--2---:R-:W2:Y:S09]  /*0550*/  MUFU.RCP R3, R3 ;  /* 0x0000000300037308 */ /* 0x004eb20000001000 */
[----:B------:R-:W-:Y:S02]  /*0560*/  @!P1 IMAD.IADD R0, R0, 0x1, -R7 ;  /* 0x0000000100009824 */ /* 0x000fe400078e0a07 */
[----:B------:R-:W-:-:S03]  /*0570*/  @!P1 VIADD R2, R2, 0x1 ;  /* 0x0000000102029836 */ /* 0x000fc60000000000 */
[----:B------:R-:W-:Y:S01]  /*0580*/  ISETP.GE.U32.AND P0, PT, R0, R7, PT ;  /* 0x000000070000720c */ /* 0x000fe20003f06070 */
[--C-:B-1----:R-:W-:Y:S01]  /*0590*/  IMAD.MOV R7, RZ, RZ, -R5.reuse ;  /* 0x000000ffff077224 */ /* 0x102fe200078e0a05 */
[----:B------:R-:W-:Y:S01]  /*05a0*/  LOP3.LUT R0, R13, R10, RZ, 0x3c, !PT ;  /* 0x0000000a0d007212 */ /* 0x000fe200078e3cff */
[----:B--2---:R-:W-:Y:S02]  /*05b0*/  VIADD R3, R3, 0xffffffe ;  /* 0x0ffffffe03037836 */ /* 0x004fe40000000000 */
[----:B------:R-:W-:Y:S01]  /*05c0*/  IMAD R7, R7, R114, RZ ;  /* 0x0000007207077224 */ /* 0x000fe200078e02ff */
[----:B------:R-:W-:Y:S01]  /*05d0*/  ISETP.GE.AND P2, PT, R0, RZ, PT ;  /* 0x000000ff0000720c */ /* 0x000fe20003f46270 */
[----:B------:R1:W2:Y:S01]  /*05e0*/  F2I.FTZ.U32.TRUNC.NTZ R11, R3 ;  /* 0x00000003000b7305 */ /* 0x0002a2000021f000 */
[----:B------:R-:W-:Y:S01]  /*05f0*/  SHF.R.U32.HI R0, RZ, 0x6, R138 ;  /* 0x00000006ff007819 */ /* 0x000fe2000001168a */
[----:B------:R-:W-:Y:S01]  /*0600*/  IMAD.HI.U32 R7, R5, R7, R4 ;  /* 0x0000000705077227 */ /* 0x000fe200078e0004 */
[----:B------:R-:W-:-:S02]  /*0610*/  LOP3.LUT R4, R138, 0x40, RZ, 0xc0, !PT ;  /* 0x000000408a047812 */ /* 0x000fc400078ec0ff */
[----:B------:R-:W-:Y:S01]  /*0620*/  SGXT.U32 R0, R0, 0x1 ;  /* 0x000000010000781a */ /* 0x000fe20000000000 */
[----:B------:R-:W-:Y:S01]  /*0630*/  @P0 VIADD R2, R2, 0x1 ;  /* 0x0000000102020836 */ /* 0x000fe20000000000 */
[----:B------:R-:W-:Y:S02]  /*0640*/  SHF.R.S32.HI R5, RZ, 0x6, R138 ;  /* 0x00000006ff057819 */ /* 0x000fe4000001148a */
[----:B-1----:R-:W-:Y:S01]  /*0650*/  LOP3.LUT R3, R8, 0x1f80, RZ, 0xc0, !PT ;  /* 0x00001f8008037812 */ /* 0x002fe200078ec0ff */
[----:B------:R-:W-:Y:S01]  /*0660*/  IMAD.SHL.U32 R8, R138, 0x4, RZ ;  /* 0x000000048a087824 */ /* 0x000fe200078e00ff */
[----:B------:R-:W-:Y:S01]  /*0670*/  SGXT R5, R5, 0x1 ;  /* 0x000000010505781a */ /* 0x000fe20000000200 */
[----:B------:R-:W-:Y:S01]  /*0680*/  @!P2 IMAD.MOV R2, RZ, RZ, -R2 ;  /* 0x000000ffff02a224 */ /* 0x000fe200078e0a02 */
[----:B------:R-:W-:Y:S02]  /*0690*/  LEA.HI R3, R4, R3, RZ, 0x1c ;  /* 0x0000000304037211 */ /* 0x000fe400078fe0ff */
[----:B------:R-:W-:Y:S01]  /*06a0*/  LOP3.LUT R9, R5, 0x90, RZ, 0xc0, !PT ;  /* 0x0000009005097812 */ /* 0x000fe200078ec0ff */
[----:B--2---:R-:W-:Y:S01]  /*06b0*/  IMAD.MOV R15, RZ, RZ, -R11 ;  /* 0x000000ffff0f7224 */ /* 0x004fe200078e0a0b */
[----:B------:R-:W-:-:S09]  /*06c0*/  R2UR UR6, R2 ;  /* 0x00000000020672ca */ /* 0x000fd200000e0000 */
[----:B------:R-:W-:-:S03]  /*06d0*/  @!UP0 ULOP3.LUT UR6, URZ, UR7, URZ, 0x33, !UPT ;  /* 0x000000073f068292 */ /* 0x000fc6000f8e333f */
[----:B------:R-:W-:Y:S01]  /*06e0*/  ULDC UR7, c[0x0][0x230] ;  /* 0x00008c0000077ab9 */ /* 0x000fe20000000800 */
[----:B------:R-:W-:-:S06]  /*06f0*/  ULEA UR4, UR6, UR4, 0x9 ;  /* 0x0000000406047291 */ /* 0x000fcc000f8e483f */
[----:B------:R-:W-:Y:S01]  /*0700*/  LOP3.LUT R2, R0, UR4, RZ, 0xfc, !PT ;  /* 0x0000000400027c12 */ /* 0x000fe2000f8efcff */
[----:B------:R-:W-:-:S03]  /*0710*/  UIADD3 UR4, -UR6, URZ, URZ ;  /* 0x0000003f06047290 */ /* 0x000fc6000fffe13f */
[----:B------:R-:W-:Y:S01]  /*0720*/  IABS R111, R2 ;  /* 0x00000002006f7213 */ /* 0x000fe20000000000 */
[----:B------:R-:W-:Y:S01]  /*0730*/  ULDC UR6, c[0x0][0x230] ;  /* 0x00008c0000067ab9 */ /* 0x000fe20000000800 */
[----:B------:R-:W-:Y:S01]  /*0740*/  LOP3.LUT R16, R2, 0x8, RZ, 0xfc, !PT ;  /* 0x0000000802107812 */ /* 0x000fe200078efcff */
[----:B------:R-:W-:Y:S01]  /*0750*/  IMAD R5, R10, UR4, R13 ;  /* 0x000000040a057c24 */ /* 0x000fe2000f8e020d */
[C---:B------:R-:W-:Y:S01]  /*0760*/  LOP3.LUT R175, R2.reuse, 0x2, RZ, 0xfc, !PT ;  /* 0x0000000202af7812 */ /* 0x040fe200078efcff */
[C---:B------:R-:W-:Y:S01]  /*0770*/  IMAD.HI.U32 R4, R7.reuse, R111, RZ ;  /* 0x0000006f07047227 */ /* 0x040fe200078e00ff */
[C---:B------:R-:W-:Y:S01]  /*0780*/  LOP3.LUT R18, R2.reuse, 0xfe, RZ, 0xfc, !PT ;  /* 0x000000fe02127812 */ /* 0x040fe200078efcff */
[----:B------:R-:W-:Y:S01]  /*0790*/  ULDC UR4, c[0x0][0x230] ;  /* 0x00008c0000047ab9 */ /* 0x000fe20000000800 */
[----:B------:R-:W-:Y:S01]  /*07a0*/  IABS R47, R16 ;  /* 0x00000010002f7213 */ /* 0x000fe20000000000 */
[----:B------:R-:W-:Y:S01]  /*07b0*/  IMAD.MOV R12, RZ, RZ, -R4 ;  /* 0x000000ffff0c7224 */ /* 0x000fe200078e0a04 */
[----:B------:R-:W-:Y:S01]  /*07c0*/  LOP3.LUT R17, R2, 0x6, RZ, 0xfc, !PT ;  /* 0x0000000602117812 */ /* 0x000fe200078efcff */
[----:B------:R-:W-:Y:S01]  /*07d0*/  IMAD.IADD R5, R14, 0x1, R5 ;  /* 0x000000010e057824 */ /* 0x000fe200078e0205 */
[----:B------:R-:W-:Y:S01]  /*07e0*/  IABS R43, R175 ;  /* 0x000000af002b7213 */ /* 0x000fe20000000000 */
[----:B------:R-:W-:Y:S01]  /*07f0*/  IMAD R111, R114, R12, R111 ;  /* 0x0000000c726f7224 */ /* 0x000fe200078e026f */
[C---:B------:R-:W-:Y:S01]  /*0800*/  LOP3.LUT R252, R2.reuse, 0x4, RZ, 0xfc, !PT ;  /* 0x0000000402fc7812 */ /* 0x040fe200078efcff */
[----:B------:R-:W-:Y:S01]  /*0810*/  STL [R1+0x42c], R18 ;  /* 0x00042c1201007387 */ /* 0x000fe20000100800 */
[----:B------:R-:W-:Y:S01]  /*0820*/  IMAD.HI.U32 R12, R7, R47, RZ ;  /* 0x0000002f070c7227 */ /* 0x000fe200078e00ff */
[----:B------:R-:W-:-:S02]  /*0830*/  LOP3.LUT R14, R2, 0x10, RZ, 0xfc, !PT ;  /* 0x00000010020e7812 */ /* 0x000fc400078efcff */
[----:B------:R-:W-:Y:S01]  /*0840*/  STL [R1+0x188], R175 ;  /* 0x000188af01007387 */ /* 0x000fe20000100800 */
[----:B------:R-:W-:Y:S01]  /*0850*/  LOP3.LUT R4, R9, 0x7c, R8, 0x78, !PT ;  /* 0x0000007c09047812 */ /* 0x000fe200078e7808 */
[----:B------:R-:W-:Y:S01]  /*0860*/  IMAD.HI.U32 R8, R7, R43, RZ ;  /* 0x0000002b07087227 */ /* 0x000fe200078e00ff */
[----:B------:R-:W-:Y:S01]  /*0870*/  IABS R46, R17 ;  /* 0x00000011002e7213 */ /* 0x000fe20000000000 */
[----:B------:R1:W-:Y:S01]  /*0880*/  STL [R1+0x494], R17 ;  /* 0x0004941101007387 */ /* 0x0003e20000100800 */
[----:B------:R-:W-:Y:S01]  /*0890*/  IABS R52, R14 ;  /* 0x0000000e00347213 */ /* 0x000fe20000000000 */
[----:B------:R-:W-:Y:S01]  /*08a0*/  IMAD.MOV R12, RZ, RZ, -R12 ;  /* 0x000000ffff0c7224 */ /* 0x000fe200078e0a0c */
[C---:B------:R-:W-:Y:S01]  /*08b0*/  LOP3.LUT R0, R2.reuse, 0x12, RZ, 0xfc, !PT ;  /* 0x0000001202007812 */ /* 0x040fe200078efcff */
[----:B------:R-:W-:Y:S01]  /*08c0*/  STL [R1+0x498], R252 ;  /* 0x000498fc01007387 */ /* 0x000fe20000100800 */
[----:B------:R-:W-:Y:S01]  /*08d0*/  IMAD R13, R15, R6, RZ ;  /* 0x000000060f0d7224 */ /* 0x000fe200078e02ff */
[----:B------:R-:W-:Y:S01]  /*08e0*/  LOP3.LUT R15, R2, 0xe, RZ, 0xfc, !PT ;  /* 0x0000000e020f7812 */ /* 0x000fe200078efcff */
[----:B------:R-:W-:Y:S01]  /*08f0*/  IMAD.MOV R8, RZ, RZ, -R8 ;  /* 0x000000ffff087224 */ /* 0x000fe200078e0a08 */
[----:B------:R2:W-:Y:S01]  /*0900*/  STL [R1+0x490], R16 ;  /* 0x0004901001007387 */ /* 0x0005e20000100800 */
[----:B------:R-:W-:Y:S01]  /*0910*/  IMAD R47, R114, R12, R47 ;  /* 0x0000000c722f7224 */ /* 0x000fe200078e022f */
[----:B-1----:R-:W-:Y:S01]  /*0920*/  LOP3.LUT R17, R2, 0xa, RZ, 0xfc, !PT ;  /* 0x0000000a02117812 */ /* 0x002fe200078efcff */
[----:B------:R-:W-:Y:S01]  /*0930*/  IMAD.HI.U32 R12, R7, R52, RZ ;  /* 0x00000034070c7227 */ /* 0x000fe200078e00ff */
[----:B------:R-:W-:-:S02]  /*0940*/  IABS R112, R18 ;  /* 0x0000001200707213 */ /* 0x000fc40000000000 */
[----:B------:R-:W-:Y:S01]  /*0950*/  IABS R48, R17 ;  /* 0x0000001100307213 */ /* 0x000fe20000000000 */
[----:B------:R1:W-:Y:S01]  /*0960*/  STL [R1+0x52c], R17 ;  /* 0x00052c1101007387 */ /* 0x0003e20000100800 */
[----:B------:R-:W-:Y:S01]  /*0970*/  IMAD R43, R114, R8, R43 ;  /* 0x00000008722b7224 */ /* 0x000fe200078e022b */
[C---:B------:R-:W-:Y:S01]  /*0980*/  LOP3.LUT R19, R2.reuse, 0x14, RZ, 0xfc, !PT ;  /* 0x0000001402137812 */ /* 0x040fe200078efcff */
[----:B------:R-:W-:Y:S01]  /*0990*/  IMAD.MOV.U32 R10, RZ, RZ, RZ ;  /* 0x000000ffff0a7224 */ /* 0x000fe200078e00ff */
[C---:B--2---:R-:W-:Y:S01]  /*09a0*/  LOP3.LUT R16, R2.reuse, 0xc, RZ, 0xfc, !PT ;  /* 0x0000000c02107812 */ /* 0x044fe200078efcff */
[----:B------:R-:W-:Y:S01]  /*09b0*/  IMAD.HI.U32 R8, R7, R48, RZ ;  /* 0x0000003007087227 */ /* 0x000fe200078e00ff */
[----:B------:R-:W-:Y:S02]  /*09c0*/  LOP3.LUT R18, R2, 0x16, RZ, 0xfc, !PT ;  /* 0x0000001602127812 */ /* 0x000fe400078efcff */
[----:B------:R-:W-:Y:S01]  /*09d0*/  IABS R50, R16 ;  /* 0x0000001000327213 */ /* 0x000fe20000000000 */
[----:B------:R2:W-:Y:S01]  /*09e0*/  STL [R1+0x528], R16 ;  /* 0x0005281001007387 */ /* 0x0005e20000100800 */
[----:B-1----:R-:W-:Y:S01]  /*09f0*/  IMAD.MOV R17, RZ, RZ, -R12 ;  /* 0x000000ffff117224 */ /* 0x002fe200078e0a0c */
[----:B------:R-:W-:Y:S01]  /*0a00*/  IABS R51, R15 ;  /* 0x0000000f00337213 */ /* 0x000fe20000000000 */
[----:B------:R-:W-:Y:S01]  /*0a10*/  IMAD.HI.U32 R10, R11, R13, R10 ;  /* 0x0000000d0b0a7227 */ /* 0x000fe200078e000a */
[----:B------:R1:W-:Y:S01]  /*0a20*/  STL [R1+0x538], R15 ;  /* 0x0005380f01007387 */ /* 0x0003e20000100800 */
[----:B------:R-:W-:-:S02]  /*0a30*/  IABS R54, R0 ;  /* 0x0000000000367213 */ /* 0x000fc40000000000 */
[----:B------:R-:W-:Y:S01]  /*0a40*/  IMAD R52, R114, R17, R52 ;  /* 0x0000001172347224 */ /* 0x000fe200078e0234 */
[----:B------:R3:W-:Y:S01]  /*0a50*/  STL [R1+0x534], R14 ;  /* 0x0005340e01007387 */ /* 0x0007e20000100800 */
[C---:B------:R-:W-:Y:S01]  /*0a60*/  LOP3.LUT R17, R2.reuse, 0x1e, RZ, 0xfc, !PT ;  /* 0x0000001e02117812 */ /* 0x040fe200078efcff */
[C---:B------:R-:W-:Y:S01]  /*0a70*/  IMAD.HI.U32 R13, R7.reuse, R112, RZ ;  /* 0x00000070070d7227 */ /* 0x040fe200078e00ff */
[----:B--2---:R-:W-:Y:S01]  /*0a80*/  LOP3.LUT R16, R2, 0x18, RZ, 0xfc, !PT ;  /* 0x0000001802107812 */ /* 0x004fe200078efcff */
[----:B------:R2:W-:Y:S01]  /*0a90*/  STL [R1+0x544], R0 ;  /* 0x0005440001007387 */ /* 0x0005e20000100800 */
[----:B------:R-:W-:Y:S01]  /*0aa0*/  IABS R55, R19 ;  /* 0x0000001300377213 */ /* 0x000fe20000000000 */
[----:B-1----:R-:W-:Y:S01]  /*0ab0*/  IMAD.MOV R15, RZ, RZ, -R8 ;  /* 0x000000ffff0f7224 */ /* 0x002fe200078e0a08 */
[----:B------:R-:W-:Y:S01]  /*0ac0*/  IABS R58, R16 ;  /* 0x00000010003a7213 */ /* 0x000fe20000000000 */
[----:B------:R1:W-:Y:S01]  /*0ad0*/  STL [R1+0x540], R19 ;  /* 0x0005401301007387 */ /* 0x0003e20000100800 */
[----:B------:R-:W-:Y:S01]  /*0ae0*/  IABS R56, R18 ;  /* 0x0000001200387213 */ /* 0x000fe20000000000 */
[----:B------:R-:W-:Y:S01]  /*0af0*/  IMAD R48, R114, R15, R48 ;  /* 0x0000000f72307224 */ /* 0x000fe200078e0230 */
[C---:B---3--:R-:W-:Y:S01]  /*0b00*/  LOP3.LUT R14, R2.reuse, 0x1a, RZ, 0xfc, !PT ;  /* 0x0000001a020e7812 */ /* 0x048fe200078efcff */
[----:B------:R3:W-:Y:S01]  /*0b10*/  STL [R1+0x54c], R18 ;  /* 0x00054c1201007387 */ /* 0x0007e20000100800 */
[C---:B------:R-:W-:Y:S01]  /*0b20*/  LOP3.LUT R15, R2.reuse, 0x22, RZ, 0xfc, !PT ;  /* 0x00000022020f7812 */ /* 0x040fe200078efcff */
[C---:B------:R-:W-:Y:S01]  /*0b30*/  IMAD.HI.U32 R8, R7.reuse, R55, RZ ;  /* 0x0000003707087227 */ /* 0x040fe200078e00ff */
[C---:B--2---:R-:W-:Y:S01]  /*0b40*/  LOP3.LUT R0, R2.reuse, 0x1c, RZ, 0xfc, !PT ;  /* 0x0000001c02007812 */ /* 0x044fe200078efcff */
[----:B------:R2:W-:Y:S01]  /*0b50*/  STL [R1+0x548], R16 ;  /* 0x0005481001007387 */ /* 0x0005e20000100800 */
[----:B------:R-:W-:Y:S01]  /*0b60*/  IABS R59, R14 ;  /* 0x0000000e003b7213 */ /* 0x000fe20000000000 */
[----:B------:R-:W-:Y:S01]  /*0b70*/  IMAD.MOV R8, RZ, RZ, -R8 ;  /* 0x000000ffff087224 */ /* 0x000fe200078e0a08 */
[----:B------:R-:W-:Y:S01]  /*0b80*/  IABS R60, R0 ;  /* 0x00000000003c7213 */ /* 0x000fe20000000000 */
[----:B------:R4:W-:Y:S01]  /*0b90*/  STL [R1+0x558], R14 ;  /* 0x0005580e01007387 */ /* 0x0009e20000100800 */
[C---:B-1----:R-:W-:Y:S01]  /*0ba0*/  LOP3.LUT R19, R2.reuse, 0x28, RZ, 0xfc, !PT ;  /* 0x0000002802137812 */ /* 0x042fe200078efcff */
[C---:B------:R-:W-:Y:S01]  /*0bb0*/  IMAD.HI.U32 R12, R7.reuse, R59, RZ ;  /* 0x0000003b070c7227 */ /* 0x040fe200078e00ff */
[C---:B---3--:R-:W-:Y:S01]  /*0bc0*/  LOP3.LUT R18, R2.reuse, 0x2a, RZ, 0xfc, !PT ;  /* 0x0000002a02127812 */ /* 0x048fe200078efcff */
[----:B------:R1:W-:Y:S01]  /*0bd0*/  STL [R1+0x554], R0 ;  /* 0x0005540001007387 */ /* 0x0003e20000100800 */
[----:B------:R-:W-:Y:S01]  /*0be0*/  IABS R62, R17 ;  /* 0x00000011003e7213 */ /* 0x000fe20000000000 */
[----:B------:R-:W-:Y:S01]  /*0bf0*/  IMAD.MOV R12, RZ, RZ, -R12 ;  /* 0x000000ffff0c7224 */ /* 0x000fe200078e0a0c */
[----:B--2---:R-:W-:Y:S01]  /*0c00*/  LOP3.LUT R16, R2, 0x20, RZ, 0xfc, !PT ;  /* 0x0000002002107812 */ /* 0x004fe200078efcff */
[----:B------:R-:W-:Y:S01]  /*0c10*/  STL [R1+0x56c], R17 ;  /* 0x00056c1101007387 */ /* 0x000fe20000100800 */
[----:B------:R-:W-:Y:S01]  /*0c20*/  IMAD R55, R114, R8, R55 ;  /* 0x0000000872377224 */ /* 0x000fe200078e0237 */
[----:B----4-:R-:W-:Y:S01]  /*0c30*/  LOP3.LUT R14, R2, 0x24, RZ, 0xfc, !PT ;  /* 0x00000024020e7812 */ /* 0x010fe200078efcff */
[----:B------:R-:W-:Y:S01]  /*0c40*/  IMAD R59, R114, R12, R59 ;  /* 0x0000000c723b7224 */ /* 0x000fe200078e023b */
[----:B------:R2:W-:Y:S01]  /*0c50*/  STL [R1+0x568], R16 ;  /* 0x0005681001007387 */ /* 0x0005e20000100800 */
[----:B------:R-:W-:Y:S01]  /*0c60*/  IABS R63, R16 ;  /* 0x00000010003f7213 */ /* 0x000fe20000000000 */
[C---:B------:R-:W-:Y:S01]  /*0c70*/  IMAD.HI.U32 R8, R7.reuse, R62, RZ ;  /* 0x0000003e07087227 */ /* 0x040fe200078e00ff */
[C---:B-1----:R-:W-:Y:S01]  /*0c80*/  LOP3.LUT R0, R2.reuse, 0x26, RZ, 0xfc, !PT ;  /* 0x0000002602007812 */ /* 0x042fe200078efcff */
[----:B------:R1:W-:Y:S01]  /*0c90*/  STL [R1+0x564], R15 ;  /* 0x0005640f01007387 */ /* 0x0003e20000100800 */
[----:B------:R-:W-:Y:S01]  /*0ca0*/  IABS R66, R14 ;  /* 0x0000000e00427213 */ /* 0x000fe20000000000 */
[----:B------:R-:W-:Y:S01]  /*0cb0*/  IMAD.MOV R13, RZ, RZ, -R13 ;  /* 0x000000ffff0d7224 */ /* 0x000fe200078e0a0d */
[----:B------:R-:W-:Y:S01]  /*0cc0*/  IABS R68, R19 ;  /* 0x0000001300447213 */ /* 0x000fe20000000000 */
[----:B------:R3:W-:Y:S01]  /*0cd0*/  STL [R1+0x574], R14 ;  /* 0x0005740e01007387 */ /* 0x0007e20000100800 */
[----:B------:R-:W-:Y:S01]  /*0ce0*/  IABS R67, R0 ;  /* 0x0000000000437213 */ /* 0x000fe20000000000 */
[C---:B------:R-:W-:Y:S01]  /*0cf0*/  IMAD.HI.U32 R12, R7.reuse, R66, RZ ;  /* 0x00000042070c7227 */ /* 0x040fe200078e00ff */
[C---:B--2---:R-:W-:Y:S01]  /*0d00*/  LOP3.LUT R16, R2.reuse, 0x2c, RZ, 0xfc, !PT ;  /* 0x0000002c02107812 */ /* 0x044fe200078efcff */
[----:B------:R2:W-:Y:S01]  /*0d10*/  STL [R1+0x570], R0 ;  /* 0x0005700001007387 */ /* 0x0005e20000100800 */
[----:B------:R-:W-:Y:S01]  /*0d20*/  IABS R64, R15 ;  /* 0x0000000f00407213 */ /* 0x000fe20000000000 */
[----:B------:R-:W-:Y:S01]  /*0d30*/  IMAD.MOV R17, RZ, RZ, -R12 ;  /* 0x000000ffff117224 */ /* 0x000fe200078e0a0c */
[----:B------:R-:W-:Y:S01]  /*0d40*/  IABS R69, R18 ;  /* 0x0000001200457213 */ /* 0x000fe20000000000 */
[----:B------:R-:W-:Y:S01]  /*0d50*/  STL [R1+0x57c], R19 ;  /* 0x00057c1301007387 */ /* 0x000fe20000100800 */
[----:B-1----:R-:W-:Y:S01]  /*0d60*/  IMAD.MOV R15, RZ, RZ, -R8 ;  /* 0x000000ffff0f7224 */ /* 0x002fe200078e0a08 */
[----:B---3--:R-:W-:Y:S01]  /*0d70*/  LOP3.LUT R14, R2, 0x2e, RZ, 0xfc, !PT ;  /* 0x0000002e020e7812 */ /* 0x008fe200078efcff */
[----:B------:R-:W-:Y:S01]  /*0d80*/  IMAD R66, R114, R17, R66 ;  /* 0x0000001172427224 */ /* 0x000fe200078e0242 */
[----:B------:R1:W-:Y:S01]  /*0d90*/  STL [R1+0x578], R18 ;  /* 0x0005781201007387 */ /* 0x0003e20000100800 */
[----:B------:R-:W-:Y:S01]  /*0da0*/  IABS R70, R16 ;  /* 0x0000001000467213 */ /* 0x000fe20000000000 */
[C---:B------:R-:W-:Y:S01]  /*0db0*/  IMAD.HI.U32 R8, R7.reuse, R68, RZ ;  /* 0x0000004407087227 */ /* 0x040fe200078e00ff */
[----:B------:R-:W-:Y:S01]  /*0dc0*/  IABS R71, R14 ;  /* 0x0000000e00477213 */ /* 0x000fe20000000000 */
[----:B------:R3:W-:Y:S01]  /*0dd0*/  STL [R1+0x588], R16 ;  /* 0x0005881001007387 */ /* 0x0007e20000100800 */
[----:B--2---:R-:W-:Y:S01]  /*0de0*/  LOP3.LUT R0, R2, 0x30, RZ, 0xfc, !PT ;  /* 0x0000003002007812 */ /* 0x004fe200078efcff */
[----:B------:R-:W-:Y:S01]  /*0df0*/  IMAD R62, R114, R15, R62 ;  /* 0x0000000f723e7224 */ /* 0x000fe200078e023e */
[C---:B------:R-:W-:Y:S01]  /*0e00*/  LOP3.LUT R17, R2.reuse, 0x34, RZ, 0xfc, !PT ;  /* 0x0000003402117812 */ /* 0x040fe200078efcff */
[----:B------:R2:W-:Y:S01]  /*0e10*/  STL [R1+0x584], R14 ;  /* 0x0005840e01007387 */ /* 0x0005e20000100800 */
[----:B------:R-:W-:Y:S01]  /*0e20*/  IMAD.HI.U32 R12, R7, R71, RZ ;  /* 0x00000047070c7227 */ /* 0x000fe200078e00ff */
[----:B-1----:R-:W-:-:S02]  /*0e30*/  LOP3.LUT R18, R2, 0x32, RZ, 0xfc, !PT ;  /* 0x0000003202127812 */ /* 0x002fc400078efcff */
[----:B------:R1:W-:Y:S01]  /*0e40*/  STL [R1+0x594], R0 ;  /* 0x0005940001007387 */ /* 0x0003e20000100800 */
[----:B------:R-:W-:Y:S01]  /*0e50*/  IMAD.MOV R12, RZ, RZ, -R12 ;  /* 0x000000ffff0c7224 */ /* 0x000fe200078e0a0c */
[----:B---3--:R-:W-:Y:S01]  /*0e60*/  LOP3.LUT R16, R2, 0x36, RZ, 0xfc, !PT ;  /* 0x0000003602107812 */ /* 0x008fe200078efcff */
[----:B------:R-:W-:Y:S01]  /*0e70*/  IMAD.MOV R15, RZ, RZ, -R8 ;  /* 0x000000ffff0f7224 */ /* 0x000fe200078e0a08 */
[----:B------:R-:W-:Y:S01]  /*0e80*/  IABS R72, R0 ;  /* 0x0000000000487213 */ /* 0x000fe20000000000 */
[----:B------:R-:W-:Y:S01]  /*0e90*/  IMAD R71, R114, R12, R71 ;  /* 0x0000000c72477224 */ /* 0x000fe200078e0247 */
[----:B--2---:R-:W-:Y:S01]  /*0ea0*/  LOP3.LUT R14, R2, 0x38, RZ, 0xfc, !PT ;  /* 0x00000038020e7812 */ /* 0x004fe200078efcff */
[----:B------:R2:W-:Y:S01]  /*0eb0*/  STL [R1+0x590], R18 ;  /* 0x0005901201007387 */ /* 0x0005e20000100800 */
[----:B------:R-:W-:Y:S01]  /*0ec0*/  IABS R73, R18 ;  /* 0x0000001200497213 */ /* 0x000fe20000000000 */
[----:B------:R-:W-:Y:S01]  /*0ed0*/  IMAD R68, R114, R15, R68 ;  /* 0x0000000f72447224 */ /* 0x000fe200078e0244 */
[----:B------:R-:W-:Y:S01]  /*0ee0*/  IABS R76, R14 ;  /* 0x0000000e004c7213 */ /* 0x000fe20000000000 */
[----:B------:R3:W-:Y:S01]  /*0ef0*/  STL [R1+0x5a0], R17 ;  /* 0x0005a01101007387 */ /* 0x0007e20000100800 */
[C---:B-1----:R-:W-:Y:S01]  /*0f00*/  LOP3.LUT R0, R2.reuse, 0x3a, RZ, 0xfc, !PT ;  /* 0x0000003a02007812 */ /* 0x042fe200078efcff */
[C---:B------:R-:W-:Y:S01]  /*0f10*/  IMAD.HI.U32 R11, R7.reuse, R46, RZ ;  /* 0x0000002e070b7227 */ /* 0x040fe200078e00ff */
        /* <DEDUP_REMOVED lines=8> */
[C---:B---3--:R-:W-:Y:S01]  /*0fa0*/  LOP3.LUT R17, R2.reuse, 0x3e, RZ, 0xfc, !PT ;  /* 0x0000003e02117812 */ /* 0x048fe200078efcff */
[----:B------:R3:W-:Y:S01]  /*0fb0*/  STL [R1+0x5a8], R0 ;  /* 0x0005a80001007387 */ /* 0x0007e20000100800 */
[----:B------:R-:W-:Y:S01]  /*0fc0*/  LOP3.LUT R186, R2, 0x50, RZ, 0xfc, !PT ;  /* 0x0000005002ba7812 */ /* 0x000fe200078efcff */
[----:B------:R-:W-:Y:S01]  /*0fd0*/  IMAD R76, R114, R15, R76 ;  /* 0x0000000f724c7224 */ /* 0x000fe200078e024c */
[----:B-1----:R-:W-:Y:S01]  /*0fe0*/  LOP3.LUT R16, R2, 0x40, RZ, 0xfc, !PT ;  /* 0x0000004002107812 */ /* 0x002fe200078efcff */
[----:B------:R-:W-:Y:S01]  /*0ff0*/  STL [R1+0x5b8], R18 ;  /* 0x0005b81201007387 */ /* 0x000fe20000100800 */
[----:B------:R-:W-:Y:S01]  /*1000*/  IABS R80, R17 ;  /* 0x0000001100507213 */ /* 0x000fe20000000000 */
[----:B------:R-:W-:Y:S01]  /*1010*/  IMAD R112, R114, R13, R112 ;  /* 0x0000000d72707224 */ /* 0x000fe200078e0270 */
[C---:B--2---:R-:W-:Y:S01]  /*1020*/  LOP3.LUT R14, R2.reuse, 0x42, RZ, 0xfc, !PT ;  /* 0x00000042020e7812 */ /* 0x044fe200078efcff */
[----:B------:R1:W-:Y:S01]  /*1030*/  STL [R1+0x5b4], R17 ;  /* 0x0005b41101007387 */ /* 0x0003e20000100800 */
[----:B------:R-:W-:Y:S01]  /*1040*/  IABS R82, R16 ;  /* 0x0000001000527213 */ /* 0x000fe20000000000 */
[----:B------:R-:W-:Y:S01]  /*1050*/  IMAD.MOV R11, RZ, RZ, -R11 ;  /* 0x000000ffff0b7224 */ /* 0x000fe200078e0a0b */
[C---:B---3--:R-:W-:Y:S01]  /*1060*/  LOP3.LUT R0, R2.reuse, 0x44, RZ, 0xfc, !PT ;  /* 0x0000004402007812 */ /* 0x048fe200078efcff */
[----:B------:R2:W-:Y:S01]  /*1070*/  STL [R1+0x5c4], R16 ;  /* 0x0005c41001007387 */ /* 0x0005e20000100800 */
[----:B------:R-:W-:Y:S01]  /*1080*/  IABS R83, R14 ;  /* 0x0000000e00537213 */ /* 0x000fe20000000000 */
[----:B------:R-:W-:Y:S01]  /*1090*/  IMAD.HI.U32 R13, R7, R54, RZ ;  /* 0x00000036070d7227 */ /* 0x000fe200078e00ff */
[----:B------:R-:W-:Y:S01]  /*10a0*/  LOP3.LUT R15, R2, 0x4a, RZ, 0xfc, !PT ;  /* 0x0000004a020f7812 */ /* 0x000fe200078efcff */
[----:B------:R3:W-:Y:S01]  /*10b0*/  STL [R1+0x5c0], R14 ;  /* 0x0005c00e01007387 */ /* 0x0007e20000100800 */
[----:B------:R-:W-:Y:S01]  /*10c0*/  IABS R84, R0 ;  /* 0x0000000000547213 */ /* 0x000fe20000000000 */
[----:B------:R-:W-:Y:S01]  /*10d0*/  IMAD R46, R114, R11, R46 ;  /* 0x0000000b722e7224 */ /* 0x000fe200078e022e */
[C---:B-1----:R-:W-:Y:S01]  /*10e0*/  LOP3.LUT R17, R2.reuse, 0x46, RZ, 0xfc, !PT ;  /* 0x0000004602117812 */ /* 0x042fe200078efcff */
[----:B------:R1:W-:Y:S01]  /*10f0*/  STL [R1+0x5d0], R0 ;  /* 0x0005d00001007387 */ /* 0x0003e20000100800 */
[C---:B------:R-:W-:Y:S01]  /*1100*/  LOP3.LUT R251, R2.reuse, 0x54, RZ, 0xfc, !PT ;  /* 0x0000005402fb7812 */ /* 0x040fe200078efcff */
[----:B------:R-:W-:Y:S01]  /*1110*/  IMAD.MOV R13, RZ, RZ, -R13 ;  /* 0x000000ffff0d7224 */ /* 0x000fe200078e0a0d */
[C---:B--2---:R-:W-:Y:S01]  /*1120*/  LOP3.LUT R16, R2.reuse, 0x48, RZ, 0xfc, !PT ;  /* 0x0000004802107812 */ /* 0x044fe200078efcff */
[----:B------:R-:W-:Y:S01]  /*1130*/  STL [R1+0x5cc], R17 ;  /* 0x0005cc1101007387 */ /* 0x000fe20000100800 */
[----:B------:R-:W-:Y:S01]  /*1140*/  LOP3.LUT R250, R2, 0x56, RZ, 0xfc, !PT ;  /* 0x0000005602fa7812 */ /* 0x000fe200078efcff */
[----:B------:R-:W-:Y:S01]  /*1150*/  IMAD R54, R114, R13, R54 ;  /* 0x0000000d72367224 */ /* 0x000fe200078e0236 */
[C---:B---3--:R-:W-:Y:S01]  /*1160*/  LOP3.LUT R14, R2.reuse, 0x4c, RZ, 0xfc, !PT ;  /* 0x0000004c020e7812 */ /* 0x048fe200078efcff */
[----:B------:R-:W-:Y:S01]  /*1170*/  STL [R1+0x5dc], R16 ;  /* 0x0005dc1001007387 */ /* 0x000fe20000100800 */
[C---:B------:R-:W-:Y:S01]  /*1180*/  LOP3.LUT R249, R2.reuse, 0x58, RZ, 0xfc, !PT ;  /* 0x0000005802f97812 */ /* 0x040fe200078efcff */
[----:B------:R-:W-:Y:S01]  /*1190*/  IMAD R5, R5, 0x40, R164 ;  /* 0x0000004005057824 */ /* 0x000fe200078e02a4 */
[C---:B-1----:R-:W-:Y:S01]  /*11a0*/  LOP3.LUT R0, R2.reuse, 0x4e, RZ, 0xfc, !PT ;  /* 0x0000004e02007812 */ /* 0x042fe200078efcff */
[----:B------:R-:W-:Y:S01]  /*11b0*/  STL [R1+0x5d8], R15 ;  /* 0x0005d80f01007387 */ /* 0x000fe20000100800 */
[C---:B------:R-:W-:Y:S01]  /*11c0*/  LOP3.LUT R248, R2.reuse, 0x5a, RZ, 0xfc, !PT ;  /* 0x0000005a02f87812 */ /* 0x040fe200078efcff */
[C---:B------:R-:W-:Y:S01]  /*11d0*/  IMAD.HI.U32 R11, R7.reuse, R51, RZ ;  /* 0x00000033070b7227 */ /* 0x040fe200078e00ff */
[----:B------:R-:W-:Y:S01]  /*11e0*/  IABS R91, R0 ;  /* 0x00000000005b7213 */ /* 0x000fe20000000000 */
[----:B------:R-:W-:Y:S01]  /*11f0*/  STL [R1+0x5e8], R14 ;  /* 0x0005e80e01007387 */ /* 0x000fe20000100800 */
[C---:B------:R-:W-:Y:S01]  /*1200*/  LOP3.LUT R247, R2.reuse, 0x5c, RZ, 0xfc, !PT ;  /* 0x0000005c02f77812 */ /* 0x040fe200078efcff */
[----:B------:R-:W-:Y:S01]  /*1210*/  IMAD.MOV R11, RZ, RZ, -R11 ;  /* 0x000000ffff0b7224 */ /* 0x000fe200078e0a0b */
[C---:B------:R-:W-:Y:S01]  /*1220*/  LOP3.LUT R246, R2.reuse, 0x5e, RZ, 0xfc, !PT ;  /* 0x0000005e02f67812 */ /* 0x040fe200078efcff */
[----:B------:R1:W-:Y:S01]  /*1230*/  STL [R1+0x5e4], R0 ;  /* 0x0005e40001007387 */ /* 0x0003e20000100800 */
[----:B------:R-:W-:Y:S01]  /*1240*/  LOP3.LUT R245, R2, 0x60, RZ, 0xfc, !PT ;  /* 0x0000006002f57812 */ /* 0x000fe200078efcff */
[----:B------:R-:W-:Y:S01]  /*1250*/  IMAD R51, R114, R11, R51 ;  /* 0x0000000b72337224 */ /* 0x000fe200078e0233 */
[C---:B------:R-:W-:Y:S01]  /*1260*/  LOP3.LUT R244, R2.reuse, 0x62, RZ, 0xfc, !PT ;  /* 0x0000006202f47812 */ /* 0x040fe200078efcff */
[----:B------:R-:W-:Y:S01]  /*1270*/  STL [R1+0x5f4], R186 ;  /* 0x0005f4ba01007387 */ /* 0x000fe20000100800 */
[C---:B------:R-:W-:Y:S01]  /*1280*/  LOP3.LUT R243, R2.reuse, 0x64, RZ, 0xfc, !PT ;  /* 0x0000006402f37812 */ /* 0x040fe200078efcff */
[----:B------:R-:W-:Y:S01]  /*1290*/  IMAD.HI.U32 R11, R7, R58, RZ ;  /* 0x0000003a070b7227 */ /* 0x000fe200078e00ff */
[----:B------:R-:W-:-:S02]  /*12a0*/  LOP3.LUT R242, R2, 0x66, RZ, 0xfc, !PT ;  /* 0x0000006602f27812 */ /* 0x000fc400078efcff */
[C---:B------:R-:W-:Y:S01]  /*12b0*/  LOP3.LUT R241, R2.reuse, 0x68, RZ, 0xfc, !PT ;  /* 0x0000006802f17812 */ /* 0x040fe200078efcff */
[----:B------:R-:W-:Y:S01]  /*12c0*/  IMAD.MOV R11, RZ, RZ, -R11 ;  /* 0x000000ffff0b7224 */ /* 0x000fe200078e0a0b */
[C---:B-1----:R-:W-:Y:S01]  /*12d0*/  LOP3.LUT R0, R2.reuse, 0x52, RZ, 0xfc, !PT ;  /* 0x0000005202007812 */ /* 0x042fe200078efcff */
[C---:B------:R-:W-:Y:S01]  /*12e0*/  IMAD.HI.U32 R13, R7.reuse, R60, RZ ;  /* 0x0000003c070d7227 */ /* 0x040fe200078e00ff */
[C---:B------:R-:W-:Y:S02]  /*12f0*/  LOP3.LUT R240, R2.reuse, 0x6a, RZ, 0xfc, !PT ;  /* 0x0000006a02f07812 */ /* 0x040fe400078efcff */
[C---:B------:R-:W-:Y:S01]  /*1300*/  LOP3.LUT R239, R2.reuse, 0x6c, RZ, 0xfc, !PT ;  /* 0x0000006c02ef7812 */ /* 0x040fe200078efcff */
[----:B------:R-:W-:Y:S01]  /*1310*/  STL [R1+0x5f0], R0 ;  /* 0x0005f00001007387 */ /* 0x000fe20000100800 */
[----:B------:R-:W-:Y:S01]  /*1320*/  LOP3.LUT R238, R2, 0x6e, RZ, 0xfc, !PT ;  /* 0x0000006e02ee7812 */ /* 0x000fe200078efcff */
[----:B------:R-:W-:Y:S01]  /*1330*/  IMAD R58, R114, R11, R58 ;  /* 0x0000000b723a7224 */ /* 0x000fe200078e023a */
[C---:B------:R-:W-:Y:S01]  /*1340*/  LOP3.LUT R237, R2.reuse, 0x70, RZ, 0xfc, !PT ;  /* 0x0000007002ed7812 */ /* 0x040fe200078efcff */
[----:B------:R-:W-:Y:S01]  /*1350*/  STL [R1+0x86c], R186 ;  /* 0x00086cba01007387 */ /* 0x000fe20000100800 */
[C---:B------:R-:W-:Y:S01]  /*1360*/  LOP3.LUT R236, R2.reuse, 0x72, RZ, 0xfc, !PT ;  /* 0x0000007202ec7812 */ /* 0x040fe200078efcff */
[----:B------:R-:W-:Y:S01]  /*1370*/  IMAD.MOV R13, RZ, RZ, -R13 ;  /* 0x000000ffff0d7224 */ /* 0x000fe200078e0a0d */
[C---:B------:R-:W-:Y:S01]  /*1380*/  LOP3.LUT R235, R2.reuse, 0x74, RZ, 0xfc, !PT ;  /* 0x0000007402eb7812 */ /* 0x040fe200078efcff */
[----:B------:R-:W-:Y:S01]  /*1390*/  STL [R1+0x600], R251 ;  /* 0x000600fb01007387 */ /* 0x000fe20000100800 */
[C---:B------:R-:W-:Y:S01]  /*13a0*/  LOP3.LUT R234, R2.reuse, 0x76, RZ, 0xfc, !PT ;  /* 0x0000007602ea7812 */ /* 0x040fe200078efcff */
[C---:B------:R-:W-:Y:S01]  /*13b0*/  IMAD.HI.U32 R11, R7.reuse, R64, RZ ;  /* 0x00000040070b7227 */ /* 0x040fe200078e00ff */
[C---:B------:R-:W-:Y:S01]  /*13c0*/  LOP3.LUT R233, R2.reuse, 0x78, RZ, 0xfc, !PT ;  /* 0x0000007802e97812 */ /* 0x040fe200078efcff */
[----:B------:R1:W-:Y:S01]  /*13d0*/  STL [R1+0x870], R0 ;  /* 0x0008700001007387 */ /* 0x0003e20000100800 */
[----:B------:R-:W-:Y:S01]  /*13e0*/  LOP3.LUT R232, R2, 0x7a, RZ, 0xfc, !PT ;  /* 0x0000007a02e87812 */ /* 0x000fe200078efcff */
[----:B------:R-:W-:Y:S01]  /*13f0*/  IMAD R60, R114, R13, R60 ;  /* 0x0000000d723c7224 */ /* 0x000fe200078e023c */
[C---:B------:R-:W-:Y:S01]  /*1400*/  LOP3.LUT R231, R2.reuse, 0x7c, RZ, 0xfc, !PT ;  /* 0x0000007c02e77812 */ /* 0x040fe200078efcff */
[----:B------:R-:W-:Y:S01]  /*1410*/  STL [R1+0x5fc], R250 ;  /* 0x0005fcfa01007387 */ /* 0x000fe20000100800 */
[C---:B------:R-:W-:Y:S01]  /*1420*/  LOP3.LUT R230, R2.reuse, 0x7e, RZ, 0xfc, !PT ;  /* 0x0000007e02e67812 */ /* 0x040fe200078efcff */
[C---:B------:R-:W-:Y:S01]  /*1430*/  IMAD.HI.U32 R13, R7.reuse, R67, RZ ;  /* 0x00000043070d7227 */ /* 0x040fe200078e00ff */
[C---:B------:R-:W-:Y:S01]  /*1440*/  LOP3.LUT R229, R2.reuse, 0x80, RZ, 0xfc, !PT ;  /* 0x0000008002e57812 */ /* 0x040fe200078efcff */
[----:B------:R-:W-:Y:S01]  /*1450*/  STL [R1+0x874], R251 ;  /* 0x000874fb01007387 */ /* 0x000fe20000100800 */
[C---:B------:R-:W-:Y:S01]  /*1460*/  LOP3.LUT R228, R2.reuse, 0x82, RZ, 0xfc, !PT ;  /* 0x0000008202e47812 */ /* 0x040fe200078efcff */
[----:B------:R-:W-:Y:S01]  /*1470*/  IMAD.MOV R11, RZ, RZ, -R11 ;  /* 0x000000ffff0b7224 */ /* 0x000fe200078e0a0b */
[C---:B------:R-:W-:Y:S01]  /*1480*/  LOP3.LUT R227, R2.reuse, 0x84, RZ, 0xfc, !PT ;  /* 0x0000008402e37812 */ /* 0x040fe200078efcff */
[----:B------:R-:W-:Y:S01]  /*1490*/  STL [R1+0x60c], R249 ;  /* 0x00060cf901007387 */ /* 0x000fe20000100800 */
[C---:B------:R-:W-:Y:S01]  /*14a0*/  LOP3.LUT R226, R2.reuse, 0x86, RZ, 0xfc, !PT ;  /* 0x0000008602e27812 */ /* 0x040fe200078efcff */
[----:B------:R-:W-:Y:S01]  /*14b0*/  IMAD.MOV R13, RZ, RZ, -R13 ;  /* 0x000000ffff0d7224 */ /* 0x000fe200078e0a0d */
[C---:B------:R-:W-:Y:S01]  /*14c0*/  LOP3.LUT R225, R2.reuse, 0x88, RZ, 0xfc, !PT ;  /* 0x0000008802e17812 */ /* 0x040fe200078efcff */
[----:B------:R-:W-:Y:S01]  /*14d0*/  STL [R1+0x878], R250 ;  /* 0x000878fa01007387 */ /* 0x000fe20000100800 */
        /* <DEDUP_REMOVED lines=43> */
[----:B------:R-:W-:Y:S01]  /*1790*/  STL [R1+0x610], R243 ;  /* 0x000610f301007387 */ /* 0x000fe20000100800 */
[C---:B------:R-:W-:Y:S01]  /*17a0*/  LOP3.LUT R202, R2.reuse, 0xb6, RZ, 0xfc, !PT ;  /* 0x000000b602ca7812 */ /* 0x040fe200078efcff */
[C---:B------:R-:W-:Y:S01]  /*17b0*/  IMAD.HI.U32 R13, R7.reuse, R78, RZ ;  /* 0x0000004e070d7227 */ /* 0x040fe200078e00ff */
[----:B------:R-:W-:Y:S01]  /*17c0*/  IABS R44, R252 ;  /* 0x000000fc002c7213 */ /* 0x000fe20000000000 */
        /* <DEDUP_REMOVED lines=38> */
[C---:B------:R-:W-:Y:S01]  /*1a30*/  IMAD R56, R114.reuse, R9, R56 ;  /* 0x0000000972387224 */ /* 0x040fe200078e0238 */
[----:B------:R-:W-:Y:S01]  /*1a40*/  ISETP.GT.U32.AND P3, PT, R114, R44, PT ;  /* 0x0000002c7200720c */ /* 0x000fe20003f64070 */
[----:B------:R-:W-:Y:S01]  /*1a50*/  STL [R1+0x58c], R232 ;  /* 0x00058ce801007387 */ /* 0x000fe20000100800 */
[----:B------:R-:W-:Y:S01]  /*1a60*/  LOP3.LUT R190, R2, 0xde, RZ, 0xfc, !PT ;  /* 0x000000de02be7812 */ /* 0x000fe200078efcff */
[C---:B------:R-:W-:Y:S01]  /*1a70*/  IMAD.HI.U32 R9, R7.reuse, R63, RZ ;  /* 0x0000003f07097227 */ /* 0x040fe200078e00ff */
[----:B------:R-:W-:Y:S01]  /*1a80*/  ISETP.GT.U32.AND P1, PT, R114, R43, PT ;  /* 0x0000002b7200720c */ /* 0x000fe20003f24070 */
        /* <DEDUP_REMOVED lines=9> */
[----:B------:R-:W-:Y:S01]  /*1b20*/  LOP3.LUT R184, R2, 0xe8, RZ, 0xfc, !PT ;  /* 0x000000e802b87812 */ /* 0x000fe200078efcff */
[----:B------:R-:W-:Y:S01]  /*1b30*/  IMAD.HI.U32 R12, R7, R83, RZ ;  /* 0x00000053070c7227 */ /* 0x000fe200078e00ff */
[C---:B------:R-:W-:Y:S01]  /*1b40*/  ISETP.GT.U32.AND P2, PT, R114.reuse, R112, PT ;  /* 0x000000707200720c */ /* 0x040fe20003f44070 */
[----:B------:R-:W-:Y:S01]  /*1b50*/  STL [R1+0x550], R228 ;  /* 0x000550e401007387 */ /* 0x000fe20000100800 */
[----:B------:R-:W-:-:S02]  /*1b60*/  ISETP.GT.U32.AND P4, PT, R114, R111, PT ;  /* 0x0000006f7200720c */ /* 0x000fc40003f84070 */
[C---:B------:R-:W-:Y:S01]  /*1b70*/  LOP3.LUT R183, R2.reuse, 0xea, RZ, 0xfc, !PT ;  /* 0x000000ea02b77812 */ /* 0x040fe200078efcff */
[----:B------:R-:W-:Y:S01]  /*1b80*/  STL [R1+0x53c], R227 ;  /* 0x00053ce301007387 */ /* 0x000fe20000100800 */
[C---:B------:R-:W-:Y:S02]  /*1b90*/  LOP3.LUT R182, R2.reuse, 0xec, RZ, 0xfc, !PT ;  /* 0x000000ec02b67812 */ /* 0x040fe400078efcff */
[C---:B------:R-:W-:Y:S01]  /*1ba0*/  LOP3.LUT R181, R2.reuse, 0xee, RZ, 0xfc, !PT ;  /* 0x000000ee02b57812 */ /* 0x040fe200078efcff */
[----:B------:R-:W-:Y:S01]  /*1bb0*/  STL [R1+0x530], R226 ;  /* 0x000530e201007387 */ /* 0x000fe20000100800 */
[----:B------:R-:W-:Y:S02]  /*1bc0*/  LOP3.LUT R180, R2, 0xf0, RZ, 0xfc, !PT ;  /* 0x000000f002b47812 */ /* 0x000fe400078efcff */
[C---:B------:R-:W-:Y:S01]  /*1bd0*/  ISETP.GT.U32.AND P5, PT, R114.reuse, R46, PT ;  /* 0x0000002e7200720c */ /* 0x040fe20003fa4070 */
[----:B------:R-:W-:Y:S01]  /*1be0*/  STL [R1+0x524], R225 ;  /* 0x000524e101007387 */ /* 0x000fe20000100800 */
[----:B------:R-:W-:-:S02]  /*1bf0*/  ISETP.GT.U32.AND P0, PT, R114, R48, PT ;  /* 0x000000307200720c */ /* 0x000fc40003f04070 */
[C---:B------:R-:W-:Y:S01]  /*1c00*/  LOP3.LUT R179, R2.reuse, 0xf2, RZ, 0xfc, !PT ;  /* 0x000000f202b37812 */ /* 0x040fe200078efcff */
[----:B------:R-:W-:Y:S01]  /*1c10*/  STL [R1+0x520], R224 ;  /* 0x000520e001007387 */ /* 0x000fe20000100800 */
[----:B------:R-:W-:Y:S01]  /*1c20*/  LOP3.LUT R168, R2, 0xf4, RZ, 0xfc, !PT ;  /* 0x000000f402a87812 */ /* 0x000fe200078efcff */
[--C-:B------:R-:W-:Y:S01]  /*1c30*/  @!P3 IMAD.IADD R44, R44, 0x1, -R114.reuse ;  /* 0x000000012c2cb824 */ /* 0x100fe200078e0a72 */
[----:B------:R-:W-:Y:S01]  /*1c40*/  LOP3.LUT R158, R2, 0xf6, RZ, 0xfc, !PT ;  /* 0x000000f6029e7812 */ /* 0x000fe200078efcff */
[----:B------:R-:W-:Y:S01]  /*1c50*/  STL [R1+0x51c], R223 ;  /* 0x00051cdf01007387 */ /* 0x000fe20000100800 */
[----:B------:R-:W-:Y:S01]  /*1c60*/  @!P1 IMAD.IADD R43, R43, 0x1, -R114 ;  /* 0x000000012b2b9824 */ /* 0x000fe200078e0a72 */
[C---:B------:R-:W-:Y:S01]  /*1c70*/  ISETP.GT.U32.AND P3, PT, R114.reuse, R54, PT ;  /* 0x000000367200720c */ /* 0x040fe20003f64070 */
[----:B------:R-:W-:Y:S01]  /*1c80*/  IMAD.HI.U32 R9, R7, R69, RZ ;  /* 0x0000004507097227 */ /* 0x000fe200078e00ff */
[----:B------:R-:W-:Y:S01]  /*1c90*/  STL [R1+0x518], R222 ;  /* 0x000518de01007387 */ /* 0x000fe20000100800 */
[----:B------:R-:W-:-:S02]  /*1ca0*/  ISETP.GT.U32.AND P1, PT, R114, R52, PT ;  /* 0x000000347200720c */ /* 0x000fc40003f24070 */
[--C-:B------:R-:W-:Y:S01]  /*1cb0*/  @!P2 IMAD.IADD R112, R112, 0x1, -R114.reuse ;  /* 0x000000017070a824 */ /* 0x100fe200078e0a72 */
[----:B------:R-:W-:Y:S01]  /*1cc0*/  STL [R1+0x514], R221 ;  /* 0x000514dd01007387 */ /* 0x000fe20000100800 */
[--C-:B------:R-:W-:Y:S01]  /*1cd0*/  @!P4 IMAD.IADD R111, R111, 0x1, -R114.reuse ;  /* 0x000000016f6fc824 */ /* 0x100fe200078e0a72 */
[----:B------:R-:W-:Y:S01]  /*1ce0*/  ISETP.GT.U32.AND P6, PT, R114, R47, PT ;  /* 0x0000002f7200720c */ /* 0x000fe20003fc4070 */
[--C-:B------:R-:W-:Y:S01]  /*1cf0*/  @!P5 IMAD.IADD R46, R46, 0x1, -R114.reuse ;  /* 0x000000012e2ed824 */ /* 0x100fe200078e0a72 */
[----:B------:R-:W-:Y:S01]  /*1d00*/  STL [R1+0x510], R220 ;  /* 0x000510dc01007387 */ /* 0x000fe20000100800 */
[--C-:B------:R-:W-:Y:S01]  /*1d10*/  @!P0 IMAD.IADD R48, R48, 0x1, -R114.reuse ;  /* 0x0000000130308824 */ /* 0x100fe200078e0a72 */
[----:B------:R-:W-:Y:S01]  /*1d20*/  IABS R79, R18 ;  /* 0x00000012004f7213 */ /* 0x000fe20000000000 */
[--C-:B------:R-:W-:Y:S01]  /*1d30*/  @!P3 IMAD.IADD R54, R54, 0x1, -R114.reuse ;  /* 0x000000013636b824 */ /* 0x100fe200078e0a72 */
[----:B------:R-:W-:Y:S01]  /*1d40*/  STL [R1+0x50c], R219 ;  /* 0x00050cdb01007387 */ /* 0x000fe20000100800 */
[C---:B------:R-:W-:Y:S01]  /*1d50*/  ISETP.GT.U32.AND P2, PT, R114.reuse, R50, PT ;  /* 0x000000327200720c */ /* 0x040fe20003f44070 */
[----:B------:R-:W-:Y:S01]  /*1d60*/  IMAD.MOV R9, RZ, RZ, -R9 ;  /* 0x000000ffff097224 */ /* 0x000fe200078e0a09 */
[C---:B------:R-:W-:Y:S01]  /*1d70*/  ISETP.GT.U32.AND P5, PT, R114.reuse, R55, PT ;  /* 0x000000377200720c */ /* 0x040fe20003fa4070 */
[----:B------:R-:W-:Y:S01]  /*1d80*/  STL [R1+0x508], R218 ;  /* 0x000508da01007387 */ /* 0x000fe20000100800 */
[----:B------:R-:W-:Y:S01]  /*1d90*/  ISETP.GT.U32.AND P0, PT, R114, R111, PT ;  /* 0x0000006f7200720c */ /* 0x000fe20003f04070 */
[--C-:B------:R-:W-:Y:S01]  /*1da0*/  @!P1 IMAD.IADD R52, R52, 0x1, -R114.reuse ;  /* 0x0000000134349824 */ /* 0x100fe200078e0a72 */
[C---:B------:R-:W-:Y:S01]  /*1db0*/  ISETP.GT.U32.AND P4, PT, R114.reuse, R51, PT ;  /* 0x000000337200720c */ /* 0x040fe20003f84070 */
[----:B------:R-:W-:Y:S01]  /*1dc0*/  STL [R1+0x504], R217 ;  /* 0x000504d901007387 */ /* 0x000fe20000100800 */
[C---:B------:R-:W-:Y:S01]  /*1dd0*/  ISETP.GT.U32.AND P3, PT, R114.reuse, R46, PT ;  /* 0x0000002e7200720c */ /* 0x040fe20003f64070 */
[--C-:B------:R-:W-:Y:S01]  /*1de0*/  @!P6 IMAD.IADD R47, R47, 0x1, -R114.reuse ;  /* 0x000000012f2fe824 */ /* 0x100fe200078e0a72 */
[----:B------:R-:W-:Y:S01]  /*1df0*/  IABS R87, R16 ;  /* 0x0000001000577213 */ /* 0x000fe20000000000 */
[----:B------:R-:W-:Y:S01]  /*1e00*/  STL [R1+0x500], R216 ;  /* 0x000500d801007387 */ /* 0x000fe20000100800 */
[----:B------:R-:W-:Y:S01]  /*1e10*/  ISETP.GT.U32.AND P1, PT, R114, R44, PT ;  /* 0x0000002c7200720c */ /* 0x000fe20003f24070 */
[--C-:B------:R-:W-:Y:S01]  /*1e20*/  @!P2 IMAD.IADD R50, R50, 0x1, -R114.reuse ;  /* 0x000000013232a824 */ /* 0x100fe200078e0a72 */
[----:B------:R-:W-:Y:S01]  /*1e30*/  IABS R86, R17 ;  /* 0x0000001100567213 */ /* 0x000fe20000000000 */
[----:B------:R-:W-:Y:S01]  /*1e40*/  STL [R1+0x4fc], R215 ;  /* 0x0004fcd701007387 */ /* 0x000fe20000100800 */
[--C-:B------:R-:W-:Y:S01]  /*1e50*/  @!P5 IMAD.IADD R55, R55, 0x1, -R114.reuse ;  /* 0x000000013737d824 */ /* 0x100fe200078e0a72 */
[----:B------:R-:W-:Y:S01]  /*1e60*/  IABS R88, R15 ;  /* 0x0000000f00587213 */ /* 0x000fe20000000000 */
[C---:B------:R-:W-:Y:S01]  /*1e70*/  IMAD R69, R114.reuse, R9, R69 ;  /* 0x0000000972457224 */ /* 0x040fe200078e0245 */
[----:B------:R-:W-:Y:S01]  /*1e80*/  STL [R1+0x4f8], R214 ;  /* 0x0004f8d601007387 */ /* 0x000fe20000100800 */
[C---:B------:R-:W-:Y:S01]  /*1e90*/  ISETP.GT.U32.AND P2, PT, R114.reuse, R112, PT ;  /* 0x000000707200720c */ /* 0x040fe20003f44070 */
[--C-:B------:R-:W-:Y:S01]  /*1ea0*/  @!P0 IMAD.IADD R111, R111, 0x1, -R114.reuse ;  /* 0x000000016f6f8824 */ /* 0x100fe200078e0a72 */
[----:B------:R-:W-:Y:S01]  /*1eb0*/  IABS R90, R14 ;  /* 0x0000000e005a7213 */ /* 0x000fe20000000000 */
[----:B------:R-:W-:Y:S01]  /*1ec0*/  STL [R1+0x4f4], R213 ;  /* 0x0004f4d501007387 */ /* 0x000fe20000100800 */
[----:B------:R-:W-:Y:S01]  /*1ed0*/  ISETP.GT.U32.AND P5, PT, R114, R47, PT ;  /* 0x0000002f7200720c */ /* 0x000fe20003fa4070 */
[--C-:B------:R-:W-:Y:S01]  /*1ee0*/  @!P3 IMAD.IADD R46, R46, 0x1, -R114.reuse ;  /* 0x000000012e2eb824 */ /* 0x100fe200078e0a72 */
[----:B------:R-:W-:Y:S01]  /*1ef0*/  ISETP.GT.U32.AND P0, PT, R114, R48, PT ;  /* 0x000000307200720c */ /* 0x000fe20003f04070 */
[----:B------:R-:W-:Y:S01]  /*1f00*/  STL [R1+0x4f0], R212 ;  /* 0x0004f0d401007387 */ /* 0x000fe20000100800 */
[--C-:B------:R-:W-:Y:S01]  /*1f10*/  @!P1 IMAD.IADD R44, R44, 0x1, -R114.reuse ;  /* 0x000000012c2c9824 */ /* 0x100fe200078e0a72 */
[----:B------:R-:W-:Y:S01]  /*1f20*/  IABS R92, R186 ;  /* 0x000000ba005c7213 */ /* 0x000fe20000000000 */
[----:B------:R-:W-:Y:S01]  /*1f30*/  @!P4 IMAD.IADD R51, R51, 0x1, -R114 ;  /* 0x000000013333c824 */ /* 0x000fe200078e0a72 */
[----:B------:R-:W-:Y:S01]  /*1f40*/  STL [R1+0x4ec], R211 ;  /* 0x0004ecd301007387 */ /* 0x000fe20000100800 */
[----:B------:R-:W-:Y:S01]  /*1f50*/  IMAD.HI.U32 R9, R7, R74, RZ ;  /* 0x0000004a07097227 */ /* 0x000fe200078e00ff */
[----:B------:R-:W-:-:S02]  /*1f60*/  IABS R99, R248 ;  /* 0x000000f800637213 */ /* 0x000fc40000000000 */
[----:B------:R-:W-:Y:S01]  /*1f70*/  STL [R1+0x4e8], R210 ;  /* 0x0004e8d201007387 */ /* 0x000fe20000100800 */
[----:B------:R-:W-:Y:S01]  /*1f80*/  ISETP.GT.U32.AND P3, PT, R114, R54, PT ;  /* 0x000000367200720c */ /* 0x000fe20003f64070 */
[--C-:B------:R-:W-:Y:S01]  /*1f90*/  @!P2 IMAD.IADD R112, R112, 0x1, -R114.reuse ;  /* 0x000000017070a824 */ /* 0x100fe200078e0a72 */
[----:B------:R-:W-:Y:S01]  /*1fa0*/  IABS R94, R0 ;  /* 0x00000000005e7213 */ /* 0x000fe20000000000 */
        /* <DEDUP_REMOVED lines=9> */
[----:B------:R-:W-:Y:S01]  /*2040*/  IMAD.MOV R9, RZ, RZ, -R9 ;  /* 0x000000ffff097224 */ /* 0x000fe200078e0a09 */
[----:B------:R-:W-:Y:S01]  /*2050*/  IABS R100, R247 ;  /* 0x000000f700647213 */ /* 0x000fe20000000000 */
[----:B------:R-:W-:Y:S01]  /*2060*/  IMAD.MOV R11, RZ, RZ, -R11 ;  /* 0x000000ffff0b7224 */ /* 0x000fe200078e0a0b */
[----:B------:R-:W-:Y:S01]  /*2070*/  STL [R1+0x4d8], R206 ;  /* 0x0004d8ce01007387 */ /* 0x000fe20000100800 */
[----:B------:R-:W-:Y:S01]  /*2080*/  ISETP.GT.U32.AND P2, PT, R114, R50, PT ;  /* 0x000000327200720c */ /* 0x000fe20003f44070 */
[--C-:B------:R-:W-:Y:S01]  /*2090*/  @!P3 IMAD.IADD R54, R54, 0x1, -R114.reuse ;  /* 0x000000013636b824 */ /* 0x100fe200078e0a72 */
[----:B------:R-:W-:Y:S01]  /*20a0*/  IABS R102, R246 ;  /* 0x000000f600667213 */ /* 0x000fe20000000000 */
[----:B------:R-:W-:Y:S01]  /*20b0*/  STL [R1+0x4d4], R205 ;  /* 0x0004d4cd01007387 */ /* 0x000fe20000100800 */
[----:B------:R-:W-:Y:S01]  /*20c0*/  ISETP.GT.U32.AND P5, PT, R114, R56, PT ;  /* 0x000000387200720c */ /* 0x000fe20003fa4070 */
[--C-:B------:R-:W-:Y:S01]  /*20d0*/  @!P1 IMAD.IADD R52, R52, 0x1, -R114.reuse ;  /* 0x0000000134349824 */ /* 0x100fe200078e0a72 */
[----:B------:R-:W-:Y:S01]  /*20e0*/  IABS R96, R250 ;  /* 0x000000fa00607213 */ /* 0x000fe20000000000 */
[----:B------:R-:W-:Y:S01]  /*20f0*/  STL [R1+0x4d0], R204 ;  /* 0x0004d0cc01007387 */ /* 0x000fe20000100800 */
[C---:B------:R-:W-:Y:S01]  /*2100*/  ISETP.GT.U32.AND P0, PT, R114.reuse, R58, PT ;  /* 0x0000003a7200720c */ /* 0x040fe20003f04070 */
[----:B------:R-:W-:Y:S01]  /*2110*/  @!P4 IMAD.IADD R43, R43, 0x1, -R114 ;  /* 0x000000012b2bc824 */ /* 0x000fe200078e0a72 */
[----:B------:R-:W-:Y:S01]  /*2120*/  IABS R103, R245 ;  /* 0x000000f500677213 */ /* 0x000fe20000000000 */
[----:B------:R-:W-:Y:S01]  /*2130*/  STL [R1+0x4cc], R203 ;  /* 0x0004cccb01007387 */ /* 0x000fe20000100800 */
[C---:B------:R-:W-:Y:S01]  /*2140*/  IMAD R74, R114.reuse, R9, R74 ;  /* 0x00000009724a7224 */ /* 0x040fe200078e024a */
[----:B------:R-:W-:Y:S01]  /*2150*/  ISETP.GT.U32.AND P3, PT, R114, R63, PT ;  /* 0x0000003f7200720c */ /* 0x000fe20003f64070 */
[--C-:B------:R-:W-:Y:S01]  /*2160*/  @!P2 IMAD.IADD R50, R50, 0x1, -R114.reuse ;  /* 0x000000013232a824 */ /* 0x100fe200078e0a72 */
[----:B------:R-:W-:Y:S01]  /*2170*/  STL [R1+0x4c8], R202 ;  /* 0x0004c8ca01007387 */ /* 0x000fe20000100800 */
[----:B------:R-:W-:Y:S01]  /*2180*/  ISETP.GT.U32.AND P1, PT, R114, R62, PT ;  /* 0x0000003e7200720c */ /* 0x000fe20003f24070 */
[--C-:B------:R-:W-:Y:S01]  /*2190*/  @!P5 IMAD.IADD R56, R56, 0x1, -R114.reuse ;  /* 0x000000013838d824 */ /* 0x100fe200078e0a72 */
[----:B------:R-:W-:Y:S01]  /*21a0*/  IABS R104, R244 ;  /* 0x000000f400687213 */ /* 0x000fe20000000000 */
[----:B------:R-:W-:Y:S01]  /*21b0*/  STL [R1+0x4c4], R201 ;  /* 0x0004c4c901007387 */ /* 0x000fe20000100800 */
[----:B------:R-:W-:Y:S01]  /*21c0*/  ISETP.GT.U32.AND P4, PT, R114, R51, PT ;  /* 0x000000337200720c */ /* 0x000fe20003f84070 */
[----:B------:R-:W-:Y:S01]  /*21d0*/  @!P0 IMAD.IADD R58, R58, 0x1, -R114 ;  /* 0x000000013a3a8824 */ /* 0x000fe200078e0a72 */
[----:B------:R-:W-:Y:S01]  /*21e0*/  IABS R108, R241 ;  /* 0x000000f1006c7213 */ /* 0x000fe20000000000 */
[----:B------:R-:W-:Y:S01]  /*21f0*/  STL [R1+0x4c0], R200 ;  /* 0x0004c0c801007387 */ /* 0x000fe20000100800 */
[----:B------:R-:W-:Y:S01]  /*2200*/  IMAD.HI.U32 R9, R7, R80, RZ ;  /* 0x0000005007097227 */ /* 0x000fe200078e00ff */
[----:B------:R-:W-:-:S02]  /*2210*/  IABS R107, R242 ;  /* 0x000000f2006b7213 */ /* 0x000fc40000000000 */
        /* <DEDUP_REMOVED lines=13> */
[----:B------:R-:W-:Y:S01]  /*22f0*/  IMAD.MOV R9, RZ, RZ, -R9 ;  /* 0x000000ffff097224 */ /* 0x000fe200078e0a09 */
[----:B------:R-:W-:Y:S01]  /*2300*/  IABS R106, R243 ;  /* 0x000000f3006a7213 */ /* 0x000fe20000000000 */
[----:B------:R-:W-:Y:S01]  /*2310*/  IMAD.MOV R13, RZ, RZ, -R13 ;  /* 0x000000ffff0d7224 */ /* 0x000fe200078e0a0d */
        /* <DEDUP_REMOVED lines=14> */
[C---:B------:R-:W-:Y:S01]  /*2400*/  ISETP.GT.U32.AND P2, PT, R114.reuse, R68, PT ;  /* 0x000000447200720c */ /* 0x040fe20003f44070 */
[--C-:B------:R-:W-:Y:S01]  /*2410*/  @!P3 IMAD.IADD R71, R71, 0x1, -R114.reuse ;  /* 0x000000014747b824 */ /* 0x100fe200078e0a72 */
        /* <DEDUP_REMOVED lines=9> */
[C---:B------:R-:W-:Y:S01]  /*24b0*/  IMAD R75, R114.reuse, R11, R75 ;  /* 0x0000000b724b7224 */ /* 0x040fe200078e024b */
[----:B------:R-:W-:Y:S01]  /*24c0*/  ISETP.GT.U32.AND P1, PT, R114, R63, PT ;  /* 0x0000003f7200720c */ /* 0x000fe20003f24070 */
[--C-:B------:R-:W-:Y:S01]  /*24d0*/  @!P2 IMAD.IADD R68, R68, 0x1, -R114.reuse ;  /* 0x000000014444a824 */ /* 0x100fe200078e0a72 */
[----:B------:R-:W-:Y:S01]  /*24e0*/  STL [R1+0x484], R172 ;  /* 0x000484ac01007387 */ /* 0x000fe20000100800 */
[----:B------:R-:W-:Y:S01]  /*24f0*/  ISETP.GT.U32.AND P4, PT, R114, R69, PT ;  /* 0x000000457200720c */ /* 0x000fe20003f84070 */
[----:B------:R-:W-:Y:S01]  /*2500*/  @!P5 IMAD.IADD R58, R58, 0x1, -R114 ;  /* 0x000000013a3ad824 */ /* 0x000fe200078e0a72 */
[----:B------:R-:W-:Y:S01]  /*2510*/  IABS R34, R233 ;  /* 0x000000e900227213 */ /* 0x000fe20000000000 */
[----:B------:R-:W-:Y:S01]  /*2520*/  STL [R1+0x480], R170 ;  /* 0x000480aa01007387 */ /* 0x000fe20000100800 */
[C---:B------:R-:W-:Y:S01]  /*2530*/  IMAD R78, R114.reuse, R13, R78 ;  /* 0x0000000d724e7224 */ /* 0x040fe200078e024e */
[C---:B------:R-:W-:Y:S01]  /*2540*/  ISETP.GT.U32.AND P2, PT, R114.reuse, R60, PT ;  /* 0x0000003c7200720c */ /* 0x040fe20003f44070 */
[--C-:B------:R-:W-:Y:S01]  /*2550*/  @!P0 IMAD.IADD R59, R59, 0x1, -R114.reuse ;  /* 0x000000013b3b8824 */ /* 0x100fe200078e0a72 */
[----:B------:R-:W-:Y:S01]  /*2560*/  STL [R1+0x47c], R192 ;  /* 0x00047cc001007387 */ /* 0x000fe20000100800 */
[C---:B------:R-:W-:Y:S01]  /*2570*/  ISETP.GT.U32.AND P5, PT, R114.reuse, R66, PT ;  /* 0x000000427200720c */ /* 0x040fe20003fa4070 */
[----:B------:R-:W-:Y:S01]  /*2580*/  IMAD.HI.U32 R11, R7, R82, RZ ;  /* 0x00000052070b7227 */ /* 0x000fe200078e00ff */
        /* <DEDUP_REMOVED lines=21> */
[C---:B------:R-:W-:Y:S01]  /*26e0*/  ISETP.GT.U32.AND P2, PT, R114.reuse, R68, PT ;  /* 0x000000447200720c */ /* 0x040fe20003f44070 */
[----:B------:R-:W-:Y:S01]  /*26f0*/  IMAD.MOV R11, RZ, RZ, -R11 ;  /* 0x000000ffff0b7224 */ /* 0x000fe200078e0a0b */
[----:B------:R-:W-:Y:S01]  /*2700*/  IABS R24, R226 ;  /* 0x000000e200187213 */ /* 0x000fe20000000000 */
[----:B------:R-:W-:Y:S01]  /*2710*/  STL [R1+0x460], R188 ;  /* 0x000460bc01007387 */ /* 0x000fe20000100800 */
[----:B------:R-:W-:Y:S01]  /*2720*/  ISETP.GT.U32.AND P5, PT, R114, R73, PT ;  /* 0x000000497200720c */ /* 0x000fe20003fa4070 */
[----:B------:R-:W-:Y:S01]  /*2730*/  @!P1 IMAD.IADD R70, R70, 0x1, -R114 ;  /* 0x0000000146469824 */ /* 0x000fe200078e0a72 */
[----:B------:R-:W-:Y:S01]  /*2740*/  IABS R22, R224 ;  /* 0x000000e000167213 */ /* 0x000fe20000000000 */
[----:B------:R-:W-:Y:S01]  /*2750*/  STL [R1+0x45c], R185 ;  /* 0x00045cb901007387 */ /* 0x000fe20000100800 */
[----:B------:R-:W-:Y:S01]  /*2760*/  ISETP.GT.U32.AND P0, PT, R114, R74, PT ;  /* 0x0000004a7200720c */ /* 0x000fe20003f04070 */
[----:B------:R-:W-:Y:S01]  /*2770*/  IMAD.MOV R12, RZ, RZ, -R12 ;  /* 0x000000ffff0c7224 */ /* 0x000fe200078e0a0c */
[----:B------:R-:W-:Y:S01]  /*2780*/  IABS R16, R220 ;  /* 0x000000dc00107213 */ /* 0x000fe20000000000 */
[----:B------:R-:W-:Y:S01]  /*2790*/  STL [R1+0x458], R184 ;  /* 0x000458b801007387 */ /* 0x000fe20000100800 */
[----:B------:R-:W-:Y:S01]  /*27a0*/  @!P4 IMAD.IADD R62, R62, 0x1, -R114 ;  /* 0x000000013e3ec824 */ /* 0x000fe200078e0a72 */
[----:B------:R-:W-:Y:S01]  /*27b0*/  ISETP.GT.U32.AND P1, PT, R114, R78, PT ;  /* 0x0000004e7200720c */ /* 0x000fe20003f24070 */
[----:B------:R-:W-:Y:S01]  /*27c0*/  IMAD.MOV R8, RZ, RZ, -R8 ;  /* 0x000000ffff087224 */ /* 0x000fe200078e0a08 */
[----:B------:R-:W-:Y:S01]  /*27d0*/  STL [R1+0x454], R183 ;  /* 0x000454b701007387 */ /* 0x000fe20000100800 */
[----:B------:R-:W-:Y:S01]  /*27e0*/  IMAD.HI.U32 R9, R7, R87, RZ ;  /* 0x0000005707097227 */ /* 0x000fe200078e00ff */
[----:B------:R-:W-:-:S02]  /*27f0*/  IABS R18, R221 ;  /* 0x000000dd00127213 */ /* 0x000fc40000000000 */
[----:B------:R-:W-:Y:S01]  /*2800*/  STL [R1+0x450], R182 ;  /* 0x000450b601007387 */ /* 0x000fe20000100800 */
[C---:B------:R-:W-:Y:S01]  /*2810*/  ISETP.GT.U32.AND P4, PT, R114.reuse, R69, PT ;  /* 0x000000457200720c */ /* 0x040fe20003f84070 */
[C---:B------:R-:W-:Y:S01]  /*2820*/  IMAD R82, R114.reuse, R11, R82 ;  /* 0x0000000b72527224 */ /* 0x040fe200078e0252 */
[----:B------:R-:W-:Y:S01]  /*2830*/  IABS R20, R223 ;  /* 0x000000df00147213 */ /* 0x000fe20000000000 */
[----:B------:R-:W-:Y:S01]  /*2840*/  STL [R1+0x44c], R181 ;  /* 0x00044cb501007387 */ /* 0x000fe20000100800 */
[----:B------:R-:W-:Y:S01]  /*2850*/  IMAD R83, R114, R12, R83 ;  /* 0x0000000c72537224 */ /* 0x000fe200078e0253 */
[----:B------:R-:W-:Y:S01]  /*2860*/  IABS R14, R219 ;  /* 0x000000db000e7213 */ /* 0x000fe20000000000 */
[----:B------:R-:W-:Y:S01]  /*2870*/  @!P2 IMAD.IADD R68, R68, 0x1, -R114 ;  /* 0x000000014444a824 */ /* 0x000fe200078e0a72 */
[----:B------:R-:W-:Y:S01]  /*2880*/  STL [R1+0x448], R180 ;  /* 0x000448b401007387 */ /* 0x000fe20000100800 */
[C---:B------:R-:W-:Y:S01]  /*2890*/  IMAD R79, R114.reuse, R8, R79 ;  /* 0x00000008724f7224 */ /* 0x040fe200078e024f */
[----:B------:R-:W-:Y:S01]  /*28a0*/  ISETP.GT.U32.AND P2, PT, R114, R75, PT ;  /* 0x0000004b7200720c */ /* 0x000fe20003f44070 */
[----:B------:R-:W-:Y:S01]  /*28b0*/  IMAD.MOV R9, RZ, RZ, -R9 ;  /* 0x000000ffff097224 */ /* 0x000fe200078e0a09 */
[----:B------:R-:W-:Y:S01]  /*28c0*/  STL [R1+0x444], R179 ;  /* 0x000444b301007387 */ /* 0x000fe20000100800 */
[----:B------:R-:W-:Y:S01]  /*28d0*/  IMAD.HI.U32 R13, R7, R84, RZ ;  /* 0x00000054070d7227 */ /* 0x000fe200078e00ff */
[----:B------:R-:W-:-:S02]  /*28e0*/  IABS R19, R222 ;  /* 0x000000de00137213 */ /* 0x000fc40000000000 */
[----:B------:R-:W-:Y:S01]  /*28f0*/  STL [R1+0x440], R168 ;  /* 0x000440a801007387 */ /* 0x000fe20000100800 */
[--C-:B------:R-:W-:Y:S01]  /*2900*/  @!P5 IMAD.IADD R73, R73, 0x1, -R114.reuse ;  /* 0x000000014949d824 */ /* 0x100fe200078e0a72 */
[----:B------:R-:W-:Y:S01]  /*2910*/  IABS R21, R217 ;  /* 0x000000d900157213 */ /* 0x000fe20000000000 */
[--C-:B------:R-:W-:Y:S01]  /*2920*/  @!P0 IMAD.IADD R74, R74, 0x1, -R114.reuse ;  /* 0x000000014a4a8824 */ /* 0x100fe200078e0a72 */
[----:B------:R-:W-:Y:S01]  /*2930*/  STL [R1+0x43c], R158 ;  /* 0x00043c9e01007387 */ /* 0x000fe20000100800 */
[C---:B------:R-:W-:Y:S01]  /*2940*/  IMAD R87, R114.reuse, R9, R87 ;  /* 0x0000000972577224 */ /* 0x040fe200078e0257 */
[C---:B------:R-:W-:Y:S01]  /*2950*/  ISETP.GT.U32.AND P5, PT, R114.reuse, R82, PT ;  /* 0x000000527200720c */ /* 0x040fe20003fa4070 */
[----:B------:R-:W-:Y:S01]  /*2960*/  IMAD.MOV R13, RZ, RZ, -R13 ;  /* 0x000000ffff0d7224 */ /* 0x000fe200078e0a0d */
[----:B------:R2:W-:Y:S01]  /*2970*/  STL [R1+0x3f0], R5 ;  /* 0x0003f00501007387 */ /* 0x0005e20000100800 */
[----:B------:R-:W-:Y:S01]  /*2980*/  ISETP.GT.U32.AND P0, PT, R114, R83, PT ;  /* 0x000000537200720c */ /* 0x000fe20003f04070 */
[----:B------:R-:W-:Y:S01]  /*2990*/  @!P1 IMAD.IADD R78, R78, 0x1, -R114 ;  /* 0x000000014e4e9824 */ /* 0x000fe200078e0a72 */
[----:B------:R-:W-:Y:S01]  /*29a0*/  IABS R33, R214 ;  /* 0x000000d600217213 */ /* 0x000fe20000000000 */
[C---:B------:R-:W-:Y:S01]  /*29b0*/  IMAD R84, R114.reuse, R13, R84 ;  /* 0x0000000d72547224 */ /* 0x040fe200078e0254 */
[----:B------:R-:W-:Y:S01]  /*29c0*/  IABS R29, R215 ;  /* 0x000000d7001d7213 */ /* 0x000fe20000000000 */
[--C-:B------:R-:W-:Y:S01]  /*29d0*/  @!P4 IMAD.IADD R69, R69, 0x1, -R114.reuse ;  /* 0x000000014545c824 */ /* 0x100fe200078e0a72 */
[----:B------:R-:W-:Y:S01]  /*29e0*/  IABS R25, R216 ;  /* 0x000000d800197213 */ /* 0x000fe20000000000 */
[----:B------:R-:W-:Y:S01]  /*29f0*/  IMAD.HI.U32 R8, R7, R86, RZ ;  /* 0x0000005607087227 */ /* 0x000fe200078e00ff */
[----:B------:R-:W-:Y:S01]  /*2a00*/  IABS R41, R211 ;  /* 0x000000d300297213 */ /* 0x000fe20000000000 */
[----:B-1----:R-:W3:Y:S01]  /*2a10*/  LDL R0, [R1+0x42c] ;  /* 0x00042c0001007983 */ /* 0x002ee20000100800 */
[----:B--2---:R-:W-:Y:S01]  /*2a20*/  IABS R5, R5 ;  /* 0x0000000500057213 */ /* 0x004fe20000000000 */
[----:B------:R-:W-:Y:S01]  /*2a30*/  @!P2 IMAD.IADD R75, R75, 0x1, -R114 ;  /* 0x000000014b4ba824 */ /* 0x000fe200078e0a72 */
[----:B------:R-:W-:Y:S01]  /*2a40*/  ISETP.GT.U32.AND P1, PT, R114, R87, PT ;  /* 0x000000577200720c */ /* 0x000fe20003f24070 */
[----:B------:R-:W-:Y:S01]  /*2a50*/  IMAD.MOV R15, RZ, RZ, -R8 ;  /* 0x000000ffff0f7224 */ /* 0x000fe200078e0a08 */
[----:B------:R-:W2:Y:S01]  /*2a60*/  LDL R186, [R1+0x494] ;  /* 0x0004940001ba7983 */ /* 0x000ea20000100800 */
[----:B------:R-:W-:Y:S01]  /*2a70*/  IMAD.HI.U32 R10, R10, R5, RZ ;  /* 0x000000050a0a7227 */ /* 0x000fe200078e00ff */
[----:B------:R-:W-:-:S02]  /*2a80*/  IABS R53, R209 ;  /* 0x000000d100357213 */ /* 0x000fc40000000000 */
[----:B------:R-:W-:Y:S01]  /*2a90*/  IABS R45, R210 ;  /* 0x000000d2002d7213 */ /* 0x000fe20000000000 */
[----:B------:R-:W-:Y:S01]  /*2aa0*/  IMAD.MOV R10, RZ, RZ, -R10 ;  /* 0x000000ffff0a7224 */ /* 0x000fe200078e0a0a */
[----:B------:R-:W-:Y:S01]  /*2ab0*/  ISETP.GT.U32.AND P4, PT, R114, R76, PT ;  /* 0x0000004c7200720c */ /* 0x000fe20003f84070 */
[--C-:B------:R-:W-:Y:S01]  /*2ac0*/  @!P5 IMAD.IADD R82, R82, 0x1, -R114.reuse ;  /* 0x000000015252d824 */ /* 0x100fe200078e0a72 */
[----:B------:R-:W-:Y:S01]  /*2ad0*/  IABS R61, R206 ;  /* 0x000000ce003d7213 */ /* 0x000fe20000000000 */
[----:B------:R-:W-:Y:S01]  /*2ae0*/  IMAD R5, R6, R10, R5 ;  /* 0x0000000a06057224 */ /* 0x000fe200078e0205 */
[C---:B------:R-:W-:Y:S01]  /*2af0*/  ISETP.GT.U32.AND P2, PT, R114.reuse, R84, PT ;  /* 0x000000547200720c */ /* 0x040fe20003f44070 */
[----:B------:R-:W-:Y:S01]  /*2b00*/  @!P0 IMAD.IADD R83, R83, 0x1, -R114 ;  /* 0x0000000153538824 */ /* 0x000fe200078e0a72 */
[----:B------:R-:W-:Y:S01]  /*2b10*/  IABS R65, R205 ;  /* 0x000000cd00417213 */ /* 0x000fe20000000000 */
[----:B------:R-:W-:Y:S01]  /*2b20*/  IMAD R86, R114, R15, R86 ;  /* 0x0000000f72567224 */ /* 0x000fe200078e0256 */
[----:B------:R-:W-:Y:S01]  /*2b30*/  ISETP.GT.U32.AND P6, PT, R6, R5, PT ;  /* 0x000000050600720c */ /* 0x000fe20003fc4070 */
[--C-:B------:R-:W-:Y:S01]  /*2b40*/  @!P1 IMAD.IADD R87, R87, 0x1, -R114.reuse ;  /* 0x0000000157579824 */ /* 0x100fe200078e0a72 */
[----:B------:R-:W-:Y:S01]  /*2b50*/  IABS R81, R204 ;  /* 0x000000cc00517213 */ /* 0x000fe20000000000 */
[C---:B------:R-:W-:Y:S01]  /*2b60*/  IMAD.HI.U32 R12, R7.reuse, R90, RZ ;  /* 0x0000005a070c7227 */ /* 0x040fe200078e00ff */
[C---:B------:R-:W-:Y:S01]  /*2b70*/  ISETP.GT.U32.AND P5, PT, R114.reuse, R74, PT ;  /* 0x0000004a7200720c */ /* 0x040fe20003fa4070 */
[----:B------:R-:W4:Y:S01]  /*2b80*/  LDL R247, [R1+0x490] ;  /* 0x0004900001f77983 */ /* 0x000f220000100800 */
[----:B------:R-:W-:Y:S01]  /*2b90*/  ISETP.GT.U32.AND P0, PT, R114, R75, PT ;  /* 0x0000004b7200720c */ /* 0x000fe20003f04070 */
[----:B------:R-:W-:Y:S01]  /*2ba0*/  @!P4 IMAD.IADD R76, R76, 0x1, -R114 ;  /* 0x000000014c4cc824 */ /* 0x000fe200078e0a72 */
[----:B------:R-:W-:Y:S01]  /*2bb0*/  IABS R101, R178 ;  /* 0x000000b200657213 */ /* 0x000fe20000000000 */
[----:B------:R-:W-:Y:S01]  /*2bc0*/  IMAD.HI.U32 R11, R7, R88, RZ ;  /* 0x00000058070b7227 */ /* 0x000fe200078e00ff */
[----:B------:R-:W-:Y:S01]  /*2bd0*/  IABS R93, R200 ;  /* 0x000000c8005d7213 */ /* 0x000fe20000000000 */
[----:B------:R-:W4:Y:S01]  /*2be0*/  LDL R248, [R1+0x52c] ;  /* 0x00052c0001f87983 */ /* 0x000f220000100800 */
[----:B------:R-:W-:Y:S01]  /*2bf0*/  IABS R89, R201 ;  /* 0x000000c900597213 */ /* 0x000fe20000000000 */
[----:B------:R-:W-:Y:S01]  /*2c00*/  @!P6 IMAD.IADD R5, R5, 0x1, -R6 ;  /* 0x000000010505e824 */ /* 0x000fe200078e0a06 */
[C---:B------:R-:W-:Y:S01]  /*2c10*/  ISETP.GT.U32.AND P6, PT, R114.reuse, R55, PT ;  /* 0x000000377200720c */ /* 0x040fe20003fc4070 */
[----:B------:R-:W-:Y:S01]  /*2c20*/  IMAD.MOV R17, RZ, RZ, -R12 ;  /* 0x000000ffff117224 */ /* 0x000fe200078e0a0c */
[----:B------:R-:W-:Y:S01]  /*2c30*/  ISETP.GT.U32.AND P4, PT, R114, R86, PT ;  /* 0x000000567200720c */ /* 0x000fe20003f84070 */
[----:B------:R-:W-:Y:S01]  /*2c40*/  @!P2 IMAD.IADD R84, R84, 0x1, -R114 ;  /* 0x000000015454a824 */ /* 0x000fe200078e0a72 */
[----:B------:R-:W-:Y:S01]  /*2c50*/  IABS R116, R176 ;  /* 0x000000b000747213 */ /* 0x000fe20000000000 */
[----:B------:R-:W-:Y:S01]  /*2c60*/  IMAD.MOV R11, RZ, RZ, -R11 ;  /* 0x000000ffff0b7224 */ /* 0x000fe200078e0a0b */
[----:B------:R-:W-:Y:S01]  /*2c70*/  IABS R118, R197 ;  /* 0x000000c500767213 */ /* 0x000fe20000000000 */
[----:B------:R-:W-:Y:S01]  /*2c80*/  IMAD.HI.U32 R13, R7, R91, RZ ;  /* 0x0000005b070d7227 */ /* 0x000fe200078e00ff */
[----:B------:R-:W-:Y:S01]  /*2c90*/  IABS R113, R177 ;  /* 0x000000b100717213 */ /* 0x000fe20000000000 */
[----:B------:R-:W4:Y:S01]  /*2ca0*/  LDL R246, [R1+0x528] ;  /* 0x0005280001f67983 */ /* 0x000f220000100800 */
[----:B------:R-:W-:Y:S01]  /*2cb0*/  IABS R121, R194 ;  /* 0x000000c200797213 */ /* 0x000fe20000000000 */
[C---:B------:R-:W-:Y:S01]  /*2cc0*/  IMAD R90, R114.reuse, R17, R90 ;  /* 0x00000011725a7224 */ /* 0x040fe200078e025a */
[----:B------:R-:W-:Y:S01]  /*2cd0*/  IABS R123, R193 ;  /* 0x000000c1007b7213 */ /* 0x000fe20000000000 */
[--C-:B------:R-:W-:Y:S01]  /*2ce0*/  @!P6 IMAD.IADD R55, R55, 0x1, -R114.reuse ;  /* 0x000000013737e824 */ /* 0x100fe200078e0a72 */
[----:B------:R-:W-:Y:S01]  /*2cf0*/  ISETP.GT.U32.AND P6, PT, R114, R64, PT ;  /* 0x000000407200720c */ /* 0x000fe20003fc4070 */
[--C-:B------:R-:W-:Y:S01]  /*2d00*/  @!P5 IMAD.IADD R74, R74, 0x1, -R114.reuse ;  /* 0x000000014a4ad824 */ /* 0x100fe200078e0a72 */
[C---:B------:R-:W-:Y:S01]  /*2d10*/  ISETP.GT.U32.AND P2, PT, R114.reuse, R76, PT ;  /* 0x0000004c7200720c */ /* 0x040fe20003f44070 */
[----:B------:R-:W-:Y:S01]  /*2d20*/  @!P0 IMAD.IADD R75, R75, 0x1, -R114 ;  /* 0x000000014b4b8824 */ /* 0x000fe200078e0a72 */
[----:B------:R-:W-:Y:S01]  /*2d30*/  IABS R141, R166 ;  /* 0x000000a6008d7213 */ /* 0x000fe20000000000 */
[----:B------:R-:W-:Y:S01]  /*2d40*/  IMAD R88, R114, R11, R88 ;  /* 0x0000000b72587224 */ /* 0x000fe200078e0258 */
[----:B------:R-:W-:Y:S01]  /*2d50*/  IABS R125, R172 ;  /* 0x000000ac007d7213 */ /* 0x000fe20000000000 */
[C---:B------:R-:W-:Y:S01]  /*2d60*/  IMAD.HI.U32 R8, R7.reuse, R92, RZ ;  /* 0x0000005c07087227 */ /* 0x040fe200078e00ff */
[----:B------:R-:W-:Y:S01]  /*2d70*/  IABS R129, R170 ;  /* 0x000000aa00817213 */ /* 0x000fe20000000000 */
[----:B------:R-:W4:Y:S01]  /*2d80*/  LDL R249, [R1+0x538] ;  /* 0x0005380001f97983 */ /* 0x000f220000100800 */
[----:B------:R-:W-:Y:S01]  /*2d90*/  IABS R133, R192 ;  /* 0x000000c000857213 */ /* 0x000fe20000000000 */
[----:B------:R-:W-:Y:S01]  /*2da0*/  IMAD.MOV R13, RZ, RZ, -R13 ;  /* 0x000000ffff0d7224 */ /* 0x000fe200078e0a0d */
[----:B------:R-:W-:Y:S01]  /*2db0*/  IABS R143, R162 ;  /* 0x000000a2008f7213 */ /* 0x000fe20000000000 */
[----:B------:R-:W-:Y:S01]  /*2dc0*/  @!P6 IMAD.IADD R64, R64, 0x1, -R114 ;  /* 0x000000014040e824 */ /* 0x000fe200078e0a72 */
[C---:B------:R-:W-:Y:S01]  /*2dd0*/  ISETP.GT.U32.AND P5, PT, R114.reuse, R82, PT ;  /* 0x000000527200720c */ /* 0x040fe20003fa4070 */
[----:B------:R-:W-:Y:S01]  /*2de0*/  IMAD.MOV R15, RZ, RZ, -R8 ;  /* 0x000000ffff0f7224 */ /* 0x000fe200078e0a08 */
[C---:B------:R-:W-:Y:S01]  /*2df0*/  ISETP.GT.U32.AND P6, PT, R114.reuse, R56, PT ;  /* 0x000000387200720c */ /* 0x040fe20003fc4070 */
[C---:B------:R-:W-:Y:S01]  /*2e00*/  IMAD R91, R114.reuse, R13, R91 ;  /* 0x0000000d725b7224 */ /* 0x040fe200078e025b */
[C---:B------:R-:W-:Y:S01]  /*2e10*/  ISETP.GT.U32.AND P3, PT, R114.reuse, R64, PT ;  /* 0x000000407200720c */ /* 0x040fe20003f64070 */
[----:B------:R-:W-:Y:S01]  /*2e20*/  IMAD.HI.U32 R8, R7, R99, RZ ;  /* 0x0000006307087227 */ /* 0x000fe200078e00ff */
[----:B------:R-:W-:-:S02]  /*2e30*/  ISETP.GT.U32.AND P0, PT, R114, R83, PT ;  /* 0x000000537200720c */ /* 0x000fc40003f04070 */
[----:B------:R-:W-:Y:S01]  /*2e40*/  IABS R145, R190 ;  /* 0x000000be00917213 */ /* 0x000fe20000000000 */
[--C-:B------:R-:W-:Y:S01]  /*2e50*/  @!P4 IMAD.IADD R86, R86, 0x1, -R114.reuse ;  /* 0x000000015656c824 */ /* 0x100fe200078e0a72 */
[----:B------:R-:W-:Y:S01]  /*2e60*/  IABS R137, R191 ;  /* 0x000000bf00897213 */ /* 0x000fe20000000000 */
[C---:B------:R-:W-:Y:S01]  /*2e70*/  IMAD.HI.U32 R9, R7.reuse, R94, RZ ;  /* 0x0000005e07097227 */ /* 0x040fe200078e00ff */
[----:B------:R-:W-:Y:S02]  /*2e80*/  IABS R151, R188 ;  /* 0x000000bc00977213 */ /* 0x000fe40000000000 */
[----:B------:R-:W-:Y:S01]  /*2e90*/  IABS R149, R160 ;  /* 0x000000a000957213 */ /* 0x000fe20000000000 */
[--C-:B------:R-:W-:Y:S01]  /*2ea0*/  @!P6 IMAD.IADD R56, R56, 0x1, -R114.reuse ;  /* 0x000000013838e824 */ /* 0x100fe200078e0a72 */
[----:B------:R-:W-:Y:S01]  /*2eb0*/  IABS R155, R184 ;  /* 0x000000b8009b7213 */ /* 0x000fe20000000000 */
[----:B------:R-:W-:Y:S01]  /*2ec0*/  @!P3 IMAD.IADD R64, R64, 0x1, -R114 ;  /* 0x000000014040b824 */ /* 0x000fe200078e0a72 */
[C---:B------:R-:W-:Y:S01]  /*2ed0*/  ISETP.GT.U32.AND P3, PT, R114.reuse, R72, PT ;  /* 0x000000487200720c */ /* 0x040fe20003f64070 */
[----:B------:R-:W-:Y:S01]  /*2ee0*/  IMAD.HI.U32 R11, R7, R95, RZ ;  /* 0x0000005f070b7227 */ /* 0x000fe200078e00ff */
[----:B------:R-:W-:-:S02]  /*2ef0*/  ISETP.GT.U32.AND P6, PT, R114, R71, PT ;  /* 0x000000477200720c */ /* 0x000fc40003fc4070 */
[C---:B------:R-:W-:Y:S01]  /*2f00*/  ISETP.GT.U32.AND P4, PT, R114.reuse, R78, PT ;  /* 0x0000004e7200720c */ /* 0x040fe20003f84070 */
[----:B------:R-:W-:Y:S01]  /*2f10*/  IMAD.HI.U32 R13, R7, R98, RZ ;  /* 0x00000062070d7227 */ /* 0x000fe200078e00ff */
[----:B------:R-:W-:Y:S02]  /*2f20*/  IABS R147, R189 ;  /* 0x000000bd00937213 */ /* 0x000fe40000000000 */
[----:B------:R-:W-:Y:S01]  /*2f30*/  IABS R153, R185 ;  /* 0x000000b900997213 */ /* 0x000fe20000000000 */
[----:B------:R-:W-:Y:S01]  /*2f40*/  IMAD R92, R114, R15, R92 ;  /* 0x0000000f725c7224 */ /* 0x000fe200078e025c */
[----:B------:R-:W-:Y:S01]  /*2f50*/  IABS R161, R181 ;  /* 0x000000b500a17213 */ /* 0x000fe20000000000 */
[----:B------:R-:W-:Y:S01]  /*2f60*/  IMAD.MOV R8, RZ, RZ, -R8 ;  /* 0x000000ffff087224 */ /* 0x000fe200078e0a08 */
[----:B------:R-:W-:Y:S01]  /*2f70*/  IABS R159, R182 ;  /* 0x000000b6009f7213 */ /* 0x000fe20000000000 */
[--C-:B------:R-:W-:Y:S01]  /*2f80*/  @!P3 IMAD.IADD R72, R72, 0x1, -R114.reuse ;  /* 0x000000014848b824 */ /* 0x100fe200078e0a72 */
[C---:B------:R-:W-:Y:S01]  /*2f90*/  ISETP.GT.U32.AND P3, PT, R114.reuse, R80, PT ;  /* 0x000000507200720c */ /* 0x040fe20003f64070 */
[--C-:B------:R-:W-:Y:S01]  /*2fa0*/  @!P6 IMAD.IADD R71, R71, 0x1, -R114.reuse ;  /* 0x000000014747e824 */ /* 0x100fe200078e0a72 */
[----:B------:R-:W-:Y:S01]  /*2fb0*/  ISETP.GT.U32.AND P6, PT, R114, R79, PT ;  /* 0x0000004f7200720c */ /* 0x000fe20003fc4070 */
[--C-:B------:R-:W-:Y:S01]  /*2fc0*/  @!P2 IMAD.IADD R76, R76, 0x1, -R114.reuse ;  /* 0x000000014c4ca824 */ /* 0x100fe200078e0a72 */
[----:B------:R-:W-:Y:S01]  /*2fd0*/  IABS R157, R183 ;  /* 0x000000b7009d7213 */ /* 0x000fe20000000000 */
[----:B------:R-:W-:Y:S01]  /*2fe0*/  IMAD.MOV R9, RZ, RZ, -R9 ;  /* 0x000000ffff097224 */ /* 0x000fe200078e0a09 */
[----:B------:R-:W-:Y:S01]  /*2ff0*/  IABS R169, R158 ;  /* 0x0000009e00a97213 */ /* 0x000fe20000000000 */
[----:B------:R-:W-:Y:S01]  /*3000*/  IMAD.MOV R11, RZ, RZ, -R11 ;  /* 0x000000ffff0b7224 */ /* 0x000fe200078e0a0b */
[----:B------:R-:W-:Y:S01]  /*3010*/  IABS R167, R168 ;  /* 0x000000a800a77213 */ /* 0x000fe20000000000 */
[----:B------:R-:W-:Y:S01]  /*3020*/  IMAD.MOV R13, RZ, RZ, -R13 ;  /* 0x000000ffff0d7224 */ /* 0x000fe200078e0a0d */
[----:B------:R-:W-:Y:S01]  /*3030*/  LOP3.LUT R156, R2, 0xf8, RZ, 0xfc, !PT ;  /* 0x000000f8029c7812 */ /* 0x000fe200078efcff */
[----:B------:R-:W-:Y:S01]  /*3040*/  IMAD R99, R114, R8, R99 ;  /* 0x0000000872637224 */ /* 0x000fe200078e0263 */
[----:B------:R-:W-:Y:S01]  /*3050*/  IABS R165, R179 ;  /* 0x000000b300a57213 */ /* 0x000fe20000000000 */
[--C-:B------:R-:W-:Y:S01]  /*3060*/  @!P3 IMAD.IADD R80, R80, 0x1, -R114.reuse ;  /* 0x000000015050b824 */ /* 0x100fe200078e0a72 */
[C---:B------:R-:W-:Y:S01]  /*3070*/  ISETP.GT.U32.AND P3, PT, R114.reuse, R73, PT ;  /* 0x000000497200720c */ /* 0x040fe20003f64070 */
[--C-:B------:R-:W-:Y:S01]  /*3080*/  @!P6 IMAD.IADD R79, R79, 0x1, -R114.reuse ;  /* 0x000000014f4fe824 */ /* 0x100fe200078e0a72 */
[----:B------:R-:W-:Y:S01]  /*3090*/  ISETP.GT.U32.AND P2, PT, R114, R84, PT ;  /* 0x000000547200720c */ /* 0x000fe20003f44070 */
[--C-:B------:R-:W-:Y:S01]  /*30a0*/  @!P5 IMAD.IADD R82, R82, 0x1, -R114.reuse ;  /* 0x000000015252d824 */ /* 0x100fe200078e0a72 */
[----:B------:R-:W-:Y:S01]  /*30b0*/  LOP3.LUT R154, R2, 0xfa, RZ, 0xfc, !PT ;  /* 0x000000fa029a7812 */ /* 0x000fe200078efcff */
[----:B------:R-:W-:Y:S01]  /*30c0*/  @!P0 IMAD.IADD R83, R83, 0x1, -R114 ;  /* 0x0000000153538824 */ /* 0x000fe200078e0a72 */
[C---:B------:R-:W-:Y:S01]  /*30d0*/  ISETP.GT.U32.AND P1, PT, R114.reuse, R79, PT ;  /* 0x0000004f7200720c */ /* 0x040fe20003f24070 */
[----:B------:R-:W-:Y:S01]  /*30e0*/  IMAD R94, R114, R9, R94 ;  /* 0x00000009725e7224 */ /* 0x000fe200078e025e */
[----:B------:R-:W-:Y:S01]  /*30f0*/  LOP3.LUT R152, R2, 0xfc, RZ, 0xfc, !PT ;  /* 0x000000fc02987812 */ /* 0x000fe200078efcff */
[C---:B------:R-:W-:Y:S01]  /*3100*/  IMAD R95, R114.reuse, R11, R95 ;  /* 0x0000000b725f7224 */ /* 0x040fe200078e025f */
[----:B------:R-:W-:Y:S01]  /*3110*/  IABS R163, R180 ;  /* 0x000000b400a37213 */ /* 0x000fe20000000000 */
[----:B------:R-:W-:-:S02]  /*3120*/  IMAD R98, R114, R13, R98 ;  /* 0x0000000d72627224 */ /* 0x000fc400078e0262 */
[----:B------:R-:W-:Y:S01]  /*3130*/  @!P3 IMAD.IADD R73, R73, 0x1, -R114 ;  /* 0x000000014949b824 */ /* 0x000fe200078e0a72 */
[----:B------:R-:W-:Y:S01]  /*3140*/  ISETP.GT.U32.AND P3, PT, R114, R80, PT ;  /* 0x000000507200720c */ /* 0x000fe20003f64070 */
[----:B------:R-:W-:-:S04]  /*3150*/  IMAD.HI.U32 R9, R7, R100, RZ ;  /* 0x0000006407097227 */ /* 0x000fc800078e00ff */
[--C-:B------:R-:W-:Y:S01]  /*3160*/  @!P1 IMAD.IADD R79, R79, 0x1, -R114.reuse ;  /* 0x000000014f4f9824 */ /* 0x100fe200078e0a72 */
[C---:B------:R-:W-:Y:S01]  /*3170*/  ISETP.GT.U32.AND P1, PT, R114.reuse, R88, PT ;  /* 0x000000587200720c */ /* 0x040fe20003f24070 */
[----:B------:R-:W-:Y:S01]  /*3180*/  IMAD.HI.U32 R11, R7, R102, RZ ;  /* 0x00000066070b7227 */ /* 0x000fe200078e00ff */
[C---:B------:R-:W-:Y:S02]  /*3190*/  ISETP.GT.U32.AND P6, PT, R114.reuse, R72, PT ;  /* 0x000000487200720c */ /* 0x040fe40003fc4070 */
[----:B------:R-:W-:Y:S01]  /*31a0*/  ISETP.GT.U32.AND P5, PT, R114, R91, PT ;  /* 0x0000005b7200720c */ /* 0x000fe20003fa4070 */
[----:B------:R-:W-:Y:S02]  /*31b0*/  IMAD.MOV R9, RZ, RZ, -R9 ;  /* 0x000000ffff097224 */ /* 0x000fe400078e0a09 */
[--C-:B------:R-:W-:Y:S01]  /*31c0*/  @!P3 IMAD.IADD R80, R80, 0x1, -R114.reuse ;  /* 0x000000015050b824 */ /* 0x100fe200078e0a72 */
[C---:B------:R-:W-:Y:S01]  /*31d0*/  ISETP.GT.U32.AND P3, PT, R114.reuse, R90, PT ;  /* 0x0000005a7200720c */ /* 0x040fe20003f64070 */
[----:B------:R-:W-:Y:S01]  /*31e0*/  IMAD.MOV R11, RZ, RZ, -R11 ;  /* 0x000000ffff0b7224 */ /* 0x000fe200078e0a0b */
[----:B------:R-:W-:Y:S01]  /*31f0*/  ISETP.GT.U32.AND P0, PT, R114, R92, PT ;  /* 0x0000005c7200720c */ /* 0x000fe20003f04070 */
[----:B------:R-:W-:-:S02]  /*3200*/  @!P4 IMAD.IADD R78, R78, 0x1, -R114 ;  /* 0x000000014e4ec824 */ /* 0x000fc400078e0a72 */
[----:B------:R-:W-:Y:S01]  /*3210*/  @!P1 IMAD.IADD R88, R88, 0x1, -R114 ;  /* 0x0000000158589824 */ /* 0x000fe200078e0a72 */
[C---:B------:R-:W-:Y:S01]  /*3220*/  ISETP.GT.U32.AND P1, PT, R114.reuse, R98, PT ;  /* 0x000000627200720c */ /* 0x040fe20003f24070 */
[----:B------:R-:W-:Y:S01]  /*3230*/  IMAD.HI.U32 R12, R7, R96, RZ ;  /* 0x00000060070c7227 */ /* 0x000fe200078e00ff */
[----:B------:R-:W-:-:S03]  /*3240*/  ISETP.GT.U32.AND P4, PT, R114, R86, PT ;  /* 0x000000567200720c */ /* 0x000fc60003f84070 */
[----:B------:R-:W-:Y:S02]  /*3250*/  IMAD R100, R114, R9, R100 ;  /* 0x0000000972647224 */ /* 0x000fe400078e0264 */
[----:B------:R-:W-:Y:S01]  /*3260*/  @!P3 IMAD.IADD R90, R90, 0x1, -R114 ;  /* 0x000000015a5ab824 */ /* 0x000fe200078e0a72 */
[C---:B------:R-:W-:Y:S01]  /*3270*/  ISETP.GT.U32.AND P3, PT, R114.reuse, R99, PT ;  /* 0x000000637200720c */ /* 0x040fe20003f64070 */
[----:B------:R-:W-:Y:S02]  /*3280*/  IMAD R102, R114, R11, R102 ;  /* 0x0000000b72667224 */ /* 0x000fe400078e0266 */
[----:B------:R-:W-:Y:S01]  /*3290*/  @!P2 IMAD.IADD R84, R84, 0x1, -R114 ;  /* 0x000000015454a824 */ /* 0x000fe200078e0a72 */
[----:B------:R-:W-:Y:S01]  /*32a0*/  ISETP.GT.U32.AND P2, PT, R114, R94, PT ;  /* 0x0000005e7200720c */ /* 0x000fe20003f44070 */
[----:B------:R-:W-:Y:S02]  /*32b0*/  IMAD.MOV R17, RZ, RZ, -R12 ;  /* 0x000000ffff117224 */ /* 0x000fe400078e0a0c */
[----:B------:R-:W-:-:S04]  /*32c0*/  IMAD.HI.U32 R12, R7, R103, RZ ;  /* 0x00000067070c7227 */ /* 0x000fc800078e00ff */
[--C-:B------:R-:W-:Y:S01]  /*32d0*/  @!P6 IMAD.IADD R72, R72, 0x1, -R114.reuse ;  /* 0x000000014848e824 */ /* 0x100fe200078e0a72 */
[C---:B------:R-:W-:Y:S01]  /*32e0*/  ISETP.GT.U32.AND P6, PT, R114.reuse, R87, PT ;  /* 0x000000577200720c */ /* 0x040fe20003fc4070 */
[--C-:B------:R-:W-:Y:S01]  /*32f0*/  @!P5 IMAD.IADD R91, R91, 0x1, -R114.reuse ;  /* 0x000000015b5bd824 */ /* 0x100fe200078e0a72 */
[----:B------:R-:W-:Y:S01]  /*3300*/  ISETP.GT.U32.AND P5, PT, R114, R100, PT ;  /* 0x000000647200720c */ /* 0x000fe20003fa4070 */
[----:B------:R-:W-:Y:S01]  /*3310*/  @!P0 IMAD.IADD R92, R92, 0x1, -R114 ;  /* 0x000000015c5c8824 */ /* 0x000fe200078e0a72 */
[C---:B------:R-:W-:Y:S01]  /*3320*/  ISETP.GT.U32.AND P0, PT, R114.reuse, R102, PT ;  /* 0x000000667200720c */ /* 0x040fe20003f04070 */
[----:B------:R-:W-:Y:S02]  /*3330*/  IMAD.MOV R12, RZ, RZ, -R12 ;  /* 0x000000ffff0c7224 */ /* 0x000fe400078e0a0c */
[--C-:B------:R-:W-:Y:S01]  /*3340*/  @!P3 IMAD.IADD R99, R99, 0x1, -R114.reuse ;  /* 0x000000016363b824 */ /* 0x100fe200078e0a72 */
[----:B------:R-:W-:Y:S01]  /*3350*/  ISETP.GT.U32.AND P3, PT, R114, R91, PT ;  /* 0x0000005b7200720c */ /* 0x000fe20003f64070 */
[----:B------:R-:W-:Y:S01]  /*3360*/  @!P1 IMAD.IADD R98, R98, 0x1, -R114 ;  /* 0x0000000162629824 */ /* 0x000fe200078e0a72 */
[C---:B------:R-:W-:Y:S01]  /*3370*/  ISETP.GT.U32.AND P1, PT, R114.reuse, R90, PT ;  /* 0x0000005a7200720c */ /* 0x040fe20003f24070 */
[----:B------:R-:W-:-:S02]  /*3380*/  IMAD R103, R114, R12, R103 ;  /* 0x0000000c72677224 */ /* 0x000fc400078e0267 */
[----:B------:R-:W-:Y:S01]  /*3390*/  @!P4 IMAD.IADD R86, R86, 0x1, -R114 ;  /* 0x000000015656c824 */ /* 0x000fe200078e0a72 */
[----:B------:R-:W-:Y:S01]  /*33a0*/  ISETP.GT.U32.AND P4, PT, R114, R95, PT ;  /* 0x0000005f7200720c */ /* 0x000fe20003f84070 */
[----:B------:R-:W-:-:S04]  /*33b0*/  IMAD.HI.U32 R13, R7, R104, RZ ;  /* 0x00000068070d7227 */ /* 0x000fc800078e00ff */
[----:B------:R-:W-:Y:S02]  /*33c0*/  IMAD R96, R114, R17, R96 ;  /* 0x0000001172607224 */ /* 0x000fe400078e0260 */
[--C-:B------:R-:W-:Y:S01]  /*33d0*/  @!P2 IMAD.IADD R94, R94, 0x1, -R114.reuse ;  /* 0x000000015e5ea824 */ /* 0x100fe200078e0a72 */
[C---:B------:R-:W-:Y:S01]  /*33e0*/  ISETP.GT.U32.AND P2, PT, R114.reuse, R103, PT ;  /* 0x000000677200720c */ /* 0x040fe20003f44070 */
[----:B------:R-:W-:Y:S02]  /*33f0*/  IMAD.MOV R13, RZ, RZ, -R13 ;  /* 0x000000ffff0d7224 */ /* 0x000fe400078e0a0d */
[--C-:B------:R-:W-:Y:S01]  /*3400*/  @!P6 IMAD.IADD R87, R87, 0x1, -R114.reuse ;  /* 0x000000015757e824 */ /* 0x100fe200078e0a72 */
[----:B------:R-:W-:Y:S01]  /*3410*/  ISETP.GT.U32.AND P6, PT, R114, R96, PT ;  /* 0x000000607200720c */ /* 0x000fe20003fc4070 */
[--C-:B------:R-:W-:Y:S01]  /*3420*/  @!P5 IMAD.IADD R100, R100, 0x1, -R114.reuse ;  /* 0x000000016464d824 */ /* 0x100fe200078e0a72 */
[----:B------:R-:W-:Y:S01]  /*3430*/  ISETP.GT.U32.AND P5, PT, R114, R92, PT ;  /* 0x0000005c7200720c */ /* 0x000fe20003fa4070 */
[----:B------:R-:W-:Y:S01]  /*3440*/  @!P0 IMAD.IADD R102, R102, 0x1, -R114 ;  /* 0x0000000166668824 */ /* 0x000fe200078e0a72 */
[C---:B------:R-:W-:Y:S01]  /*3450*/  ISETP.GT.U32.AND P0, PT, R114.reuse, R94, PT ;  /* 0x0000005e7200720c */ /* 0x040fe20003f04070 */
[----:B------:R-:W-:-:S02]  /*3460*/  IMAD R104, R114, R13, R104 ;  /* 0x0000000d72687224 */ /* 0x000fc400078e0268 */
[--C-:B------:R-:W-:Y:S01]  /*3470*/  @!P3 IMAD.IADD R91, R91, 0x1, -R114.reuse ;  /* 0x000000015b5bb824 */ /* 0x100fe200078e0a72 */
[----:B------:R-:W-:Y:S01]  /*3480*/  ISETP.GT.U32.AND P3, PT, R114, R99, PT ;  /* 0x000000637200720c */ /* 0x000fe20003f64070 */
[----:B------:R-:W-:Y:S01]  /*3490*/  @!P1 IMAD.IADD R90, R90, 0x1, -R114 ;  /* 0x000000015a5a9824 */ /* 0x000fe200078e0a72 */
[----:B------:R-:W-:Y:S01]  /*34a0*/  ISETP.GT.U32.AND P1, PT, R114, R98, PT ;  /* 0x000000627200720c */ /* 0x000fe20003f24070 */
[----:B------:R-:W-:-:S04]  /*34b0*/  IMAD.HI.U32 R11, R7, R108, RZ ;  /* 0x0000006c070b7227 */ /* 0x000fc800078e00ff */
[----:B------:R-:W-:Y:S01]  /*34c0*/  @!P4 IMAD.IADD R95, R95, 0x1, -R114 ;  /* 0x000000015f5fc824 */ /* 0x000fe200078e0a72 */
[----:B------:R-:W-:Y:S01]  /*34d0*/  ISETP.GT.U32.AND P4, PT, R114, R104, PT ;  /* 0x000000687200720c */ /* 0x000fe20003f84070 */
[----:B------:R-:W-:-:S04]  /*34e0*/  IMAD.HI.U32 R9, R7, R107, RZ ;  /* 0x0000006b07097227 */ /* 0x000fc800078e00ff */
[----:B------:R-:W-:Y:S02]  /*34f0*/  IMAD.MOV R11, RZ, RZ, -R11 ;  /* 0x000000ffff0b7224 */ /* 0x000fe400078e0a0b */
[----:B------:R-:W-:Y:S01]  /*3500*/  @!P2 IMAD.IADD R103, R103, 0x1, -R114 ;  /* 0x000000016767a824 */ /* 0x000fe200078e0a72 */
[----:B------:R-:W-:Y:S01]  /*3510*/  ISETP.GT.U32.AND P2, PT, R114, R95, PT ;  /* 0x0000005f7200720c */ /* 0x000fe20003f44070 */
[----:B------:R-:W-:-:S04]  /*3520*/  IMAD.HI.U32 R13, R7, R40, RZ ;  /* 0x00000028070d7227 */ /* 0x000fc800078e00ff */
[----:B------:R-:W-:Y:S02]  /*3530*/  IMAD.MOV R9, RZ, RZ, -R9 ;  /* 0x000000ffff097224 */ /* 0x000fe400078e0a09 */
[----:B------:R-:W-:Y:S02]  /*3540*/  IMAD R108, R114, R11, R108 ;  /* 0x0000000b726c7224 */ /* 0x000fe400078e026c */
[--C-:B------:R-:W-:Y:S01]  /*3550*/  @!P6 IMAD.IADD R96, R96, 0x1, -R114.reuse ;  /* 0x000000016060e824 */ /* 0x100fe200078e0a72 */
[----:B------:R-:W-:Y:S01]  /*3560*/  ISETP.GT.U32.AND P6, PT, R114, R88, PT ;  /* 0x000000587200720c */ /* 0x000fe20003fc4070 */
[--C-:B------:R-:W-:Y:S01]  /*3570*/  @!P5 IMAD.IADD R92, R92, 0x1, -R114.reuse ;  /* 0x000000015c5cd824 */ /* 0x100fe200078e0a72 */
[----:B------:R-:W-:Y:S01]  /*3580*/  ISETP.GT.U32.AND P5, PT, R114, R100, PT ;  /* 0x000000647200720c */ /* 0x000fe20003fa4070 */
[----:B------:R-:W-:Y:S01]  /*3590*/  @!P0 IMAD.IADD R94, R94, 0x1, -R114 ;  /* 0x000000015e5e8824 */ /* 0x000fe200078e0a72 */
[----:B------:R-:W-:Y:S01]  /*35a0*/  ISETP.GT.U32.AND P0, PT, R114, R102, PT ;  /* 0x000000667200720c */ /* 0x000fe20003f04070 */
[----:B------:R-:W-:-:S02]  /*35b0*/  IMAD.MOV R13, RZ, RZ, -R13 ;  /* 0x000000ffff0d7224 */ /* 0x000fc400078e0a0d */
[----:B------:R-:W-:Y:S02]  /*35c0*/  IMAD R107, R114, R9, R107 ;  /* 0x00000009726b7224 */ /* 0x000fe400078e026b */
[----:B------:R-:W-:-:S04]  /*35d0*/  IMAD.HI.U32 R12, R7, R110, RZ ;  /* 0x0000006e070c7227 */ /* 0x000fc800078e00ff */
[----:B------:R-:W-:Y:S01]  /*35e0*/  @!P3 IMAD.IADD R99, R99, 0x1, -R114 ;  /* 0x000000016363b824 */ /* 0x000fe200078e0a72 */
[C---:B------:R-:W-:Y:S01]  /*35f0*/  ISETP.GT.U32.AND P3, PT, R114.reuse, R108, PT ;  /* 0x0000006c7200720c */ /* 0x040fe20003f64070 */
[----:B------:R-:W-:Y:S02]  /*3600*/  IMAD R40, R114, R13, R40 ;  /* 0x0000000d72287224 */ /* 0x000fe400078e0228 */
[----:B------:R-:W-:Y:S01]  /*3610*/  @!P1 IMAD.IADD R98, R98, 0x1, -R114 ;  /* 0x0000000162629824 */ /* 0x000fe200078e0a72 */
[----:B------:R-:W-:Y:S01]  /*3620*/  ISETP.GT.U32.AND P1, PT, R114, R107, PT ;  /* 0x0000006b7200720c */ /* 0x000fe20003f24070 */
[----:B------:R-:W-:Y:S02]  /*3630*/  IMAD.MOV R17, RZ, RZ, -R12 ;  /* 0x000000ffff117224 */ /* 0x000fe400078e0a0c */
[----:B------:R-:W-:-:S04]  /*3640*/  IMAD.HI.U32 R13, R7, R35, RZ ;  /* 0x00000023070d7227 */ /* 0x000fc800078e00ff */
[----:B------:R-:W-:Y:S01]  /*3650*/  @!P4 IMAD.IADD R104, R104, 0x1, -R114 ;  /* 0x000000016868c824 */ /* 0x000fe200078e0a72 */
[----:B------:R-:W-:Y:S01]  /*3660*/  ISETP.GT.U32.AND P4, PT, R114, R96, PT ;  /* 0x000000607200720c */ /* 0x000fe20003f84070 */
[----:B------:R-:W-:-:S04]  /*3670*/  IMAD.HI.U32 R8, R7, R106, RZ ;  /* 0x0000006a07087227 */ /* 0x000fc800078e00ff */
[----:B------:R-:W-:-:S04]  /*3680*/  IMAD.HI.U32 R9, R7, R39, RZ ;  /* 0x0000002707097227 */ /* 0x000fc800078e00ff */
[----:B------:R-:W-:-:S04]  /*3690*/  IMAD.HI.U32 R12, R7, R36, RZ ;  /* 0x00000024070c7227 */ /* 0x000fc800078e00ff */
[C---:B------:R-:W-:Y:S02]  /*36a0*/  IMAD R110, R114.reuse, R17, R110 ;  /* 0x00000011726e7224 */ /* 0x040fe400078e026e */
[----:B------:R-:W-:Y:S02]  /*36b0*/  IMAD.MOV R13, RZ, RZ, -R13 ;  /* 0x000000ffff0d7224 */ /* 0x000fe400078e0a0d */
[----:B------:R-:W-:Y:S01]  /*36c0*/  @!P2 IMAD.IADD R95, R95, 0x1, -R114 ;  /* 0x000000015f5fa824 */ /* 0x000fe200078e0a72 */
[----:B------:R-:W-:Y:S01]  /*36d0*/  ISETP.GT.U32.AND P2, PT, R114, R103, PT ;  /* 0x000000677200720c */ /* 0x000fe20003f44070 */
[----:B------:R-:W-:Y:S02]  /*36e0*/  IMAD.MOV R15, RZ, RZ, -R8 ;  /* 0x000000ffff0f7224 */ /* 0x000fe400078e0a08 */
[----:B------:R-:W-:Y:S02]  /*36f0*/  IMAD.MOV R9, RZ, RZ, -R9 ;  /* 0x000000ffff097224 */ /* 0x000fe400078e0a09 */
[----:B------:R-:W-:-:S02]  /*3700*/  IMAD.MOV R17, RZ, RZ, -R12 ;  /* 0x000000ffff117224 */ /* 0x000fc400078e0a0c */
[----:B------:R-:W-:-:S04]  /*3710*/  IMAD.HI.U32 R8, R7, R42, RZ ;  /* 0x0000002a07087227 */ /* 0x000fc800078e00ff */
[----:B------:R-:W-:Y:S02]  /*3720*/  IMAD R35, R114, R13, R35 ;  /* 0x0000000d72237224 */ /* 0x000fe400078e0223 */
[--C-:B------:R-:W-:Y:S01]  /*3730*/  @!P6 IMAD.IADD R88, R88, 0x1, -R114.reuse ;  /* 0x000000015858e824 */ /* 0x100fe200078e0a72 */
[----:B------:R-:W-:Y:S01]  /*3740*/  ISETP.GT.U32.AND P6, PT, R114, R104, PT ;  /* 0x000000687200720c */ /* 0x000fe20003fc4070 */
[--C-:B------:R-:W-:Y:S01]  /*3750*/  @!P5 IMAD.IADD R100, R100, 0x1, -R114.reuse ;  /* 0x000000016464d824 */ /* 0x100fe200078e0a72 */
[----:B------:R-:W-:Y:S01]  /*3760*/  ISETP.GT.U32.AND P5, PT, R114, R110, PT ;  /* 0x0000006e7200720c */ /* 0x000fe20003fa4070 */
[----:B------:R-:W-:Y:S01]  /*3770*/  @!P0 IMAD.IADD R102, R102, 0x1, -R114 ;  /* 0x0000000166668824 */ /* 0x000fe200078e0a72 */
[C---:B------:R-:W-:Y:S01]  /*3780*/  ISETP.GT.U32.AND P0, PT, R114.reuse, R40, PT ;  /* 0x000000287200720c */ /* 0x040fe20003f04070 */
[C---:B------:R-:W-:Y:S02]  /*3790*/  IMAD R106, R114.reuse, R15, R106 ;  /* 0x0000000f726a7224 */ /* 0x040fe400078e026a */
[----:B------:R-:W-:-:S02]  /*37a0*/  IMAD R39, R114, R9, R39 ;  /* 0x0000000972277224 */ /* 0x000fc400078e0227 */
[----:B------:R-:W-:Y:S02]  /*37b0*/  IMAD R36, R114, R17, R36 ;  /* 0x0000001172247224 */ /* 0x000fe400078e0224 */
[----:B------:R-:W-:Y:S02]  /*37c0*/  IMAD.MOV R15, RZ, RZ, -R8 ;  /* 0x000000ffff0f7224 */ /* 0x000fe400078e0a08 */
[----:B------:R-:W-:-:S04]  /*37d0*/  IMAD.HI.U32 R9, R7, R32, RZ ;  /* 0x0000002007097227 */ /* 0x000fc800078e00ff */
[----:B------:R-:W-:-:S04]  /*37e0*/  IMAD.HI.U32 R11, R7, R38, RZ ;  /* 0x00000026070b7227 */ /* 0x000fc800078e00ff */
[--C-:B------:R-:W-:Y:S01]  /*37f0*/  @!P3 IMAD.IADD R108, R108, 0x1, -R114.reuse ;  /* 0x000000016c6cb824 */ /* 0x100fe200078e0a72 */
[C---:B------:R-:W-:Y:S01]  /*3800*/  ISETP.GT.U32.AND P3, PT, R114.reuse, R35, PT ;  /* 0x000000237200720c */ /* 0x040fe20003f64070 */
[----:B------:R-:W-:Y:S01]  /*3810*/  @!P1 IMAD.IADD R107, R107, 0x1, -R114 ;  /* 0x000000016b6b9824 */ /* 0x000fe200078e0a72 */
[C---:B------:R-:W-:Y:S01]  /*3820*/  ISETP.GT.U32.AND P1, PT, R114.reuse, R36, PT ;  /* 0x000000247200720c */ /* 0x040fe20003f24070 */
[----:B------:R-:W-:Y:S02]  /*3830*/  IMAD R42, R114, R15, R42 ;  /* 0x0000000f722a7224 */ /* 0x000fe400078e022a */
[----:B------:R-:W-:Y:S02]  /*3840*/  IMAD.MOV R9, RZ, RZ, -R9 ;  /* 0x000000ffff097224 */ /* 0x000fe400078e0a09 */
[----:B------:R-:W-:Y:S01]  /*3850*/  @!P4 IMAD.IADD R96, R96, 0x1, -R114 ;  /* 0x000000016060c824 */ /* 0x000fe200078e0a72 */
[----:B------:R-:W-:Y:S01]  /*3860*/  ISETP.GT.U32.AND P4, PT, R114, R106, PT ;  /* 0x0000006a7200720c */ /* 0x000fe20003f84070 */
[----:B------:R-:W-:-:S02]  /*3870*/  IMAD.MOV R11, RZ, RZ, -R11 ;  /* 0x000000ffff0b7224 */ /* 0x000fc400078e0a0b */
[C---:B------:R-:W-:Y:S02]  /*3880*/  IMAD R32, R114.reuse, R9, R32 ;  /* 0x0000000972207224 */ /* 0x040fe400078e0220 */
[----:B------:R-:W-:Y:S01]  /*3890*/  @!P2 IMAD.IADD R103, R103, 0x1, -R114 ;  /* 0x000000016767a824 */ /* 0x000fe200078e0a72 */
[C---:B------:R-:W-:Y:S01]  /*38a0*/  ISETP.GT.U32.AND P2, PT, R114.reuse, R42, PT ;  /* 0x0000002a7200720c */ /* 0x040fe20003f44070 */
[----:B------:R-:W-:Y:S02]  /*38b0*/  IMAD R38, R114, R11, R38 ;  /* 0x0000000b72267224 */ /* 0x000fe400078e0226 */
[----:B------:R-:W-:-:S04]  /*38c0*/  IMAD.HI.U32 R8, R7, R34, RZ ;  /* 0x0000002207087227 */ /* 0x000fc800078e00ff */
[----:B------:R-:W-:-:S04]  /*38d0*/  IMAD.HI.U32 R11, R7, R31, RZ ;  /* 0x0000001f070b7227 */ /* 0x000fc800078e00ff */
[--C-:B------:R-:W-:Y:S01]  /*38e0*/  @!P6 IMAD.IADD R104, R104, 0x1, -R114.reuse ;  /* 0x000000016868e824 */ /* 0x100fe200078e0a72 */
[----:B------:R-:W-:Y:S01]  /*38f0*/  ISETP.GT.U32.AND P6, PT, R114, R39, PT ;  /* 0x000000277200720c */ /* 0x000fe20003fc4070 */
[--C-:B------:R-:W-:Y:S02]  /*3900*/  @!P5 IMAD.IADD R110, R110, 0x1, -R114.reuse ;  /* 0x000000016e6ed824 */ /* 0x100fe400078e0a72 */
[----:B------:R-:W-:Y:S01]  /*3910*/  @!P0 IMAD.IADD R40, R40, 0x1, -R114 ;  /* 0x0000000128288824 */ /* 0x000fe200078e0a72 */
[C---:B------:R-:W-:Y:S01]  /*3920*/  ISETP.GT.U32.AND P0, PT, R114.reuse, R32, PT ;  /* 0x000000207200720c */ /* 0x040fe20003f04070 */
[----:B------:R-:W-:Y:S02]  /*3930*/  IMAD.MOV R15, RZ, RZ, -R8 ;  /* 0x000000ffff0f7224 */ /* 0x000fe400078e0a08 */
[----:B------:R-:W-:Y:S02]  /*3940*/  IMAD.MOV R11, RZ, RZ, -R11 ;  /* 0x000000ffff0b7224 */ /* 0x000fe400078e0a0b */
[--C-:B------:R-:W-:Y:S01]  /*3950*/  @!P3 IMAD.IADD R35, R35, 0x1, -R114.reuse ;  /* 0x000000012323b824 */ /* 0x100fe200078e0a72 */
[----:B------:R-:W-:Y:S01]  /*3960*/  ISETP.GT.U32.AND P3, PT, R114, R110, PT ;  /* 0x0000006e7200720c */ /* 0x000fe20003f64070 */
[----:B------:R-:W-:Y:S01]  /*3970*/  @!P1 IMAD.IADD R36, R36, 0x1, -R114 ;  /* 0x0000000124249824 */ /* 0x000fe200078e0a72 */
[C---:B------:R-:W-:Y:S01]  /*3980*/  ISETP.GT.U32.AND P1, PT, R114.reuse, R108, PT ;  /* 0x0000006c7200720c */ /* 0x040fe20003f24070 */
[----:B------:R-:W-:-:S02]  /*3990*/  IMAD R34, R114, R15, R34 ;  /* 0x0000000f72227224 */ /* 0x000fc400078e0222 */
[----:B------:R-:W-:Y:S02]  /*39a0*/  IMAD R31, R114, R11, R31 ;  /* 0x0000000b721f7224 */ /* 0x000fe400078e021f */
[--C-:B------:R-:W-:Y:S01]  /*39b0*/  @!P4 IMAD.IADD R106, R106, 0x1, -R114.reuse ;  /* 0x000000016a6ac824 */ /* 0x100fe200078e0a72 */
[----:B------:R-:W-:Y:S01]  /*39c0*/  ISETP.GT.U32.AND P4, PT, R114, R38, PT ;  /* 0x000000267200720c */ /* 0x000fe20003f84070 */
[--C-:B------:R-:W-:Y:S01]  /*39d0*/  @!P2 IMAD.IADD R42, R42, 0x1, -R114.reuse ;  /* 0x000000012a2aa824 */ /* 0x100fe200078e0a72 */
[C---:B------:R-:W-:Y:S01]  /*39e0*/  ISETP.GT.U32.AND P5, PT, R114.reuse, R34, PT ;  /* 0x000000227200720c */ /* 0x040fe20003fa4070 */
[--C-:B------:R-:W-:Y:S01]  /*39f0*/  @!P6 IMAD.IADD R39, R39, 0x1, -R114.reuse ;  /* 0x000000012727e824 */ /* 0x100fe200078e0a72 */
[----:B------:R-:W-:Y:S01]  /*3a00*/  ISETP.GT.U32.AND P2, PT, R114, R31, PT ;  /* 0x0000001f7200720c */ /* 0x000fe20003f44070 */
[--C-:B------:R-:W-:Y:S01]  /*3a10*/  @!P0 IMAD.IADD R32, R32, 0x1, -R114.reuse ;  /* 0x0000000120208824 */ /* 0x100fe200078e0a72 */
[----:B------:R-:W-:Y:S01]  /*3a20*/  ISETP.GT.U32.AND P6, PT, R114, R106, PT ;  /* 0x0000006a7200720c */ /* 0x000fe20003fc4070 */
[--C-:B------:R-:W-:Y:S01]  /*3a30*/  @!P3 IMAD.IADD R110, R110, 0x1, -R114.reuse ;  /* 0x000000016e6eb824 */ /* 0x100fe200078e0a72 */
[----:B------:R-:W-:Y:S01]  /*3a40*/  ISETP.GT.U32.AND P0, PT, R114, R42, PT ;  /* 0x0000002a7200720c */ /* 0x000fe20003f04070 */
[----:B------:R-:W-:Y:S01]  /*3a50*/  @!P1 IMAD.IADD R108, R108, 0x1, -R114 ;  /* 0x000000016c6c9824 */ /* 0x000fe200078e0a72 */
[C---:B------:R-:W-:Y:S01]  /*3a60*/  ISETP.GT.U32.AND P3, PT, R114.reuse, R35, PT ;  /* 0x000000237200720c */ /* 0x040fe20003f64070 */
[----:B------:R-:W-:Y:S01]  /*3a70*/  IMAD.HI.U32 R12, R7, R30, RZ ;  /* 0x0000001e070c7227 */ /* 0x000fe200078e00ff */
[----:B------:R-:W-:-:S03]  /*3a80*/  ISETP.GT.U32.AND P1, PT, R114, R36, PT ;  /* 0x000000247200720c */ /* 0x000fc60003f24070 */
[----:B------:R-:W-:-:S04]  /*3a90*/  IMAD.HI.U32 R9, R7, R26, RZ ;  /* 0x0000001a07097227 */ /* 0x000fc800078e00ff */
[----:B------:R-:W-:Y:S01]  /*3aa0*/  @!P4 IMAD.IADD R38, R38, 0x1, -R114 ;  /* 0x000000012626c824 */ /* 0x000fe200078e0a72 */
[----:B------:R-:W-:Y:S01]  /*3ab0*/  ISETP.GT.U32.AND P4, PT, R114, R107, PT ;  /* 0x0000006b7200720c */ /* 0x000fe20003f84070 */
[----:B------:R-:W-:-:S04]  /*3ac0*/  IMAD.HI.U32 R13, R7, R28, RZ ;  /* 0x0000001c070d7227 */ /* 0x000fc800078e00ff */
[----:B------:R-:W-:-:S04]  /*3ad0*/  IMAD.HI.U32 R8, R7, R27, RZ ;  /* 0x0000001b07087227 */ /* 0x000fc800078e00ff */
[----:B------:R-:W-:Y:S02]  /*3ae0*/  IMAD.MOV R17, RZ, RZ, -R12 ;  /* 0x000000ffff117224 */ /* 0x000fe400078e0a0c */
[----:B------:R-:W-:Y:S02]  /*3af0*/  IMAD.MOV R9, RZ, RZ, -R9 ;  /* 0x000000ffff097224 */ /* 0x000fe400078e0a09 */
[--C-:B------:R-:W-:Y:S02]  /*3b00*/  @!P5 IMAD.IADD R34, R34, 0x1, -R114.reuse ;  /* 0x000000012222d824 */ /* 0x100fe400078e0a72 */
[----:B------:R-:W-:Y:S01]  /*3b10*/  @!P2 IMAD.IADD R31, R31, 0x1, -R114 ;  /* 0x000000011f1fa824 */ /* 0x000fe200078e0a72 */
[----:B------:R-:W-:Y:S01]  /*3b20*/  ISETP.GT.U32.AND P2, PT, R114, R39, PT ;  /* 0x000000277200720c */ /* 0x000fe20003f44070 */
[----:B------:R-:W-:Y:S02]  /*3b30*/  IMAD.MOV R13, RZ, RZ, -R13 ;  /* 0x000000ffff0d7224 */ /* 0x000fe400078e0a0d */
[----:B------:R-:W-:-:S04]  /*3b40*/  IMAD.HI.U32 R12, R7, R23, RZ ;  /* 0x00000017070c7227 */ /* 0x000fc800078e00ff */
[----:B------:R-:W-:Y:S02]  /*3b50*/  IMAD.MOV R8, RZ, RZ, -R8 ;  /* 0x000000ffff087224 */ /* 0x000fe400078e0a08 */
[----:B------:R-:W-:Y:S01]  /*3b60*/  IMAD.HI.U32 R11, R7, R24, RZ ;  /* 0x00000018070b7227 */ /* 0x000fe200078e00ff */
[----:B------:R-:W-:-:S03]  /*3b70*/  ISETP.GT.U32.AND P5, PT, R114, R40, PT ;  /* 0x000000287200720c */ /* 0x000fc60003fa4070 */
[----:B------:R-:W-:Y:S02]  /*3b80*/  IMAD R26, R114, R9, R26 ;  /* 0x00000009721a7224 */ /* 0x000fe400078e021a */
[--C-:B------:R-:W-:Y:S01]  /*3b90*/  @!P6 IMAD.IADD R106, R106, 0x1, -R114.reuse ;  /* 0x000000016a6ae824 */ /* 0x100fe200078e0a72 */
[----:B------:R-:W-:Y:S01]  /*3ba0*/  ISETP.GT.U32.AND P6, PT, R114, R34, PT ;  /* 0x000000227200720c */ /* 0x000fe20003fc4070 */
[----:B------:R-:W-:Y:S01]  /*3bb0*/  @!P0 IMAD.IADD R42, R42, 0x1, -R114 ;  /* 0x000000012a2a8824 */ /* 0x000fe200078e0a72 */
[C---:B------:R-:W-:Y:S01]  /*3bc0*/  ISETP.GT.U32.AND P0, PT, R114.reuse, R31, PT ;  /* 0x0000001f7200720c */ /* 0x040fe20003f04070 */
[C---:B------:R-:W-:Y:S02]  /*3bd0*/  IMAD R28, R114.reuse, R13, R28 ;  /* 0x0000000d721c7224 */ /* 0x040fe400078e021c */
[----:B------:R-:W-:Y:S02]  /*3be0*/  IMAD.MOV R12, RZ, RZ, -R12 ;  /* 0x000000ffff0c7224 */ /* 0x000fe400078e0a0c */
[----:B------:R-:W-:-:S02]  /*3bf0*/  IMAD R27, R114, R8, R27 ;  /* 0x00000008721b7224 */ /* 0x000fc400078e021b */
[----:B------:R-:W-:-:S04]  /*3c00*/  IMAD.HI.U32 R13, R7, R22, RZ ;  /* 0x00000016070d7227 */ /* 0x000fc800078e00ff */
[----:B------:R-:W-:Y:S02]  /*3c10*/  IMAD.MOV R11, RZ, RZ, -R11 ;  /* 0x000000ffff0b7224 */ /* 0x000fe400078e0a0b */
[--C-:B------:R-:W-:Y:S01]  /*3c20*/  @!P3 IMAD.IADD R35, R35, 0x1, -R114.reuse ;  /* 0x000000012323b824 */ /* 0x100fe200078e0a72 */
[C---:B------:R-:W-:Y:S01]  /*3c30*/  ISETP.GT.U32.AND P3, PT, R114.reuse, R26, PT ;  /* 0x0000001a7200720c */ /* 0x040fe20003f64070 */
[----:B------:R-:W-:Y:S02]  /*3c40*/  IMAD R23, R114, R12, R23 ;  /* 0x0000000c72177224 */ /* 0x000fe400078e0217 */
[----:B------:R-:W-:Y:S01]  /*3c50*/  @!P1 IMAD.IADD R36, R36, 0x1, -R114 ;  /* 0x0000000124249824 */ /* 0x000fe200078e0a72 */
[C---:B------:R-:W-:Y:S01]  /*3c60*/  ISETP.GT.U32.AND P1, PT, R114.reuse, R27, PT ;  /* 0x0000001b7200720c */ /* 0x040fe20003f24070 */
[----:B------:R-:W-:Y:S02]  /*3c70*/  IMAD R30, R114, R17, R30 ;  /* 0x00000011721e7224 */ /* 0x000fe400078e021e */
[----:B------:R-:W-:-:S02]  /*3c80*/  IMAD.MOV R13, RZ, RZ, -R13 ;  /* 0x000000ffff0d7224 */ /* 0x000fc400078e0a0d */
[----:B------:R-:W-:Y:S02]  /*3c90*/  IMAD R24, R114, R11, R24 ;  /* 0x0000000b72187224 */ /* 0x000fe400078e0218 */
[----:B------:R-:W-:-:S04]  /*3ca0*/  IMAD.HI.U32 R12, R7, R16, RZ ;  /* 0x00000010070c7227 */ /* 0x000fc800078e00ff */
[----:B------:R-:W-:Y:S01]  /*3cb0*/  @!P4 IMAD.IADD R107, R107, 0x1, -R114 ;  /* 0x000000016b6bc824 */ /* 0x000fe200078e0a72 */
[----:B------:R-:W-:Y:S01]  /*3cc0*/  ISETP.GT.U32.AND P4, PT, R114, R38, PT ;  /* 0x000000267200720c */ /* 0x000fe20003f84070 */
[----:B------:R-:W-:-:S04]  /*3cd0*/  IMAD.HI.U32 R11, R7, R18, RZ ;  /* 0x00000012070b7227 */ /* 0x000fc800078e00ff */
[C---:B------:R-:W-:Y:S02]  /*3ce0*/  IMAD R22, R114.reuse, R13, R22 ;  /* 0x0000000d72167224 */ /* 0x040fe400078e0216 */
[----:B------:R-:W-:Y:S02]  /*3cf0*/  IMAD.MOV R17, RZ, RZ, -R12 ;  /* 0x000000ffff117224 */ /* 0x000fe400078e0a0c */
[----:B------:R-:W-:Y:S01]  /*3d00*/  @!P2 IMAD.IADD R39, R39, 0x1, -R114 ;  /* 0x000000012727a824 */ /* 0x000fe200078e0a72 */
[----:B------:R-:W-:Y:S01]  /*3d10*/  ISETP.GT.U32.AND P2, PT, R114, R30, PT ;  /* 0x0000001e7200720c */ /* 0x000fe20003f44070 */
[----:B------:R-:W-:Y:S02]  /*3d20*/  IMAD.MOV R11, RZ, RZ, -R11 ;  /* 0x000000ffff0b7224 */ /* 0x000fe400078e0a0b */
[----:B------:R-:W-:-:S04]  /*3d30*/  IMAD.HI.U32 R8, R7, R20, RZ ;  /* 0x0000001407087227 */ /* 0x000fc800078e00ff */
[----:B------:R-:W-:Y:S02]  /*3d40*/  IMAD R16, R114, R17, R16 ;  /* 0x0000001172107224 */ /* 0x000fe400078e0210 */
[--C-:B------:R-:W-:Y:S01]  /*3d50*/  @!P5 IMAD.IADD R40, R40, 0x1, -R114.reuse ;  /* 0x000000012828d824 */ /* 0x100fe200078e0a72 */
[----:B------:R-:W-:Y:S01]  /*3d60*/  ISETP.GT.U32.AND P5, PT, R114, R32, PT ;  /* 0x000000207200720c */ /* 0x000fe20003fa4070 */
[--C-:B------:R-:W-:Y:S01]  /*3d70*/  @!P6 IMAD.IADD R34, R34, 0x1, -R114.reuse ;  /* 0x000000012222e824 */ /* 0x100fe200078e0a72 */
[C---:B------:R-:W-:Y:S01]  /*3d80*/  ISETP.GT.U32.AND P6, PT, R114.reuse, R24, PT ;  /* 0x000000187200720c */ /* 0x040fe20003fc4070 */
[----:B------:R-:W-:Y:S01]  /*3d90*/  @!P0 IMAD.IADD R31, R31, 0x1, -R114 ;  /* 0x000000011f1f8824 */ /* 0x000fe200078e0a72 */
[C---:B------:R-:W-:Y:S01]  /*3da0*/  ISETP.GT.U32.AND P0, PT, R114.reuse, R22, PT ;  /* 0x000000167200720c */ /* 0x040fe20003f04070 */
[----:B------:R-:W-:Y:S02]  /*3db0*/  IMAD R18, R114, R11, R18 ;  /* 0x0000000b72127224 */ /* 0x000fe400078e0212 */
[----:B------:R-:W-:-:S04]  /*3dc0*/  IMAD.HI.U32 R13, R7, R14, RZ ;  /* 0x0000000e070d7227 */ /* 0x000fc800078e00ff */
[----:B------:R-:W-:Y:S02]  /*3dd0*/  IMAD.MOV R15, RZ, RZ, -R8 ;  /* 0x000000ffff0f7224 */ /* 0x000fe400078e0a08 */
[--C-:B------:R-:W-:Y:S01]  /*3de0*/  @!P3 IMAD.IADD R26, R26, 0x1, -R114.reuse ;  /* 0x000000011a1ab824 */ /* 0x100fe200078e0a72 */
[C---:B------:R-:W-:Y:S01]  /*3df0*/  ISETP.GT.U32.AND P3, PT, R114.reuse, R16, PT ;  /* 0x000000107200720c */ /* 0x040fe20003f64070 */
[----:B------:R-:W-:Y:S01]  /*3e00*/  @!P1 IMAD.IADD R27, R27, 0x1, -R114 ;  /* 0x000000011b1b9824 */ /* 0x000fe200078e0a72 */
[C---:B------:R-:W-:Y:S01]  /*3e10*/  ISETP.GT.U32.AND P1, PT, R114.reuse, R18, PT ;  /* 0x000000127200720c */ /* 0x040fe20003f24070 */
[----:B------:R-:W-:Y:S02]  /*3e20*/  IMAD.MOV R13, RZ, RZ, -R13 ;  /* 0x000000ffff0d7224 */ /* 0x000fe400078e0a0d */
[----:B------:R-:W-:Y:S02]  /*3e30*/  IMAD R20, R114, R15, R20 ;  /* 0x0000000f72147224 */ /* 0x000fe400078e0214 */
[----:B------:R-:W-:Y:S01]  /*3e40*/  @!P4 IMAD.IADD R38, R38, 0x1, -R114 ;  /* 0x000000012626c824 */ /* 0x000fe200078e0a72 */
[----:B------:R-:W-:Y:S01]  /*3e50*/  ISETP.GT.U32.AND P4, PT, R114, R28, PT ;  /* 0x0000001c7200720c */ /* 0x000fe20003f84070 */
[----:B------:R-:W-:-:S04]  /*3e60*/  IMAD.HI.U32 R9, R7, R19, RZ ;  /* 0x0000001307097227 */ /* 0x000fc800078e00ff */
[----:B------:R-:W-:Y:S01]  /*3e70*/  IMAD R15, R114, R13, R14 ;  /* 0x0000000d720f7224 */ /* 0x000fe200078e020e */
[----:B------:R-:W-:Y:S01]  /*3e80*/  IABS R14, R218 ;  /* 0x000000da000e7213 */ /* 0x000fe20000000000 */
[--C-:B------:R-:W-:Y:S01]  /*3e90*/  @!P2 IMAD.IADD R30, R30, 0x1, -R114.reuse ;  /* 0x000000011e1ea824 */ /* 0x100fe200078e0a72 */
[----:B------:R-:W-:Y:S01]  /*3ea0*/  ISETP.GT.U32.AND P2, PT, R114, R20, PT ;  /* 0x000000147200720c */ /* 0x000fe20003f44070 */
[----:B------:R-:W-:Y:S02]  /*3eb0*/  IMAD.MOV R9, RZ, RZ, -R9 ;  /* 0x000000ffff097224 */ /* 0x000fe400078e0a09 */
[--C-:B------:R-:W-:Y:S01]  /*3ec0*/  @!P5 IMAD.IADD R32, R32, 0x1, -R114.reuse ;  /* 0x000000012020d824 */ /* 0x100fe200078e0a72 */
[----:B------:R-:W-:Y:S01]  /*3ed0*/  ISETP.GT.U32.AND P5, PT, R114, R23, PT ;  /* 0x000000177200720c */ /* 0x000fe20003fa4070 */
[--C-:B------:R-:W-:Y:S02]  /*3ee0*/  @!P6 IMAD.IADD R24, R24, 0x1, -R114.reuse ;  /* 0x000000011818e824 */ /* 0x100fe400078e0a72 */
[----:B------:R-:W-:Y:S01]  /*3ef0*/  @!P0 IMAD.IADD R22, R22, 0x1, -R114 ;  /* 0x0000000116168824 */ /* 0x000fe200078e0a72 */
[C---:B------:R-:W-:Y:S01]  /*3f00*/  ISETP.GT.U32.AND P0, PT, R114.reuse, R30, PT ;  /* 0x0000001e7200720c */ /* 0x040fe20003f04070 */
[----:B------:R-:W-:-:S02]  /*3f10*/  IMAD R19, R114, R9, R19 ;  /* 0x0000000972137224 */ /* 0x000fc400078e0213 */
[----:B------:R-:W-:-:S04]  /*3f20*/  IMAD.HI.U32 R8, R7, R14, RZ ;  /* 0x0000000e07087227 */ /* 0x000fc800078e00ff */
[----:B------:R-:W-:-:S04]  /*3f30*/  IMAD.HI.U32 R9, R7, R21, RZ ;  /* 0x0000001507097227 */ /* 0x000fc800078e00ff */
[----:B------:R-:W-:-:S04]  /*3f40*/  IMAD.HI.U32 R13, R7, R33, RZ ;  /* 0x00000021070d7227 */ /* 0x000fc800078e00ff */
[----:B------:R-:W-:Y:S01]  /*3f50*/  @!P3 IMAD.IADD R16, R16, 0x1, -R114 ;  /* 0x000000011010b824 */ /* 0x000fe200078e0a72 */
[----:B------:R-:W-:Y:S01]  /*3f60*/  ISETP.GT.U32.AND P3, PT, R114, R24, PT ;  /* 0x000000187200720c */ /* 0x000fe20003f64070 */
[----:B------:R-:W-:-:S04]  /*3f70*/  IMAD.HI.U32 R12, R7, R29, RZ ;  /* 0x0000001d070c7227 */ /* 0x000fc800078e00ff */
[----:B------:R-:W-:Y:S01]  /*3f80*/  @!P1 IMAD.IADD R18, R18, 0x1, -R114 ;  /* 0x0000000112129824 */ /* 0x000fe200078e0a72 */
[----:B------:R-:W-:Y:S01]  /*3f90*/  ISETP.GT.U32.AND P1, PT, R114, R26, PT ;  /* 0x0000001a7200720c */ /* 0x000fe20003f24070 */
[----:B------:R-:W-:Y:S02]  /*3fa0*/  IMAD.MOV R17, RZ, RZ, -R8 ;  /* 0x000000ffff117224 */ /* 0x000fe400078e0a08 */
[----:B------:R-:W-:Y:S02]  /*3fb0*/  IMAD.MOV R9, RZ, RZ, -R9 ;  /* 0x000000ffff097224 */ /* 0x000fe400078e0a09 */
[----:B------:R-:W-:Y:S01]  /*3fc0*/  @!P4 IMAD.IADD R28, R28, 0x1, -R114 ;  /* 0x000000011c1cc824 */ /* 0x000fe200078e0a72 */
[C---:B------:R-:W-:Y:S01]  /*3fd0*/  ISETP.GT.U32.AND P4, PT, R114.reuse, R19, PT ;  /* 0x000000137200720c */ /* 0x040fe20003f84070 */
[----:B------:R-:W-:Y:S02]  /*3fe0*/  IMAD.MOV R37, RZ, RZ, -R13 ;  /* 0x000000ffff257224 */ /* 0x000fe400078e0a0d */
[----:B------:R-:W-:Y:S01]  /*3ff0*/  IMAD.HI.U32 R11, R7, R25, RZ ;  /* 0x00000019070b7227 */ /* 0x000fe200078e00ff */
[----:B------:R-:W-:-:S03]  /*4000*/  ISETP.GT.U32.AND P6, PT, R114, R15, PT ;  /* 0x0000000f7200720c */ /* 0x000fc60003fc4070 */
[----:B------:R-:W-:Y:S02]  /*4010*/  IMAD.MOV R8, RZ, RZ, -R12 ;  /* 0x000000ffff087224 */ /* 0x000fe400078e0a0c */
[C---:B------:R-:W-:Y:S02]  /*4020*/  IMAD R14, R114.reuse, R17, R14 ;  /* 0x00000011720e7224 */ /* 0x040fe400078e020e */
[----:B------:R-:W-:Y:S02]  /*4030*/  IMAD R12, R114, R9, R21 ;  /* 0x00000009720c7224 */ /* 0x000fe400078e0215 */
[--C-:B------:R-:W-:Y:S01]  /*4040*/  @!P2 IMAD.IADD R20, R20, 0x1, -R114.reuse ;  /* 0x000000011414a824 */ /* 0x100fe200078e0a72 */
[C---:B------:R-:W-:Y:S01]  /*4050*/  ISETP.GT.U32.AND P2, PT, R114.reuse, R28, PT ;  /* 0x0000001c7200720c */ /* 0x040fe20003f44070 */
[C---:B------:R-:W-:Y:S01]  /*4060*/  IMAD R21, R114.reuse, R37, R33 ;  /* 0x0000002572157224 */ /* 0x040fe200078e0221 */
[----:B------:R-:W-:Y:S01]  /*4070*/  IABS R33, R213 ;  /* 0x000000d500217213 */ /* 0x000fe20000000000 */
[----:B------:R-:W-:Y:S01]  /*4080*/  IMAD.MOV R11, RZ, RZ, -R11 ;  /* 0x000000ffff0b7224 */ /* 0x000fe200078e0a0b */
[----:B------:R-:W-:Y:S01]  /*4090*/  IABS R37, R212 ;  /* 0x000000d400257213 */ /* 0x000fe20000000000 */
[--C-:B------:R-:W-:Y:S01]  /*40a0*/  @!P5 IMAD.IADD R23, R23, 0x1, -R114.reuse ;  /* 0x000000011717d824 */ /* 0x100fe200078e0a72 */
[----:B------:R-:W-:Y:S01]  /*40b0*/  ISETP.GT.U32.AND P5, PT, R114, R14, PT ;  /* 0x0000000e7200720c */ /* 0x000fe20003fa4070 */
[----:B------:R-:W-:Y:S01]  /*40c0*/  @!P0 IMAD.IADD R30, R30, 0x1, -R114 ;  /* 0x000000011e1e8824 */ /* 0x000fe200078e0a72 */
[C---:B------:R-:W-:Y:S01]  /*40d0*/  ISETP.GT.U32.AND P0, PT, R114.reuse, R22, PT ;  /* 0x000000167200720c */ /* 0x040fe20003f04070 */
[----:B------:R-:W-:-:S02]  /*40e0*/  IMAD R17, R114, R8, R29 ;  /* 0x0000000872117224 */ /* 0x000fc400078e021d */
[----:B------:R-:W-:Y:S02]  /*40f0*/  IMAD R13, R114, R11, R25 ;  /* 0x0000000b720d7224 */ /* 0x000fe400078e0219 */
[----:B------:R-:W-:-:S04]  /*4100*/  IMAD.HI.U32 R8, R7, R33, RZ ;  /* 0x0000002107087227 */ /* 0x000fc800078e00ff */
[----:B------:R-:W-:-:S04]  /*4110*/  IMAD.HI.U32 R11, R7, R41, RZ ;  /* 0x00000029070b7227 */ /* 0x000fc800078e00ff */
[----:B------:R-:W-:Y:S01]  /*4120*/  @!P3 IMAD.IADD R24, R24, 0x1, -R114 ;  /* 0x000000011818b824 */ /* 0x000fe200078e0a72 */
[----:B------:R-:W-:Y:S01]  /*4130*/  ISETP.GT.U32.AND P3, PT, R114, R16, PT ;  /* 0x000000107200720c */ /* 0x000fe20003f64070 */
[----:B------:R-:W-:-:S04]  /*4140*/  IMAD.HI.U32 R29, R7, R53, RZ ;  /* 0x00000035071d7227 */ /* 0x000fc800078e00ff */
[----:B------:R-:W-:Y:S01]  /*4150*/  @!P1 IMAD.IADD R26, R26, 0x1, -R114 ;  /* 0x000000011a1a9824 */ /* 0x000fe200078e0a72 */
[----:B------:R-:W-:Y:S01]  /*4160*/  ISETP.GT.U32.AND P1, PT, R114, R18, PT ;  /* 0x000000127200720c */ /* 0x000fe20003f24070 */
[----:B------:R-:W-:-:S04]  /*4170*/  IMAD.HI.U32 R25, R7, R45, RZ ;  /* 0x0000002d07197227 */ /* 0x000fc800078e00ff */
[----:B------:R-:W-:Y:S01]  /*4180*/  @!P4 IMAD.IADD R19, R19, 0x1, -R114 ;  /* 0x000000011313c824 */ /* 0x000fe200078e0a72 */
[C---:B------:R-:W-:Y:S01]  /*4190*/  ISETP.GT.U32.AND P4, PT, R114.reuse, R27, PT ;  /* 0x0000001b7200720c */ /* 0x040fe20003f84070 */
[----:B------:R-:W-:Y:S02]  /*41a0*/  IMAD.MOV R8, RZ, RZ, -R8 ;  /* 0x000000ffff087224 */ /* 0x000fe400078e0a08 */
[----:B------:R-:W-:Y:S02]  /*41b0*/  IMAD.MOV R11, RZ, RZ, -R11 ;  /* 0x000000ffff0b7224 */ /* 0x000fe400078e0a0b */
[----:B------:R-:W-:Y:S02]  /*41c0*/  IMAD.MOV R57, RZ, RZ, -R29 ;  /* 0x000000ffff397224 */ /* 0x000fe400078e0a1d */
[----:B------:R-:W-:Y:S02]  /*41d0*/  IMAD.MOV R49, RZ, RZ, -R25 ;  /* 0x000000ffff317224 */ /* 0x000fe400078e0a19 */
[--C-:B------:R-:W-:Y:S01]  /*41e0*/  @!P6 IMAD.IADD R15, R15, 0x1, -R114.reuse ;  /* 0x000000010f0fe824 */ /* 0x100fe200078e0a72 */
[----:B------:R-:W-:Y:S01]  /*41f0*/  ISETP.GT.U32.AND P6, PT, R114, R23, PT ;  /* 0x000000177200720c */ /* 0x000fe20003fc4070 */
[----:B------:R-:W-:Y:S01]  /*4200*/  @!P2 IMAD.IADD R28, R28, 0x1, -R114 ;  /* 0x000000011c1ca824 */ /* 0x000fe200078e0a72 */
[C---:B------:R-:W-:Y:S01]  /*4210*/  ISETP.GT.U32.AND P2, PT, R114.reuse, R20, PT ;  /* 0x000000147200720c */ /* 0x040fe20003f44070 */
[----:B------:R-:W-:-:S02]  /*4220*/  IMAD R25, R114, R8, R33 ;  /* 0x0000000872197224 */ /* 0x000fc400078e0221 */
[----:B------:R-:W-:-:S04]  /*4230*/  IMAD.HI.U32 R9, R7, R37, RZ ;  /* 0x0000002507097227 */ /* 0x000fc800078e00ff */
[C---:B------:R-:W-:Y:S02]  /*4240*/  IMAD R33, R114.reuse, R11, R41 ;  /* 0x0000000b72217224 */ /* 0x040fe400078e0229 */
[----:B------:R-:W-:Y:S01]  /*4250*/  IMAD R41, R114, R57, R53 ;  /* 0x0000003972297224 */ /* 0x000fe200078e0235 */
[----:B------:R-:W-:Y:S01]  /*4260*/  IABS R53, R208 ;  /* 0x000000d000357213 */ /* 0x000fe20000000000 */
[--C-:B------:R-:W-:Y:S01]  /*4270*/  @!P5 IMAD.IADD R14, R14, 0x1, -R114.reuse ;  /* 0x000000010e0ed824 */ /* 0x100fe200078e0a72 */
[----:B------:R-:W-:Y:S01]  /*4280*/  ISETP.GT.U32.AND P5, PT, R114, R15, PT ;  /* 0x0000000f7200720c */ /* 0x000fe20003fa4070 */
[--C-:B------:R-:W-:Y:S01]  /*4290*/  @!P0 IMAD.IADD R22, R22, 0x1, -R114.reuse ;  /* 0x0000000116168824 */ /* 0x100fe200078e0a72 */
[----:B------:R-:W-:Y:S01]  /*42a0*/  ISETP.GT.U32.AND P0, PT, R114, R12, PT ;  /* 0x0000000c7200720c */ /* 0x000fe20003f04070 */
[----:B------:R-:W-:Y:S01]  /*42b0*/  IMAD.MOV R9, RZ, RZ, -R9 ;  /* 0x000000ffff097224 */ /* 0x000fe200078e0a09 */
[----:B------:R-:W-:Y:S01]  /*42c0*/  IABS R57, R207 ;  /* 0x000000cf00397213 */ /* 0x000fe20000000000 */
[----:B------:R-:W-:Y:S01]  /*42d0*/  @!P3 IMAD.IADD R16, R16, 0x1, -R114 ;  /* 0x000000011010b824 */ /* 0x000fe200078e0a72 */
[----:B------:R-:W-:Y:S01]  /*42e0*/  ISETP.GT.U32.AND P3, PT, R114, R25, PT ;  /* 0x000000197200720c */ /* 0x000fe20003f64070 */
[----:B------:R-:W-:-:S04]  /*42f0*/  IMAD.HI.U32 R8, R7, R53, RZ ;  /* 0x0000003507087227 */ /* 0x000fc800078e00ff */
[----:B------:R-:W-:Y:S01]  /*4300*/  @!P1 IMAD.IADD R18, R18, 0x1, -R114 ;  /* 0x0000000112129824 */ /* 0x000fe200078e0a72 */
[C---:B------:R-:W-:Y:S01]  /*4310*/  ISETP.GT.U32.AND P1, PT, R114.reuse, R21, PT ;  /* 0x000000157200720c */ /* 0x040fe20003f24070 */
[----:B------:R-:W-:Y:S02]  /*4320*/  IMAD R29, R114, R9, R37 ;  /* 0x00000009721d7224 */ /* 0x000fe400078e0225 */
[----:B------:R-:W-:-:S04]  /*4330*/  IMAD.HI.U32 R11, R7, R61, RZ ;  /* 0x0000003d070b7227 */ /* 0x000fc800078e00ff */
[----:B------:R-:W-:Y:S01]  /*4340*/  @!P4 IMAD.IADD R27, R27, 0x1, -R114 ;  /* 0x000000011b1bc824 */ /* 0x000fe200078e0a72 */
[C---:B------:R-:W-:Y:S01]  /*4350*/  ISETP.GT.U32.AND P4, PT, R114.reuse, R19, PT ;  /* 0x000000137200720c */ /* 0x040fe20003f84070 */
[----:B------:R-:W-:Y:S02]  /*4360*/  IMAD R37, R114, R49, R45 ;  /* 0x0000003172257224 */ /* 0x000fe400078e022d */
[----:B------:R-:W-:-:S04]  /*4370*/  IMAD.HI.U32 R9, R7, R57, RZ ;  /* 0x0000003907097227 */ /* 0x000fc800078e00ff */
[----:B------:R-:W-:-:S04]  /*4380*/  IMAD.HI.U32 R45, R7, R65, RZ ;  /* 0x00000041072d7227 */ /* 0x000fc800078e00ff */
[----:B------:R-:W-:Y:S02]  /*4390*/  IMAD.MOV R8, RZ, RZ, -R8 ;  /* 0x000000ffff087224 */ /* 0x000fe400078e0a08 */
[----:B------:R-:W-:-:S04]  /*43a0*/  IMAD.HI.U32 R49, R7, R81, RZ ;  /* 0x0000005107317227 */ /* 0x000fc800078e00ff */
[----:B------:R-:W-:Y:S02]  /*43b0*/  IMAD.MOV R11, RZ, RZ, -R11 ;  /* 0x000000ffff0b7224 */ /* 0x000fe400078e0a0b */
[--C-:B------:R-:W-:Y:S01]  /*43c0*/  @!P6 IMAD.IADD R23, R23, 0x1, -R114.reuse ;  /* 0x000000011717e824 */ /* 0x100fe200078e0a72 */
[----:B------:R-:W-:Y:S01]  /*43d0*/  ISETP.GT.U32.AND P6, PT, R114, R14, PT ;  /* 0x0000000e7200720c */ /* 0x000fe20003fc4070 */
[----:B------:R-:W-:Y:S01]  /*43e0*/  @!P2 IMAD.IADD R20, R20, 0x1, -R114 ;  /* 0x000000011414a824 */ /* 0x000fe200078e0a72 */
[C---:B------:R-:W-:Y:S01]  /*43f0*/  ISETP.GT.U32.AND P2, PT, R114.reuse, R13, PT ;  /* 0x0000000d7200720c */ /* 0x040fe20003f44070 */
[----:B------:R-:W-:Y:S02]  /*4400*/  IMAD.MOV R9, RZ, RZ, -R9 ;  /* 0x000000ffff097224 */ /* 0x000fe400078e0a09 */
[----:B------:R-:W-:Y:S02]  /*4410*/  IMAD.MOV R77, RZ, RZ, -R45 ;  /* 0x000000ffff4d7224 */ /* 0x000fe400078e0a2d */
[----:B------:R-:W-:-:S02]  /*4420*/  IMAD R45, R114, R8, R53 ;  /* 0x00000008722d7224 */ /* 0x000fc400078e0235 */
[----:B------:R-:W-:Y:S02]  /*4430*/  IMAD.MOV R85, RZ, RZ, -R49 ;  /* 0x000000ffff557224 */ /* 0x000fe400078e0a31 */
[C---:B------:R-:W-:Y:S02]  /*4440*/  IMAD R53, R114.reuse, R11, R61 ;  /* 0x0000000b72357224 */ /* 0x040fe400078e023d */
[--C-:B------:R-:W-:Y:S01]  /*4450*/  @!P5 IMAD.IADD R15, R15, 0x1, -R114.reuse ;  /* 0x000000010f0fd824 */ /* 0x100fe200078e0a72 */
[----:B------:R-:W-:Y:S01]  /*4460*/  ISETP.GT.U32.AND P5, PT, R114, R29, PT ;  /* 0x0000001d7200720c */ /* 0x000fe20003fa4070 */
[--C-:B------:R-:W-:Y:S01]  /*4470*/  @!P0 IMAD.IADD R12, R12, 0x1, -R114.reuse ;  /* 0x000000010c0c8824 */ /* 0x100fe200078e0a72 */
[C---:B------:R-:W-:Y:S01]  /*4480*/  ISETP.GT.U32.AND P0, PT, R114.reuse, R37, PT ;  /* 0x000000257200720c */ /* 0x040fe20003f04070 */
[C---:B------:R-:W-:Y:S02]  /*4490*/  IMAD R49, R114.reuse, R9, R57 ;  /* 0x0000000972317224 */ /* 0x040fe400078e0239 */
[--C-:B------:R-:W-:Y:S01]  /*44a0*/  @!P3 IMAD.IADD R25, R25, 0x1, -R114.reuse ;  /* 0x000000011919b824 */ /* 0x100fe200078e0a72 */
[C---:B------:R-:W-:Y:S01]  /*44b0*/  ISETP.GT.U32.AND P3, PT, R114.reuse, R53, PT ;  /* 0x000000357200720c */ /* 0x040fe20003f64070 */
[--C-:B------:R-:W-:Y:S01]  /*44c0*/  @!P1 IMAD.IADD R21, R21, 0x1, -R114.reuse ;  /* 0x0000000115159824 */ /* 0x100fe200078e0a72 */
[C---:B------:R-:W-:Y:S01]  /*44d0*/  ISETP.GT.U32.AND P1, PT, R114.reuse, R49, PT ;  /* 0x000000317200720c */ /* 0x040fe20003f24070 */
[----:B------:R-:W-:Y:S01]  /*44e0*/  @!P4 IMAD.IADD R19, R19, 0x1, -R114 ;  /* 0x000000011313c824 */ /* 0x000fe200078e0a72 */
[C---:B------:R-:W-:Y:S01]  /*44f0*/  ISETP.GT.U32.AND P4, PT, R114.reuse, R17, PT ;  /* 0x000000117200720c */ /* 0x040fe20003f84070 */
[----:B------:R-:W-:-:S02]  /*4500*/  IMAD R57, R114, R77, R65 ;  /* 0x0000004d72397224 */ /* 0x000fc400078e0241 */
[--C-:B------:R-:W-:Y:S01]  /*4510*/  @!P6 IMAD.IADD R14, R14, 0x1, -R114.reuse ;  /* 0x000000010e0ee824 */ /* 0x100fe200078e0a72 */
[C---:B------:R-:W-:Y:S01]  /*4520*/  ISETP.GT.U32.AND P6, PT, R114.reuse, R33, PT ;  /* 0x000000217200720c */ /* 0x040fe20003fc4070 */
[--C-:B------:R-:W-:Y:S01]  /*4530*/  @!P2 IMAD.IADD R13, R13, 0x1, -R114.reuse ;  /* 0x000000010d0da824 */ /* 0x100fe200078e0a72 */
[C---:B------:R-:W-:Y:S01]  /*4540*/  ISETP.GT.U32.AND P2, PT, R114.reuse, R41, PT ;  /* 0x000000297200720c */ /* 0x040fe20003f44070 */
[--C-:B------:R-:W-:Y:S01]  /*4550*/  @!P5 IMAD.IADD R29, R29, 0x1, -R114.reuse ;  /* 0x000000011d1dd824 */ /* 0x100fe200078e0a72 */
[C---:B------:R-:W-:Y:S01]  /*4560*/  ISETP.GT.U32.AND P5, PT, R114.reuse, R57, PT ;  /* 0x000000397200720c */ /* 0x040fe20003fa4070 */
[--C-:B------:R-:W-:Y:S01]  /*4570*/  @!P0 IMAD.IADD R37, R37, 0x1, -R114.reuse ;  /* 0x0000000125258824 */ /* 0x100fe200078e0a72 */
[C---:B------:R-:W-:Y:S01]  /*4580*/  ISETP.GT.U32.AND P0, PT, R114.reuse, R13, PT ;  /* 0x0000000d7200720c */ /* 0x040fe20003f04070 */
[C---:B------:R-:W-:Y:S01]  /*4590*/  IMAD R61, R114.reuse, R85, R81 ;  /* 0x00000055723d7224 */ /* 0x040fe200078e0251 */
[----:B------:R-:W-:Y:S01]  /*45a0*/  IABS R81, R203 ;  /* 0x000000cb00517213 */ /* 0x000fe20000000000 */
[--C-:B------:R-:W-:Y:S01]  /*45b0*/  @!P3 IMAD.IADD R53, R53, 0x1, -R114.reuse ;  /* 0x000000013535b824 */ /* 0x100fe200078e0a72 */
[C---:B------:R-:W-:Y:S01]  /*45c0*/  ISETP.GT.U32.AND P3, PT, R114.reuse, R29, PT ;  /* 0x0000001d7200720c */ /* 0x040fe20003f64070 */
[--C-:B------:R-:W-:Y:S01]  /*45d0*/  @!P1 IMAD.IADD R49, R49, 0x1, -R114.reuse ;  /* 0x0000000131319824 */ /* 0x100fe200078e0a72 */
[C---:B------:R-:W-:Y:S01]  /*45e0*/  ISETP.GT.U32.AND P1, PT, R114.reuse, R25, PT ;  /* 0x000000197200720c */ /* 0x040fe20003f24070 */
[----:B------:R-:W-:Y:S01]  /*45f0*/  @!P4 IMAD.IADD R17, R17, 0x1, -R114 ;  /* 0x000000011111c824 */ /* 0x000fe200078e0a72 */
[----:B------:R-:W-:Y:S01]  /*4600*/  ISETP.GT.U32.AND P4, PT, R114, R45, PT ;  /* 0x0000002d7200720c */ /* 0x000fe20003f84070 */
[----:B------:R-:W-:Y:S01]  /*4610*/  IMAD.HI.U32 R8, R7, R81, RZ ;  /* 0x0000005107087227 */ /* 0x000fe200078e00ff */
[----:B------:R-:W-:-:S03]  /*4620*/  IABS R85, R202 ;  /* 0x000000ca00557213 */ /* 0x000fc60000000000 */
[----:B------:R-:W-:-:S04]  /*4630*/  IMAD.HI.U32 R77, R7, R101, RZ ;  /* 0x00000065074d7227 */ /* 0x000fc800078e00ff */
[----:B------:R-:W-:-:S04]  /*4640*/  IMAD.HI.U32 R65, R7, R93, RZ ;  /* 0x0000005d07417227 */ /* 0x000fc800078e00ff */
[--C-:B------:R-:W-:Y:S02]  /*4650*/  @!P6 IMAD.IADD R33, R33, 0x1, -R114.reuse ;  /* 0x000000012121e824 */ /* 0x100fe400078e0a72 */
[----:B------:R-:W-:Y:S01]  /*4660*/  @!P2 IMAD.IADD R41, R41, 0x1, -R114 ;  /* 0x000000012929a824 */ /* 0x000fe200078e0a72 */
[C---:B------:R-:W-:Y:S01]  /*4670*/  ISETP.GT.U32.AND P2, PT, R114.reuse, R17, PT ;  /* 0x000000117200720c */ /* 0x040fe20003f44070 */
[----:B------:R-:W-:Y:S02]  /*4680*/  IMAD.MOV R8, RZ, RZ, -R8 ;  /* 0x000000ffff087224 */ /* 0x000fe400078e0a08 */
[----:B------:R-:W-:Y:S02]  /*4690*/  IMAD.MOV R105, RZ, RZ, -R77 ;  /* 0x000000ffff697224 */ /* 0x000fe400078e0a4d */
[----:B------:R-:W-:Y:S01]  /*46a0*/  IMAD.HI.U32 R11, R7, R89, RZ ;  /* 0x00000059070b7227 */ /* 0x000fe200078e00ff */
[----:B------:R-:W-:-:S03]  /*46b0*/  ISETP.GT.U32.AND P6, PT, R114, R12, PT ;  /* 0x0000000c7200720c */ /* 0x000fc60003fc4070 */
[----:B------:R-:W-:Y:S02]  /*46c0*/  IMAD.MOV R97, RZ, RZ, -R65 ;  /* 0x000000ffff617224 */ /* 0x000fe400078e0a41 */
[--C-:B------:R-:W-:Y:S01]  /*46d0*/  @!P5 IMAD.IADD R57, R57, 0x1, -R114.reuse ;  /* 0x000000013939d824 */ /* 0x100fe200078e0a72 */
[C---:B------:R-:W-:Y:S01]  /*46e0*/  ISETP.GT.U32.AND P5, PT, R114.reuse, R33, PT ;  /* 0x000000217200720c */ /* 0x040fe20003fa4070 */
[----:B------:R-:W-:Y:S01]  /*46f0*/  @!P0 IMAD.IADD R13, R13, 0x1, -R114 ;  /* 0x000000010d0d8824 */ /* 0x000fe200078e0a72 */
[C---:B------:R-:W-:Y:S01]  /*4700*/  ISETP.GT.U32.AND P0, PT, R114.reuse, R37, PT ;  /* 0x000000257200720c */ /* 0x040fe20003f04070 */
[----:B------:R-:W-:Y:S02]  /*4710*/  IMAD R65, R114, R8, R81 ;  /* 0x0000000872417224 */ /* 0x000fe400078e0251 */
[----:B------:R-:W-:-:S04]  /*4720*/  IMAD.HI.U32 R9, R7, R85, RZ ;  /* 0x0000005507097227 */ /* 0x000fc800078e00ff */
[C---:B------:R-:W-:Y:S01]  /*4730*/  IMAD R81, R114.reuse, R105, R101 ;  /* 0x0000006972517224 */ /* 0x040fe200078e0265 */
[----:B------:R-:W-:Y:S01]  /*4740*/  IABS R101, R199 ;  /* 0x000000c700657213 */ /* 0x000fe20000000000 */
[----:B------:R-:W-:Y:S01]  /*4750*/  IMAD.MOV R11, RZ, RZ, -R11 ;  /* 0x000000ffff0b7224 */ /* 0x000fe200078e0a0b */
[----:B------:R-:W-:Y:S01]  /*4760*/  IABS R105, R198 ;  /* 0x000000c600697213 */ /* 0x000fe20000000000 */
[--C-:B------:R-:W-:Y:S01]  /*4770*/  @!P3 IMAD.IADD R29, R29, 0x1, -R114.reuse ;  /* 0x000000011d1db824 */ /* 0x100fe200078e0a72 */
[C---:B------:R-:W-:Y:S01]  /*4780*/  ISETP.GT.U32.AND P3, PT, R114.reuse, R53, PT ;  /* 0x000000357200720c */ /* 0x040fe20003f64070 */
[C---:B------:R-:W-:Y:S02]  /*4790*/  IMAD R77, R114.reuse, R97, R93 ;  /* 0x00000061724d7224 */ /* 0x040fe400078e025d */
[----:B------:R-:W-:Y:S01]  /*47a0*/  @!P1 IMAD.IADD R25, R25, 0x1, -R114 ;  /* 0x0000000119199824 */ /* 0x000fe200078e0a72 */
[----:B------:R-:W-:Y:S01]  /*47b0*/  ISETP.GT.U32.AND P1, PT, R114, R49, PT ;  /* 0x000000317200720c */ /* 0x000fe20003f24070 */
[----:B------:R-:W-:-:S02]  /*47c0*/  IMAD.MOV R9, RZ, RZ, -R9 ;  /* 0x000000ffff097224 */ /* 0x000fc400078e0a09 */
[----:B------:R-:W-:-:S04]  /*47d0*/  IMAD.HI.U32 R93, R7, R116, RZ ;  /* 0x00000074075d7227 */ /* 0x000fc800078e00ff */
[----:B------:R-:W-:Y:S01]  /*47e0*/  @!P4 IMAD.IADD R45, R45, 0x1, -R114 ;  /* 0x000000012d2dc824 */ /* 0x000fe200078e0a72 */
[C---:B------:R-:W-:Y:S01]  /*47f0*/  ISETP.GT.U32.AND P4, PT, R114.reuse, R21, PT ;  /* 0x000000157200720c */ /* 0x040fe20003f84070 */
[----:B------:R-:W-:Y:S02]  /*4800*/  IMAD R8, R114, R11, R89 ;  /* 0x0000000b72087224 */ /* 0x000fe400078e0259 */
[----:B------:R-:W-:-:S04]  /*4810*/  IMAD.HI.U32 R11, R7, R101, RZ ;  /* 0x00000065070b7227 */ /* 0x000fc800078e00ff */
[----:B------:R-:W-:-:S04]  /*4820*/  IMAD.HI.U32 R97, R7, R118, RZ ;  /* 0x0000007607617227 */ /* 0x000fc800078e00ff */
[C---:B------:R-:W-:Y:S02]  /*4830*/  IMAD R9, R114.reuse, R9, R85 ;  /* 0x0000000972097224 */ /* 0x040fe400078e0255 */
[----:B------:R-:W-:Y:S02]  /*4840*/  IMAD.MOV R117, RZ, RZ, -R93 ;  /* 0x000000ffff757224 */ /* 0x000fe400078e0a5d */
[----:B------:R-:W-:Y:S01]  /*4850*/  @!P2 IMAD.IADD R17, R17, 0x1, -R114 ;  /* 0x000000011111a824 */ /* 0x000fe200078e0a72 */
[----:B------:R-:W-:Y:S01]  /*4860*/  ISETP.GT.U32.AND P2, PT, R114, R41, PT ;  /* 0x000000297200720c */ /* 0x000fe20003f44070 */
[----:B------:R-:W-:-:S04]  /*4870*/  IMAD.HI.U32 R85, R7, R105, RZ ;  /* 0x0000006907557227 */ /* 0x000fc800078e00ff */
[----:B------:R-:W-:Y:S02]  /*4880*/  IMAD.MOV R11, RZ, RZ, -R11 ;  /* 0x000000ffff0b7224 */ /* 0x000fe400078e0a0b */
[----:B------:R-:W-:Y:S02]  /*4890*/  IMAD.MOV R119, RZ, RZ, -R97 ;  /* 0x000000ffff777224 */ /* 0x000fe400078e0a61 */
[----:B------:R-:W-:-:S04]  /*48a0*/  IMAD.HI.U32 R89, R7, R113, RZ ;  /* 0x0000007107597227 */ /* 0x000fc800078e00ff */
[----:B------:R-:W-:Y:S01]  /*48b0*/  IMAD R97, R114, R117, R116 ;  /* 0x0000007572617224 */ /* 0x000fe200078e0274 */
[----:B------:R-:W-:Y:S01]  /*48c0*/  IABS R117, R174 ;  /* 0x000000ae00757213 */ /* 0x000fe20000000000 */
[--C-:B------:R-:W-:Y:S01]  /*48d0*/  @!P6 IMAD.IADD R12, R12, 0x1, -R114.reuse ;  /* 0x000000010c0ce824 */ /* 0x100fe200078e0a72 */
[C---:B------:R-:W-:Y:S01]  /*48e0*/  ISETP.GT.U32.AND P6, PT, R114.reuse, R57, PT ;  /* 0x000000397200720c */ /* 0x040fe20003fc4070 */
[--C-:B------:R-:W-:Y:S01]  /*48f0*/  @!P5 IMAD.IADD R33, R33, 0x1, -R114.reuse ;  /* 0x000000012121d824 */ /* 0x100fe200078e0a72 */
[C---:B------:R-:W-:Y:S01]  /*4900*/  ISETP.GT.U32.AND P5, PT, R114.reuse, R61, PT ;  /* 0x0000003d7200720c */ /* 0x040fe20003fa4070 */
[----:B------:R-:W-:Y:S01]  /*4910*/  @!P0 IMAD.IADD R37, R37, 0x1, -R114 ;  /* 0x0000000125258824 */ /* 0x000fe200078e0a72 */
[C---:B------:R-:W-:Y:S01]  /*4920*/  ISETP.GT.U32.AND P0, PT, R114.reuse, R65, PT ;  /* 0x000000417200720c */ /* 0x040fe20003f04070 */
[----:B------:R-:W-:Y:S01]  /*4930*/  IMAD.MOV R109, RZ, RZ, -R85 ;  /* 0x000000ffff6d7224 */ /* 0x000fe200078e0a55 */
[----:B------:R-:W-:Y:S01]  /*4940*/  IABS R116, R196 ;  /* 0x000000c400747213 */ /* 0x000fe20000000000 */
[----:B------:R-:W-:-:S02]  /*4950*/  IMAD R85, R114, R11, R101 ;  /* 0x0000000b72557224 */ /* 0x000fc400078e0265 */
[C---:B------:R-:W-:Y:S01]  /*4960*/  IMAD R101, R114.reuse, R119, R118 ;  /* 0x0000007772657224 */ /* 0x040fe200078e0276 */
[----:B------:R-:W-:Y:S01]  /*4970*/  IABS R119, R195 ;  /* 0x000000c300777213 */ /* 0x000fe20000000000 */
[----:B------:R-:W-:Y:S02]  /*4980*/  IMAD.MOV R115, RZ, RZ, -R89 ;  /* 0x000000ffff737224 */ /* 0x000fe400078e0a59 */
[--C-:B------:R-:W-:Y:S01]  /*4990*/  @!P3 IMAD.IADD R53, R53, 0x1, -R114.reuse ;  /* 0x000000013535b824 */ /* 0x100fe200078e0a72 */
[C---:B------:R-:W-:Y:S01]  /*49a0*/  ISETP.GT.U32.AND P3, PT, R114.reuse, R81, PT ;  /* 0x000000517200720c */ /* 0x040fe20003f64070 */
[C---:B------:R-:W-:Y:S02]  /*49b0*/  IMAD R89, R114.reuse, R109, R105 ;  /* 0x0000006d72597224 */ /* 0x040fe400078e0269 */
[----:B------:R-:W-:Y:S01]  /*49c0*/  @!P1 IMAD.IADD R49, R49, 0x1, -R114 ;  /* 0x0000000131319824 */ /* 0x000fe200078e0a72 */
[----:B------:R-:W-:Y:S01]  /*49d0*/  ISETP.GT.U32.AND P1, PT, R114, R77, PT ;  /* 0x0000004d7200720c */ /* 0x000fe20003f24070 */
[----:B------:R-:W-:-:S04]  /*49e0*/  IMAD.HI.U32 R105, R7, R117, RZ ;  /* 0x0000007507697227 */ /* 0x000fc800078e00ff */
[----:B------:R-:W-:Y:S01]  /*49f0*/  @!P4 IMAD.IADD R21, R21, 0x1, -R114 ;  /* 0x000000011515c824 */ /* 0x000fe200078e0a72 */
[----:B------:R-:W-:Y:S01]  /*4a00*/  ISETP.GT.U32.AND P4, PT, R114, R45, PT ;  /* 0x0000002d7200720c */ /* 0x000fe20003f84070 */
[----:B------:R-:W-:-:S04]  /*4a10*/  IMAD.HI.U32 R11, R7, R116, RZ ;  /* 0x00000074070b7227 */ /* 0x000fc800078e00ff */
[----:B------:R-:W-:-:S04]  /*4a20*/  IMAD.HI.U32 R109, R7, R119, RZ ;  /* 0x00000077076d7227 */ /* 0x000fc800078e00ff */
[C---:B------:R-:W-:Y:S02]  /*4a30*/  IMAD R93, R114.reuse, R115, R113 ;  /* 0x00000073725d7224 */ /* 0x040fe400078e0271 */
[----:B------:R-:W-:Y:S02]  /*4a40*/  IMAD.MOV R118, RZ, RZ, -R105 ;  /* 0x000000ffff767224 */ /* 0x000fe400078e0a69 */
[----:B------:R-:W-:Y:S01]  /*4a50*/  @!P2 IMAD.IADD R41, R41, 0x1, -R114 ;  /* 0x000000012929a824 */ /* 0x000fe200078e0a72 */
[C---:B------:R-:W-:Y:S01]  /*4a60*/  ISETP.GT.U32.AND P2, PT, R114.reuse, R9, PT ;  /* 0x000000097200720c */ /* 0x040fe20003f44070 */
[----:B------:R-:W-:Y:S02]  /*4a70*/  IMAD.MOV R11, RZ, RZ, -R11 ;  /* 0x000000ffff0b7224 */ /* 0x000fe400078e0a0b */
[----:B------:R-:W-:Y:S02]  /*4a80*/  IMAD.MOV R120, RZ, RZ, -R109 ;  /* 0x000000ffff787224 */ /* 0x000fe400078e0a6d */
[----:B------:R-:W-:-:S02]  /*4a90*/  IMAD R109, R114, R118, R117 ;  /* 0x00000076726d7224 */ /* 0x000fc400078e0275 */
[--C-:B------:R-:W-:Y:S01]  /*4aa0*/  @!P6 IMAD.IADD R57, R57, 0x1, -R114.reuse ;  /* 0x000000013939e824 */ /* 0x100fe200078e0a72 */
[C---:B------:R-:W-:Y:S01]  /*4ab0*/  ISETP.GT.U32.AND P6, PT, R114.reuse, R85, PT ;  /* 0x000000557200720c */ /* 0x040fe20003fc4070 */
[--C-:B------:R-:W-:Y:S01]  /*4ac0*/  @!P5 IMAD.IADD R61, R61, 0x1, -R114.reuse ;  /* 0x000000013d3dd824 */ /* 0x100fe200078e0a72 */
[C---:B------:R-:W-:Y:S01]  /*4ad0*/  ISETP.GT.U32.AND P5, PT, R114.reuse, R89, PT ;  /* 0x000000597200720c */ /* 0x040fe20003fa4070 */
[----:B------:R-:W-:Y:S01]  /*4ae0*/  @!P0 IMAD.IADD R65, R65, 0x1, -R114 ;  /* 0x0000000141418824 */ /* 0x000fe200078e0a72 */
[C---:B------:R-:W-:Y:S01]  /*4af0*/  ISETP.GT.U32.AND P0, PT, R114.reuse, R93, PT ;  /* 0x0000005d7200720c */ /* 0x040fe20003f04070 */
[C---:B------:R-:W-:Y:S02]  /*4b00*/  IMAD R105, R114.reuse, R11, R116 ;  /* 0x0000000b72697224 */ /* 0x040fe400078e0274 */
[--C-:B------:R-:W-:Y:S01]  /*4b10*/  @!P3 IMAD.IADD R81, R81, 0x1, -R114.reuse ;  /* 0x000000015151b824 */ /* 0x100fe200078e0a72 */
[C---:B------:R-:W-:Y:S01]  /*4b20*/  ISETP.GT.U32.AND P3, PT, R114.reuse, R109, PT ;  /* 0x0000006d7200720c */ /* 0x040fe20003f64070 */
[--C-:B------:R-:W-:Y:S01]  /*4b30*/  @!P1 IMAD.IADD R77, R77, 0x1, -R114.reuse ;  /* 0x000000014d4d9824 */ /* 0x100fe200078e0a72 */
[C---:B------:R-:W-:Y:S01]  /*4b40*/  ISETP.GT.U32.AND P1, PT, R114.reuse, R105, PT ;  /* 0x000000697200720c */ /* 0x040fe20003f24070 */
[--C-:B------:R-:W-:Y:S01]  /*4b50*/  @!P4 IMAD.IADD R45, R45, 0x1, -R114.reuse ;  /* 0x000000012d2dc824 */ /* 0x100fe200078e0a72 */
[C---:B------:R-:W-:Y:S01]  /*4b60*/  ISETP.GT.U32.AND P4, PT, R114.reuse, R8, PT ;  /* 0x000000087200720c */ /* 0x040fe20003f84070 */
[--C-:B------:R-:W-:Y:S01]  /*4b70*/  @!P2 IMAD.IADD R9, R9, 0x1, -R114.reuse ;  /* 0x000000010909a824 */ /* 0x100fe200078e0a72 */
[----:B------:R-:W-:Y:S01]  /*4b80*/  ISETP.GT.U32.AND P2, PT, R114, R97, PT ;  /* 0x000000617200720c */ /* 0x000fe20003f44070 */
[----:B------:R-:W-:-:S02]  /*4b90*/  @!P6 IMAD.IADD R85, R85, 0x1, -R114 ;  /* 0x000000015555e824 */ /* 0x000fc400078e0a72 */
        /* <DEDUP_REMOVED lines=8> */
[----:B------:R-:W-:Y:S02]  /*4c20*/  @!P4 IMAD.IADD R8, R8, 0x1, -R114 ;  /* 0x000000010808c824 */ /* 0x000fe400078e0a72 */
[----:B------:R-:W-:-:S04]  /*4c30*/  IMAD.HI.U32 R113, R7, R121, RZ ;  /* 0x0000007907717227 */ /* 0x000fc800078e00ff */
[----:B------:R-:W-:Y:S01]  /*4c40*/  @!P2 IMAD.IADD R97, R97, 0x1, -R114 ;  /* 0x000000016161a824 */ /* 0x000fe200078e0a72 */
[C---:B------:R-:W-:Y:S01]  /*4c50*/  ISETP.GT.U32.AND P2, PT, R114.reuse, R8, PT ;  /* 0x000000087200720c */ /* 0x040fe20003f44070 */
[----:B------:R-:W-:Y:S01]  /*4c60*/  IMAD.HI.U32 R115, R7, R123, RZ ;  /* 0x0000007b07737227 */ /* 0x000fe200078e00ff */
[----:B------:R-:W-:-:S03]  /*4c70*/  ISETP.GT.U32.AND P6, PT, R114, R61, PT ;  /* 0x0000003d7200720c */ /* 0x000fc60003fc4070 */
[----:B------:R-:W-:Y:S02]  /*4c80*/  IMAD.MOV R122, RZ, RZ, -R113 ;  /* 0x000000ffff7a7224 */ /* 0x000fe400078e0a71 */
[C---:B------:R-:W-:Y:S02]  /*4c90*/  IMAD R113, R114.reuse, R120, R119 ;  /* 0x0000007872717224 */ /* 0x040fe400078e0277 */
[--C-:B------:R-:W-:Y:S01]  /*4ca0*/  @!P5 IMAD.IADD R65, R65, 0x1, -R114.reuse ;  /* 0x000000014141d824 */ /* 0x100fe200078e0a72 */
[C---:B------:R-:W-:Y:S01]  /*4cb0*/  ISETP.GT.U32.AND P5, PT, R114.reuse, R89, PT ;  /* 0x000000597200720c */ /* 0x040fe20003fa4070 */
[--C-:B------:R-:W-:Y:S01]  /*4cc0*/  @!P0 IMAD.IADD R9, R9, 0x1, -R114.reuse ;  /* 0x0000000109098824 */ /* 0x100fe200078e0a72 */
[C---:B------:R-:W-:Y:S01]  /*4cd0*/  ISETP.GT.U32.AND P0, PT, R114.reuse, R93, PT ;  /* 0x0000005d7200720c */ /* 0x040fe20003f04070 */
[----:B------:R-:W-:Y:S02]  /*4ce0*/  IMAD.MOV R115, RZ, RZ, -R115 ;  /* 0x000000ffff737224 */ /* 0x000fe400078e0a73 */
[----:B------:R-:W-:Y:S01]  /*4cf0*/  @!P3 IMAD.IADD R85, R85, 0x1, -R114 ;  /* 0x000000015555b824 */ /* 0x000fe200078e0a72 */
[C---:B------:R-:W-:Y:S01]  /*4d00*/  ISETP.GT.U32.AND P3, PT, R114.reuse, R113, PT ;  /* 0x000000717200720c */ /* 0x040fe20003f64070 */
[----:B------:R-:W-:-:S02]  /*4d10*/  IMAD R117, R114, R122, R121 ;  /* 0x0000007a72757224 */ /* 0x000fc400078e0279 */
[----:B------:R-:W-:Y:S01]  /*4d20*/  @!P1 IMAD.IADD R81, R81, 0x1, -R114 ;  /* 0x0000000151519824 */ /* 0x000fe200078e0a72 */
[C---:B------:R-:W-:Y:S01]  /*4d30*/  ISETP.GT.U32.AND P1, PT, R114.reuse, R105, PT ;  /* 0x000000697200720c */ /* 0x040fe20003f24070 */
[----:B------:R-:W-:Y:S02]  /*4d40*/  IMAD R121, R114, R115, R123 ;  /* 0x0000007372797224 */ /* 0x000fe400078e027b */
[----:B------:R-:W-:-:S04]  /*4d50*/  IMAD.HI.U32 R119, R7, R141, RZ ;  /* 0x0000008d07777227 */ /* 0x000fc800078e00ff */
[----:B------:R-:W-:-:S04]  /*4d60*/  IMAD.HI.U32 R11, R7, R125, RZ ;  /* 0x0000007d070b7227 */ /* 0x000fc800078e00ff */
[----:B------:R-:W-:-:S04]  /*4d70*/  IMAD.HI.U32 R115, R7, R129, RZ ;  /* 0x0000008107737227 */ /* 0x000fc800078e00ff */
[----:B------:R-:W-:-:S04]  /*4d80*/  IMAD.HI.U32 R116, R7, R133, RZ ;  /* 0x0000008507747227 */ /* 0x000fc800078e00ff */
[----:B------:R-:W-:Y:S02]  /*4d90*/  IMAD.MOV R119, RZ, RZ, -R119 ;  /* 0x000000ffff777224 */ /* 0x000fe400078e0a77 */
[----:B------:R-:W-:Y:S01]  /*4da0*/  @!P2 IMAD.IADD R8, R8, 0x1, -R114 ;  /* 0x000000010808a824 */ /* 0x000fe200078e0a72 */
[C---:B------:R-:W-:Y:S01]  /*4db0*/  ISETP.GT.U32.AND P2, PT, R114.reuse, R97, PT ;  /* 0x000000617200720c */ /* 0x040fe20003f44070 */
[----:B------:R-:W-:Y:S02]  /*4dc0*/  IMAD.MOV R11, RZ, RZ, -R11 ;  /* 0x000000ffff0b7224 */ /* 0x000fe400078e0a0b */
[----:B------:R-:W-:Y:S02]  /*4dd0*/  IMAD.MOV R115, RZ, RZ, -R115 ;  /* 0x000000ffff737224 */ /* 0x000fe400078e0a73 */
[----:B------:R-:W-:Y:S02]  /*4de0*/  IMAD.MOV R116, RZ, RZ, -R116 ;  /* 0x000000ffff747224 */ /* 0x000fe400078e0a74 */
[----:B------:R-:W-:-:S02]  /*4df0*/  IMAD R141, R114, R119, R141 ;  /* 0x00000077728d7224 */ /* 0x000fc400078e028d */
[--C-:B------:R-:W-:Y:S01]  /*4e00*/  @!P5 IMAD.IADD R89, R89, 0x1, -R114.reuse ;  /* 0x000000015959d824 */ /* 0x100fe200078e0a72 */
[C---:B------:R-:W-:Y:S01]  /*4e10*/  ISETP.GT.U32.AND P5, PT, R114.reuse, R117, PT ;  /* 0x000000757200720c */ /* 0x040fe20003fa4070 */
[--C-:B------:R-:W-:Y:S01]  /*4e20*/  @!P0 IMAD.IADD R93, R93, 0x1, -R114.reuse ;  /* 0x000000015d5d8824 */ /* 0x100fe200078e0a72 */
[C---:B------:R-:W-:Y:S01]  /*4e30*/  ISETP.GT.U32.AND P0, PT, R114.reuse, R121, PT ;  /* 0x000000797200720c */ /* 0x040fe20003f04070 */
[C---:B------:R-:W-:Y:S02]  /*4e40*/  IMAD R125, R114.reuse, R11, R125 ;  /* 0x0000000b727d7224 */ /* 0x040fe400078e027d */
[C---:B------:R-:W-:Y:S02]  /*4e50*/  IMAD R129, R114.reuse, R115, R129 ;  /* 0x0000007372817224 */ /* 0x040fe400078e0281 */
[C---:B------:R-:W-:Y:S02]  /*4e60*/  IMAD R133, R114.reuse, R116, R133 ;  /* 0x0000007472857224 */ /* 0x040fe400078e0285 */
[----:B------:R-:W-:Y:S01]  /*4e70*/  @!P6 IMAD.IADD R61, R61, 0x1, -R114 ;  /* 0x000000013d3de824 */ /* 0x000fe200078e0a72 */
[----:B------:R-:W-:Y:S01]  /*4e80*/  ISETP.GT.U32.AND P6, PT, R114, R109, PT ;  /* 0x0000006d7200720c */ /* 0x000fe20003fc4070 */
[----:B------:R-:W-:-:S04]  /*4e90*/  IMAD.HI.U32 R11, R7, R143, RZ ;  /* 0x0000008f070b7227 */ /* 0x000fc800078e00ff */
[----:B------:R-:W-:-:S04]  /*4ea0*/  IMAD.HI.U32 R115, R7, R145, RZ ;  /* 0x0000009107737227 */ /* 0x000fc800078e00ff */
[----:B------:R-:W-:-:S04]  /*4eb0*/  IMAD.HI.U32 R118, R7, R137, RZ ;  /* 0x0000008907767227 */ /* 0x000fc800078e00ff */
[--C-:B------:R-:W-:Y:S01]  /*4ec0*/  @!P3 IMAD.IADD R113, R113, 0x1, -R114.reuse ;  /* 0x000000017171b824 */ /* 0x100fe200078e0a72 */
[C---:B------:R-:W-:Y:S01]  /*4ed0*/  ISETP.GT.U32.AND P3, PT, R114.reuse, R141, PT ;  /* 0x0000008d7200720c */ /* 0x040fe20003f64070 */
[----:B------:R-:W-:Y:S01]  /*4ee0*/  @!P1 IMAD.IADD R105, R105, 0x1, -R114 ;  /* 0x0000000169699824 */ /* 0x000fe200078e0a72 */
[----:B------:R-:W-:Y:S01]  /*4ef0*/  ISETP.GT.U32.AND P1, PT, R114, R133, PT ;  /* 0x000000857200720c */ /* 0x000fe20003f24070 */
[----:B------:R-:W-:Y:S02]  /*4f00*/  IMAD.MOV R11, RZ, RZ, -R11 ;  /* 0x000000ffff0b7224 */ /* 0x000fe400078e0a0b */
[----:B------:R-:W-:Y:S02]  /*4f10*/  IMAD.MOV R115, RZ, RZ, -R115 ;  /* 0x000000ffff737224 */ /* 0x000fe400078e0a73 */
[----:B------:R-:W-:Y:S02]  /*4f20*/  IMAD.MOV R118, RZ, RZ, -R118 ;  /* 0x000000ffff767224 */ /* 0x000fe400078e0a76 */
[----:B------:R-:W-:-:S04]  /*4f30*/  IMAD.HI.U32 R119, R7, R151, RZ ;  /* 0x0000009707777227 */ /* 0x000fc800078e00ff */
[C---:B------:R-:W-:Y:S02]  /*4f40*/  IMAD R143, R114.reuse, R11, R143 ;  /* 0x0000000b728f7224 */ /* 0x040fe400078e028f */
[C---:B------:R-:W-:Y:S02]  /*4f50*/  IMAD R145, R114.reuse, R115, R145 ;  /* 0x0000007372917224 */ /* 0x040fe400078e0291 */
[--C-:B------:R-:W-:Y:S01]  /*4f60*/  @!P2 IMAD.IADD R97, R97, 0x1, -R114.reuse ;  /* 0x000000016161a824 */ /* 0x100fe200078e0a72 */
[C---:B------:R-:W-:Y:S01]  /*4f70*/  ISETP.GT.U32.AND P2, PT, R114.reuse, R125, PT ;  /* 0x0000007d7200720c */ /* 0x040fe20003f44070 */
[C---:B------:R-:W-:Y:S02]  /*4f80*/  IMAD R137, R114.reuse, R118, R137 ;  /* 0x0000007672897224 */ /* 0x040fe400078e0289 */
[----:B------:R-:W-:Y:S02]  /*4f90*/  IMAD.MOV R119, RZ, RZ, -R119 ;  /* 0x000000ffff777224 */ /* 0x000fe400078e0a77 */
        /* <DEDUP_REMOVED lines=13> */
[--C-:B------:R-:W-:Y:S01]  /*5070*/  @!P5 IMAD.IADD R143, R143, 0x1, -R114.reuse ;  /* 0x000000018f8fd824 */ /* 0x100fe200078e0a72 */
[C---:B------:R-:W-:Y:S01]  /*5080*/  ISETP.GT.U32.AND P5, PT, R114.reuse, R121, PT ;  /* 0x000000797200720c */ /* 0x040fe20003fa4070 */
[----:B------:R-:W-:Y:S01]  /*5090*/  @!P0 IMAD.IADD R145, R145, 0x1, -R114 ;  /* 0x0000000191918824 */ /* 0x000fe200078e0a72 */
[C---:B------:R-:W-:Y:S01]  /*50a0*/  ISETP.GT.U32.AND P0, PT, R114.reuse, R125, PT ;  /* 0x0000007d7200720c */ /* 0x040fe20003f04070 */
[----:B------:R-:W-:Y:S02]  /*50b0*/  IMAD.MOV R118, RZ, RZ, -R118 ;  /* 0x000000ffff767224 */ /* 0x000fe400078e0a76 */
[--C-:B------:R-:W-:Y:S02]  /*50c0*/  @!P6 IMAD.IADD R137, R137, 0x1, -R114.reuse ;  /* 0x000000018989e824 */ /* 0x100fe400078e0a72 */
[----:B------:R-:W-:Y:S01]  /*50d0*/  @!P3 IMAD.IADD R117, R117, 0x1, -R114 ;  /* 0x000000017575b824 */ /* 0x000fe200078e0a72 */
[C---:B------:R-:W-:Y:S01]  /*50e0*/  ISETP.GT.U32.AND P3, PT, R114.reuse, R141, PT ;  /* 0x0000008d7200720c */ /* 0x040fe20003f64070 */
[----:B------:R-:W-:-:S02]  /*50f0*/  IMAD R149, R114, R118, R149 ;  /* 0x0000007672957224 */ /* 0x000fc400078e0295 */
[----:B------:R-:W-:Y:S01]  /*5100*/  @!P1 IMAD.IADD R151, R151, 0x1, -R114 ;  /* 0x0000000197979824 */ /* 0x000fe200078e0a72 */
[----:B------:R-:W-:Y:S01]  /*5110*/  ISETP.GT.U32.AND P1, PT, R114, R137, PT ;  /* 0x000000897200720c */ /* 0x000fe20003f24070 */
[----:B------:R-:W-:-:S04]  /*5120*/  IMAD.HI.U32 R118, R7, R155, RZ ;  /* 0x0000009b07767227 */ /* 0x000fc800078e00ff */
[----:B------:R-:W-:-:S04]  /*5130*/  IMAD.HI.U32 R116, R7, R147, RZ ;  /* 0x0000009307747227 */ /* 0x000fc800078e00ff */
[----:B------:R-:W-:-:S04]  /*5140*/  IMAD.HI.U32 R119, R7, R153, RZ ;  /* 0x0000009907777227 */ /* 0x000fc800078e00ff */
[----:B------:R-:W-:Y:S02]  /*5150*/  IMAD.MOV R118, RZ, RZ, -R118 ;  /* 0x000000ffff767224 */ /* 0x000fe400078e0a76 */
[----:B------:R-:W-:Y:S02]  /*5160*/  IMAD.MOV R116, RZ, RZ, -R116 ;  /* 0x000000ffff747224 */ /* 0x000fe400078e0a74 */
[----:B------:R-:W-:Y:S02]  /*5170*/  IMAD.MOV R119, RZ, RZ, -R119 ;  /* 0x000000ffff777224 */ /* 0x000fe400078e0a77 */
[----:B------:R-:W-:-:S04]  /*5180*/  IMAD.HI.U32 R11, R7, R161, RZ ;  /* 0x000000a1070b7227 */ /* 0x000fc800078e00ff */
[----:B------:R-:W-:-:S04]  /*5190*/  IMAD.HI.U32 R115, R7, R159, RZ ;  /* 0x0000009f07737227 */ /* 0x000fc800078e00ff */
[C---:B------:R-:W-:Y:S02]  /*51a0*/  IMAD R155, R114.reuse, R118, R155 ;  /* 0x00000076729b7224 */ /* 0x040fe400078e029b */
[--C-:B------:R-:W-:Y:S01]  /*51b0*/  @!P5 IMAD.IADD R121, R121, 0x1, -R114.reuse ;  /* 0x000000017979d824 */ /* 0x100fe200078e0a72 */
[C---:B------:R-:W-:Y:S01]  /*51c0*/  ISETP.GT.U32.AND P5, PT, R114.reuse, R143, PT ;  /* 0x0000008f7200720c */ /* 0x040fe20003fa4070 */
[----:B------:R-:W-:Y:S01]  /*51d0*/  @!P0 IMAD.IADD R125, R125, 0x1, -R114 ;  /* 0x000000017d7d8824 */ /* 0x000fe200078e0a72 */
[C---:B------:R-:W-:Y:S01]  /*51e0*/  ISETP.GT.U32.AND P0, PT, R114.reuse, R145, PT ;  /* 0x000000917200720c */ /* 0x040fe20003f04070 */
[C---:B------:R-:W-:Y:S02]  /*51f0*/  IMAD R147, R114.reuse, R116, R147 ;  /* 0x0000007472937224 */ /* 0x040fe400078e0293 */
[----:B------:R-:W-:Y:S02]  /*5200*/  IMAD R153, R114, R119, R153 ;  /* 0x0000007772997224 */ /* 0x000fe400078e0299 */
[----:B------:R-:W-:-:S02]  /*5210*/  IMAD.MOV R11, RZ, RZ, -R11 ;  /* 0x000000ffff0b7224 */ /* 0x000fc400078e0a0b */
[----:B------:R-:W-:-:S04]  /*5220*/  IMAD.HI.U32 R116, R7, R157, RZ ;  /* 0x0000009d07747227 */ /* 0x000fc800078e00ff */
[----:B------:R-:W-:Y:S02]  /*5230*/  IMAD.MOV R115, RZ, RZ, -R115 ;  /* 0x000000ffff737224 */ /* 0x000fe400078e0a73 */
[--C-:B------:R-:W-:Y:S01]  /*5240*/  @!P3 IMAD.IADD R141, R141, 0x1, -R114.reuse ;  /* 0x000000018d8db824 */ /* 0x100fe200078e0a72 */
[C---:B------:R-:W-:Y:S01]  /*5250*/  ISETP.GT.U32.AND P3, PT, R114.reuse, R155, PT ;  /* 0x0000009b7200720c */ /* 0x040fe20003f64070 */
[C---:B------:R-:W-:Y:S02]  /*5260*/  IMAD R161, R114.reuse, R11, R161 ;  /* 0x0000000b72a17224 */ /* 0x040fe400078e02a1 */
[----:B------:R-:W-:Y:S01]  /*5270*/  @!P1 IMAD.IADD R137, R137, 0x1, -R114 ;  /* 0x0000000189899824 */ /* 0x000fe200078e0a72 */
[C---:B------:R-:W-:Y:S01]  /*5280*/  ISETP.GT.U32.AND P1, PT, R114.reuse, R153, PT ;  /* 0x000000997200720c */ /* 0x040fe20003f24070 */
[----:B------:R-:W-:Y:S02]  /*5290*/  IMAD.MOV R116, RZ, RZ, -R116 ;  /* 0x000000ffff747224 */ /* 0x000fe400078e0a74 */
[----:B------:R-:W-:-:S02]  /*52a0*/  IMAD R159, R114, R115, R159 ;  /* 0x00000073729f7224 */ /* 0x000fc400078e029f */
[----:B------:R-:W-:-:S04]  /*52b0*/  IMAD.HI.U32 R11, R7, R169, RZ ;  /* 0x000000a9070b7227 */ /* 0x000fc800078e00ff */
[----:B------:R-:W-:Y:S01]  /*52c0*/  IMAD.HI.U32 R115, R7, R167, RZ ;  /* 0x000000a707737227 */ /* 0x000fe200078e00ff */
[----:B------:R-:W-:-:S03]  /*52d0*/  IABS R171, R156 ;  /* 0x0000009c00ab7213 */ /* 0x000fc60000000000 */
[C---:B------:R-:W-:Y:S02]  /*52e0*/  IMAD R157, R114.reuse, R116, R157 ;  /* 0x00000074729d7224 */ /* 0x040fe400078e029d */
[----:B------:R-:W-:Y:S02]  /*52f0*/  IMAD.MOV R11, RZ, RZ, -R11 ;  /* 0x000000ffff0b7224 */ /* 0x000fe400078e0a0b */
[----:B------:R-:W-:Y:S02]  /*5300*/  IMAD.MOV R115, RZ, RZ, -R115 ;  /* 0x000000ffff737224 */ /* 0x000fe400078e0a73 */
[C---:B------:R-:W-:Y:S02]  /*5310*/  IMAD R169, R114.reuse, R11, R169 ;  /* 0x0000000b72a97224 */ /* 0x040fe400078e02a9 */
[--C-:B------:R-:W-:Y:S01]  /*5320*/  @!P5 IMAD.IADD R143, R143, 0x1, -R114.reuse ;  /* 0x000000018f8fd824 */ /* 0x100fe200078e0a72 */
[C---:B------:R-:W-:Y:S01]  /*5330*/  ISETP.GT.U32.AND P5, PT, R114.reuse, R157, PT ;  /* 0x0000009d7200720c */ /* 0x040fe20003fa4070 */
[----:B------:R-:W-:Y:S01]  /*5340*/  @!P0 IMAD.IADD R145, R145, 0x1, -R114 ;  /* 0x0000000191918824 */ /* 0x000fe200078e0a72 */
[C---:B------:R-:W-:Y:S01]  /*5350*/  ISETP.GT.U32.AND P0, PT, R114.reuse, R159, PT ;  /* 0x0000009f7200720c */ /* 0x040fe20003f04070 */
[----:B------:R-:W-:-:S02]  /*5360*/  IMAD R167, R114, R115, R167 ;  /* 0x0000007372a77224 */ /* 0x000fc400078e02a7 */
[----:B------:R-:W-:-:S04]  /*5370*/  IMAD.HI.U32 R10, R7, R171, RZ ;  /* 0x000000ab070a7227 */ /* 0x000fc800078e00ff */
[--C-:B------:R-:W-:Y:S01]  /*5380*/  @!P3 IMAD.IADD R155, R155, 0x1, -R114.reuse ;  /* 0x000000019b9bb824 */ /* 0x100fe200078e0a72 */
[C---:B------:R-:W-:Y:S01]  /*5390*/  ISETP.GT.U32.AND P3, PT, R114.reuse, R169, PT ;  /* 0x000000a97200720c */ /* 0x040fe20003f64070 */
[----:B------:R-:W-:Y:S01]  /*53a0*/  @!P1 IMAD.IADD R153, R153, 0x1, -R114 ;  /* 0x0000000199999824 */ /* 0x000fe200078e0a72 */
[----:B------:R-:W-:Y:S01]  /*53b0*/  ISETP.GT.U32.AND P1, PT, R114, R167, PT ;  /* 0x000000a77200720c */ /* 0x000fe20003f24070 */
[----:B------:R-:W-:Y:S02]  /*53c0*/  IMAD.MOV R10, RZ, RZ, -R10 ;  /* 0x000000ffff0a7224 */ /* 0x000fe400078e0a0a */
[----:B------:R-:W-:-:S04]  /*53d0*/  IMAD.HI.U32 R116, R7, R165, RZ ;  /* 0x000000a507747227 */ /* 0x000fc800078e00ff */
[C---:B------:R-:W-:Y:S02]  /*53e0*/  IMAD R171, R114.reuse, R10, R171 ;  /* 0x0000000a72ab7224 */ /* 0x040fe400078e02ab */
[--C-:B------:R-:W-:Y:S02]  /*53f0*/  @!P5 IMAD.IADD R157, R157, 0x1, -R114.reuse ;  /* 0x000000019d9dd824 */ /* 0x100fe400078e0a72 */
[--C-:B------:R-:W-:Y:S01]  /*5400*/  @!P0 IMAD.IADD R159, R159, 0x1, -R114.reuse ;  /* 0x000000019f9f8824 */ /* 0x100fe200078e0a72 */
[C---:B------:R-:W-:Y:S01]  /*5410*/  ISETP.GT.U32.AND P5, PT, R114.reuse, R171, PT ;  /* 0x000000ab7200720c */ /* 0x040fe20003fa4070 */
[--C-:B------:R-:W-:Y:S02]  /*5420*/  @!P3 IMAD.IADD R169, R169, 0x1, -R114.reuse ;  /* 0x00000001a9a9b824 */ /* 0x100fe400078e0a72 */
[----:B------:R-:W-:Y:S01]  /*5430*/  @!P1 IMAD.IADD R167, R167, 0x1, -R114 ;  /* 0x00000001a7a79824 */ /* 0x000fe200078e0a72 */
[C---:B------:R-:W-:Y:S01]  /*5440*/  ISETP.GT.U32.AND P3, PT, R114.reuse, R159, PT ;  /* 0x0000009f7200720c */ /* 0x040fe20003f64070 */
[----:B------:R-:W-:Y:S01]  /*5450*/  STL [R1+0x438], R156 ;  /* 0x0004389c01007387 */ /* 0x000fe20000100800 */
[C---:B------:R-:W-:Y:S01]  /*5460*/  ISETP.GT.U32.AND P1, PT, R114.reuse, R157, PT ;  /* 0x0000009d7200720c */ /* 0x040fe20003f24070 */
[----:B------:R-:W-:Y:S01]  /*5470*/  IMAD.MOV R116, RZ, RZ, -R116 ;  /* 0x000000ffff747224 */ /* 0x000fe200078e0a74 */
[----:B------:R-:W-:Y:S01]  /*5480*/  ISETP.GT.U32.AND P4, PT, R114, R101, PT ;  /* 0x000000657200720c */ /* 0x000fe20003f84070 */
[----:B------:R-:W-:-:S04]  /*5490*/  IMAD.HI.U32 R118, R7, R163, RZ ;  /* 0x000000a307767227 */ /* 0x000fc800078e00ff */
[--C-:B------:R-:W-:Y:S02]  /*54a0*/  @!P5 IMAD.IADD R171, R171, 0x1, -R114.reuse ;  /* 0x00000001ababd824 */ /* 0x100fe400078e0a72 */
[C---:B------:R-:W-:Y:S02]  /*54b0*/  IMAD R165, R114.reuse, R116, R165 ;  /* 0x0000007472a57224 */ /* 0x040fe400078e02a5 */
[--C-:B------:R-:W-:Y:S01]  /*54c0*/  @!P3 IMAD.IADD R159, R159, 0x1, -R114.reuse ;  /* 0x000000019f9fb824 */ /* 0x100fe200078e0a72 */
[C---:B------:R-:W-:Y:S01]  /*54d0*/  ISETP.GT.U32.AND P3, PT, R114.reuse, R171, PT ;  /* 0x000000ab7200720c */ /* 0x040fe20003f64070 */
[----:B------:R-:W-:Y:S01]  /*54e0*/  @!P1 IMAD.IADD R157, R157, 0x1, -R114 ;  /* 0x000000019d9d9824 */ /* 0x000fe200078e0a72 */
[----:B------:R-:W-:Y:S01]  /*54f0*/  ISETP.GT.U32.AND P1, PT, R114, R169, PT ;  /* 0x000000a97200720c */ /* 0x000fe20003f24070 */
[----:B------:R-:W-:Y:S01]  /*5500*/  IMAD.SHL.U32 R116, R138, 0x400, RZ ;  /* 0x000004008a747824 */ /* 0x000fe200078e00ff */
[----:B------:R-:W-:Y:S04]  /*5510*/  STL [R1+0x434], R154 ;  /* 0x0004349a01007387 */ /* 0x000fe80000100800 */
[----:B------:R-:W-:Y:S01]  /*5520*/  LOP3.LUT R4, R4, 0x8000, R116, 0xf8, !PT ;  /* 0x0000800004047812 */ /* 0x000fe200078ef874 */
[----:B------:R-:W-:Y:S04]  /*5530*/  STL [R1+0x430], R152 ;  /* 0x0004309801007387 */ /* 0x000fe80000100800 */
[----:B------:R1:W-:Y:S01]  /*5540*/  STL [R1+0x810], R4 ;  /* 0x0008100401007387 */ /* 0x0003e20000100800 */
[--C-:B------:R-:W-:Y:S01]  /*5550*/  @!P3 IMAD.IADD R171, R171, 0x1, -R114.reuse ;  /* 0x00000001ababb824 */ /* 0x100fe200078e0a72 */
[----:B---3--:R-:W-:Y:S01]  /*5560*/  ISETP.GE.AND P3, PT, R0, RZ, PT ;  /* 0x000000ff0000720c */ /* 0x008fe20003f66270 */
[----:B------:R-:W-:Y:S01]  /*5570*/  @!P1 IMAD.IADD R169, R169, 0x1, -R114 ;  /* 0x00000001a9a99824 */ /* 0x000fe200078e0a72 */
[----:B------:R-:W3:Y:S01]  /*5580*/  LDL R250, [R1+0x534] ;  /* 0x0005340001fa7983 */ /* 0x000ee20000100800 */
[----:B--2---:R-:W-:-:S03]  /*5590*/  ISETP.GE.AND P1, PT, R186, RZ, PT ;  /* 0x000000ffba00720c */ /* 0x004fc60003f26270 */
[----:B------:R-:W2:Y:S04]  /*55a0*/  LDL R251, [R1+0x544] ;  /* 0x0005440001fb7983 */ /* 0x000ea80000100800 */
[----:B------:R2:W-:Y:S04]  /*55b0*/  STL [R1+0x690], R187 ;  /* 0x000690bb01007387 */ /* 0x0005e80000100800 */
[----:B------:R-:W2:Y:S04]  /*55c0*/  LDL R0, [R1+0x540] ;  /* 0x0005400001007983 */ /* 0x000ea80000100800 */
[----:B------:R-:W2:Y:S01]  /*55d0*/  LDL R186, [R1+0x54c] ;  /* 0x00054c0001ba7983 */ /* 0x000ea20000100800 */
[----:B------:R-:W-:Y:S01]  /*55e0*/  @!P4 IMAD.IADD R101, R101, 0x1, -R114 ;  /* 0x000000016565c824 */ /* 0x000fe200078e0a72 */
[----:B------:R-:W-:-:S02]  /*55f0*/  ISETP.GT.U32.AND P4, PT, R114, R77, PT ;  /* 0x0000004d7200720c */ /* 0x000fc40003f84070 */
[C---:B------:R-:W-:Y:S01]  /*5600*/  ISETP.GT.U32.AND P2, PT, R114.reuse, R147, PT ;  /* 0x000000937200720c */ /* 0x040fe20003f44070 */
[----:B------:R-:W2:Y:S01]  /*5610*/  LDL R245, [R1+0x554] ;  /* 0x0005540001f57983 */ /* 0x000ea20000100800 */
[----:B------:R-:W-:Y:S02]  /*5620*/  IABS R173, R154 ;  /* 0x0000009a00ad7213 */ /* 0x000fe40000000000 */
[----:B------:R-:W-:Y:S01]  /*5630*/  IABS R115, R152 ;  /* 0x0000009800737213 */ /* 0x000fe20000000000 */
[----:B------:R-:W-:Y:S01]  /*5640*/  @!P1 IMAD.MOV R46, RZ, RZ, -R46 ;  /* 0x000000ffff2e9224 */ /* 0x000fe200078e0a2e */
[----:B-1----:R-:W2:Y:S05]  /*5650*/  LDL R4, [R1+0x5ac] ;  /* 0x0005ac0001047983 */ /* 0x002eaa0000100800 */
[----:B------:R-:W-:Y:S01]  /*5660*/  @!P4 IMAD.IADD R77, R77, 0x1, -R114 ;  /* 0x000000014d4dc824 */ /* 0x000fe200078e0a72 */
[----:B------:R-:W-:-:S13]  /*5670*/  ISETP.GT.U32.AND P4, PT, R114, R101, PT ;  /* 0x000000657200720c */ /* 0x000fda0003f84070 */
[--C-:B------:R-:W-:Y:S01]  /*5680*/  @!P4 IMAD.IADD R101, R101, 0x1, -R114.reuse ;  /* 0x000000016565c824 */ /* 0x100fe200078e0a72 */
[----:B------:R-:W-:Y:S01]  /*5690*/  ISETP.GT.U32.AND P4, PT, R114, R129, PT ;  /* 0x000000817200720c */ /* 0x000fe20003f84070 */
[----:B------:R-:W-:-:S12]  /*56a0*/  @!P2 IMAD.IADD R147, R147, 0x1, -R114 ;  /* 0x000000019393a824 */ /* 0x000fd800078e0a72 */
[----:B------:R-:W-:Y:S01]  /*56b0*/  @!P4 IMAD.IADD R129, R129, 0x1, -R114 ;  /* 0x000000018181c824 */ /* 0x000fe200078e0a72 */
[----:B------:R-:W-:-:S04]  /*56c0*/  ISETP.GT.U32.AND P4, PT, R114, R149, PT ;  /* 0x000000957200720c */ /* 0x000fc80003f84070 */
[----:B------:R-:W-:-:S09]  /*56d0*/  ISETP.GT.U32.AND P2, PT, R114, R129, PT ;  /* 0x000000817200720c */ /* 0x000fd20003f44070 */
[----:B------:R-:W-:Y:S01]  /*56e0*/  @!P4 IMAD.IADD R149, R149, 0x1, -R114 ;  /* 0x000000019595c824 */ /* 0x000fe200078e0a72 */
[----:B------:R-:W-:-:S03]  /*56f0*/  ISETP.GT.U32.AND P4, PT, R114, R133, PT ;  /* 0x000000857200720c */ /* 0x000fc60003f84070 */
[----:B------:R-:W-:Y:S01]  /*5700*/  @!P2 IMAD.IADD R129, R129, 0x1, -R114 ;  /* 0x000000018181a824 */ /* 0x000fe200078e0a72 */
[----:B------:R-:W-:Y:S01]  /*5710*/  ISETP.GT.U32.AND P2, PT, R114, R147, PT ;  /* 0x000000937200720c */ /* 0x000fe20003f44070 */
[----:B------:R-:W-:-:S08]  /*5720*/  IMAD.HI.U32 R10, R7, R173, RZ ;  /* 0x000000ad070a7227 */ /* 0x000fd000078e00ff */
[----:B------:R-:W-:Y:S01]  /*5730*/  @!P4 IMAD.IADD R133, R133, 0x1, -R114 ;  /* 0x000000018585c824 */ /* 0x000fe200078e0a72 */
[----:B------:R-:W-:Y:S01]  /*5740*/  ISETP.GT.U32.AND P4, PT, R114, R151, PT ;  /* 0x000000977200720c */ /* 0x000fe20003f84070 */
[----:B------:R-:W-:-:S04]  /*5750*/  IMAD.HI.U32 R7, R7, R115, RZ ;  /* 0x0000007307077227 */ /* 0x000fc800078e00ff */
[----:B------:R-:W-:Y:S01]  /*5760*/  @!P2 IMAD.IADD R147, R147, 0x1, -R114 ;  /* 0x000000019393a824 */ /* 0x000fe200078e0a72 */
[----:B------:R-:W-:Y:S01]  /*5770*/  ISETP.GT.U32.AND P2, PT, R114, R161, PT ;  /* 0x000000a17200720c */ /* 0x000fe20003f44070 */
[----:B------:R-:W-:-:S04]  /*5780*/  IMAD.MOV R7, RZ, RZ, -R7 ;  /* 0x000000ffff077224 */ /* 0x000fc800078e0a07 */
[C---:B------:R-:W-:Y:S02]  /*5790*/  IMAD R115, R114.reuse, R7, R115 ;  /* 0x0000000772737224 */ /* 0x040fe400078e0273 */
[----:B------:R-:W-:Y:S01]  /*57a0*/  @!P4 IMAD.IADD R151, R151, 0x1, -R114 ;  /* 0x000000019797c824 */ /* 0x000fe200078e0a72 */
[----:B------:R-:W-:-:S05]  /*57b0*/  ISETP.GT.U32.AND P4, PT, R114, R165, PT ;  /* 0x000000a57200720c */ /* 0x000fca0003f84070 */
[----:B------:R-:W-:Y:S01]  /*57c0*/  @!P2 IMAD.IADD R161, R161, 0x1, -R114 ;  /* 0x00000001a1a1a824 */ /* 0x000fe200078e0a72 */
[----:B------:R-:W-:-:S04]  /*57d0*/  ISETP.GT.U32.AND P2, PT, R114, R115, PT ;  /* 0x000000737200720c */ /* 0x000fc80003f44070 */
[C---:B------:R-:W-:Y:S01]  /*57e0*/  ISETP.GT.U32.AND P5, PT, R114.reuse, R161, PT ;  /* 0x000000a17200720c */ /* 0x040fe20003fa4070 */
[----:B------:R-:W-:Y:S02]  /*57f0*/  IMAD.MOV R10, RZ, RZ, -R10 ;  /* 0x000000ffff0a7224 */ /* 0x000fe400078e0a0a */
[--C-:B------:R-:W-:Y:S01]  /*5800*/  @!P4 IMAD.IADD R165, R165, 0x1, -R114.reuse ;  /* 0x00000001a5a5c824 */ /* 0x100fe200078e0a72 */
[C---:B------:R-:W-:Y:S01]  /*5810*/  ISETP.GT.U32.AND P4, PT, R114.reuse, R155, PT ;  /* 0x0000009b7200720c */ /* 0x040fe20003f84070 */
[C---:B------:R-:W-:Y:S02]  /*5820*/  IMAD R173, R114.reuse, R10, R173 ;  /* 0x0000000a72ad7224 */ /* 0x040fe400078e02ad */
[----:B------:R-:W1:Y:S02]  /*5830*/  LDC.64 R10, c[0x0][0x230] ;  /* 0x00008c00ff0a7b82 */ /* 0x000e640000000a00 */
[----:B------:R-:W-:Y:S01]  /*5840*/  @!P2 IMAD.IADD R115, R115, 0x1, -R114 ;  /* 0x000000017373a824 */ /* 0x000fe200078e0a72 */
[----:B------:R-:W-:-:S03]  /*5850*/  ISETP.GT.U32.AND P2, PT, R114, R165, PT ;  /* 0x000000a57200720c */ /* 0x000fc60003f44070 */
[----:B------:R-:W-:Y:S01]  /*5860*/  @!P5 IMAD.IADD R161, R161, 0x1, -R114 ;  /* 0x00000001a1a1d824 */ /* 0x000fe200078e0a72 */
[----:B------:R-:W-:-:S03]  /*5870*/  ISETP.GT.U32.AND P5, PT, R114, R115, PT ;  /* 0x000000737200720c */ /* 0x000fc60003fa4070 */
[----:B------:R-:W-:Y:S01]  /*5880*/  @!P4 IMAD.IADD R155, R155, 0x1, -R114 ;  /* 0x000000019b9bc824 */ /* 0x000fe200078e0a72 */
[----:B------:R-:W-:-:S05]  /*5890*/  ISETP.GT.U32.AND P4, PT, R114, R167, PT ;  /* 0x000000a77200720c */ /* 0x000fca0003f84070 */
[----:B------:R-:W-:Y:S01]  /*58a0*/  @!P2 IMAD.IADD R165, R165, 0x1, -R114 ;  /* 0x00000001a5a5a824 */ /* 0x000fe200078e0a72 */
[----:B------:R-:W-:-:S03]  /*58b0*/  ISETP.GE.AND P2, PT, R2, RZ, PT ;  /* 0x000000ff0200720c */ /* 0x000fc60003f46270 */
[----:B------:R-:W-:Y:S01]  /*58c0*/  @!P5 IMAD.IADD R115, R115, 0x1, -R114 ;  /* 0x000000017373d824 */ /* 0x000fe200078e0a72 */
[----:B------:R-:W-:-:S03]  /*58d0*/  ISETP.GE.AND P5, PT, R175, RZ, PT ;  /* 0x000000ffaf00720c */ /* 0x000fc60003fa6270 */
[----:B------:R-:W-:Y:S01]  /*58e0*/  @!P4 IMAD.IADD R167, R167, 0x1, -R114 ;  /* 0x00000001a7a7c824 */ /* 0x000fe200078e0a72 */
[----:B------:R-:W-:Y:S01]  /*58f0*/  ISETP.GE.AND P4, PT, R252, RZ, PT ;  /* 0x000000fffc00720c */ /* 0x000fe20003f86270 */
[----:B-1----:R-:W-:Y:S02]  /*5900*/  VIADD R252, R10, 0x3f ;  /* 0x0000003f0afc7836 */ /* 0x002fe40000000000 */
[----:B------:R-:W-:Y:S02]  /*5910*/  IMAD.MOV.U32 R10, RZ, RZ, R112 ;  /* 0x000000ffff0a7224 */ /* 0x000fe400078e0070 */
[----:B------:R-:W-:Y:S01]  /*5920*/  @!P2 IMAD.MOV R111, RZ, RZ, -R111 ;  /* 0x000000ffff6fa224 */ /* 0x000fe200078e0a6f */
[----:B----4-:R-:W-:Y:S01]  /*5930*/  ISETP.GE.AND P2, PT, R247, RZ, PT ;  /* 0x000000fff700720c */ /* 0x010fe20003f46270 */
[----:B------:R-:W-:Y:S01]  /*5940*/  @!P3 IMAD.MOV R10, RZ, RZ, -R10 ;  /* 0x000000ffff0ab224 */ /* 0x000fe200078e0a0a */
[----:B------:R-:W4:Y:S01]  /*5950*/  LDL R247, [R1+0x548] ;  /* 0x0005480001f77983 */ /* 0x000f220000100800 */
[----:B------:R-:W-:Y:S01]  /*5960*/  ISETP.GE.AND P3, PT, R248, RZ, PT ;  /* 0x000000fff800720c */ /* 0x000fe20003f66270 */
[----:B------:R-:W-:Y:S01]  /*5970*/  @!P5 IMAD.MOV R43, RZ, RZ, -R43 ;  /* 0x000000ffff2bd224 */ /* 0x000fe200078e0a2b */
[----:B------:R-:W-:Y:S01]  /*5980*/  ISETP.GE.AND P5, PT, R246, RZ, PT ;  /* 0x000000fff600720c */ /* 0x000fe20003fa6270 */
[----:B------:R-:W4:Y:S01]  /*5990*/  LDL R248, [R1+0x558] ;  /* 0x0005580001f87983 */ /* 0x000f220000100800 */
[----:B------:R-:W-:Y:S01]  /*59a0*/  @!P4 IMAD.MOV R44, RZ, RZ, -R44 ;  /* 0x000000ffff2cc224 */ /* 0x000fe200078e0a2c */
[----:B------:R-:W-:-:S02]  /*59b0*/  ISETP.GE.AND P4, PT, R249, RZ, PT ;  /* 0x000000fff900720c */ /* 0x000fc40003f86270 */
[----:B------:R-:W4:Y:S03]  /*59c0*/  LDL R249, [R1+0x56c] ;  /* 0x00056c0001f97983 */ /* 0x000f260000100800 */
[----:B------:R-:W-:Y:S01]  /*59d0*/  @!P2 IMAD.MOV R47, RZ, RZ, -R47 ;  /* 0x000000ffff2fa224 */ /* 0x000fe200078e0a2f */
[----:B------:R-:W4:Y:S02]  /*59e0*/  LDL R246, [R1+0x57c] ;  /* 0x00057c0001f67983 */ /* 0x000f240000100800 */
[----:B------:R-:W-:Y:S02]  /*59f0*/  @!P3 IMAD.MOV R48, RZ, RZ, -R48 ;  /* 0x000000ffff30b224 */ /* 0x000fe400078e0a30 */
[----:B------:R-:W-:Y:S01]  /*5a00*/  @!P5 IMAD.MOV R50, RZ, RZ, -R50 ;  /* 0x000000ffff32d224 */ /* 0x000fe200078e0a32 */
[----:B---3--:R-:W-:Y:S02]  /*5a10*/  ISETP.GE.AND P1, PT, R250, RZ, PT ;  /* 0x000000fffa00720c */ /* 0x008fe40003f26270 */
[----:B------:R-:W3:Y:S01]  /*5a20*/  LDL R250, [R1+0x568] ;  /* 0x0005680001fa7983 */ /* 0x000ee20000100800 */
[----:B--2---:R-:W-:-:S03]  /*5a30*/  ISETP.GE.AND P2, PT, R251, RZ, PT ;  /* 0x000000fffb00720c */ /* 0x004fc60003f46270 */
[----:B------:R-:W2:Y:S01]  /*5a40*/  LDL R251, [R1+0x564] ;  /* 0x0005640001fb7983 */ /* 0x000ea20000100800 */
[----:B------:R-:W-:-:S03]  /*5a50*/  ISETP.GE.AND P3, PT, R0, RZ, PT ;  /* 0x000000ff0000720c */ /* 0x000fc60003f66270 */
[----:B------:R-:W2:Y:S01]  /*5a60*/  LDL R0, [R1+0x574] ;  /* 0x0005740001007983 */ /* 0x000ea20000100800 */
[----:B------:R-:W-:-:S03]  /*5a70*/  ISETP.GE.AND P5, PT, R186, RZ, PT ;  /* 0x000000ffba00720c */ /* 0x000fc60003fa6270 */
[----:B------:R-:W2:Y:S01]  /*5a80*/  LDL R186, [R1+0x570] ;  /* 0x0005700001ba7983 */ /* 0x000ea20000100800 */
[----:B------:R-:W-:Y:S02]  /*5a90*/  @!P4 IMAD.MOV R51, RZ, RZ, -R51 ;  /* 0x000000ffff33c224 */ /* 0x000fe400078e0a33 */
[----:B------:R-:W-:Y:S02]  /*5aa0*/  @!P1 IMAD.MOV R52, RZ, RZ, -R52 ;  /* 0x000000ffff349224 */ /* 0x000fe400078e0a34 */
[----:B------:R-:W-:Y:S01]  /*5ab0*/  @!P2 IMAD.MOV R54, RZ, RZ, -R54 ;  /* 0x000000ffff36a224 */ /* 0x000fe200078e0a36 */
[----:B------:R-:W-:Y:S01]  /*5ac0*/  ISETP.GE.AND P2, PT, R245, RZ, PT ;  /* 0x000000fff500720c */ /* 0x000fe20003f46270 */
[----:B------:R-:W-:Y:S01]  /*5ad0*/  @!P3 IMAD.MOV R55, RZ, RZ, -R55 ;  /* 0x000000ffff37b224 */ /* 0x000fe200078e0a37 */
[----:B------:R-:W2:Y:S02]  /*5ae0*/  LDL R245, [R1+0x5a8] ;  /* 0x0005a80001f57983 */ /* 0x000ea40000100800 */
[----:B------:R-:W-:-:S09]  /*5af0*/  @!P5 IMAD.MOV R56, RZ, RZ, -R56 ;  /* 0x000000ffff38d224 */ /* 0x000fd200078e0a38 */
[----:B------:R-:W-:Y:S01]  /*5b00*/  @!P2 IMAD.MOV R60, RZ, RZ, -R60 ;  /* 0x000000ffff3ca224 */ /* 0x000fe200078e0a3c */
[----:B----4-:R-:W-:Y:S02]  /*5b10*/  ISETP.GE.AND P4, PT, R247, RZ, PT ;  /* 0x000000fff700720c */ /* 0x010fe40003f86270 */
[----:B------:R-:W4:Y:S01]  /*5b20*/  LDL R247, [R1+0x578] ;  /* 0x0005780001f77983 */ /* 0x000f220000100800 */
[----:B------:R-:W-:-:S03]  /*5b30*/  ISETP.GE.AND P1, PT, R248, RZ, PT ;  /* 0x000000fff800720c */ /* 0x000fc60003f26270 */
[----:B------:R-:W4:Y:S01]  /*5b40*/  LDL R248, [R1+0x588] ;  /* 0x0005880001f87983 */ /* 0x000f220000100800 */
[----:B------:R-:W-:-:S03]  /*5b50*/  ISETP.GE.AND P3, PT, R249, RZ, PT ;  /* 0x000000fff900720c */ /* 0x000fc60003f66270 */
[----:B------:R-:W4:Y:S03]  /*5b60*/  LDL R249, [R1+0x584] ;  /* 0x0005840001f97983 */ /* 0x000f260000100800 */
[----:B------:R-:W-:-:S03]  /*5b70*/  @!P4 IMAD.MOV R58, RZ, RZ, -R58 ;  /* 0x000000ffff3ac224 */ /* 0x000fc600078e0a3a */
        /* <DEDUP_REMOVED lines=9> */
[----:B------:R-:W-:Y:S01]  /*5c10*/  @!P3 IMAD.MOV R62, RZ, RZ, -R62 ;  /* 0x000000ffff3eb224 */ /* 0x000fe200078e0a3e */
[----:B------:R-:W-:Y:S01]  /*5c20*/  ISETP.GE.AND P3, PT, R246, RZ, PT ;  /* 0x000000fff600720c */ /* 0x000fe20003f66270 */
[----:B------:R-:W-:Y:S01]  /*5c30*/  @!P5 IMAD.MOV R63, RZ, RZ, -R63 ;  /* 0x000000ffff3fd224 */ /* 0x000fe200078e0a3f */
[----:B------:R-:W2:Y:S01]  /*5c40*/  LDL R246, [R1+0x5b8] ;  /* 0x0005b80001f67983 */ /* 0x000ea20000100800 */
[----:B------:R-:W-:Y:S02]  /*5c50*/  @!P4 IMAD.MOV R64, RZ, RZ, -R64 ;  /* 0x000000ffff40c224 */ /* 0x000fe400078e0a40 */
[----:B------:R-:W-:-:S03]  /*5c60*/  @!P1 IMAD.MOV R66, RZ, RZ, -R66 ;  /* 0x000000ffff429224 */ /* 0x000fc600078e0a42 */
[----:B------:R-:W-:-:S05]  /*5c70*/  @!P2 IMAD.MOV R67, RZ, RZ, -R67 ;  /* 0x000000ffff43a224 */ /* 0x000fca00078e0a43 */
        /* <DEDUP_REMOVED lines=17> */
[----:B------:R-:W-:Y:S01]  /*5d90*/  ISETP.GT.U32.AND P6, PT, R114, R113, PT ;  /* 0x000000717200720c */ /* 0x000fe20003fc4070 */
[----:B------:R-:W-:-:S12]  /*5da0*/  IMAD.MOV R118, RZ, RZ, -R118 ;  /* 0x000000ffff767224 */ /* 0x000fd800078e0a76 */
[----:B------:R-:W-:Y:S01]  /*5db0*/  @!P6 IMAD.IADD R113, R113, 0x1, -R114 ;  /* 0x000000017171e824 */ /* 0x000fe200078e0a72 */
[C---:B------:R-:W-:Y:S01]  /*5dc0*/  ISETP.GT.U32.AND P6, PT, R114.reuse, R149, PT ;  /* 0x000000957200720c */ /* 0x040fe20003fc4070 */
[C---:B------:R-:W-:Y:S01]  /*5dd0*/  IMAD R163, R114.reuse, R118, R163 ;  /* 0x0000007672a37224 */ /* 0x040fe200078e02a3 */
[----:B------:R-:W-:-:S11]  /*5de0*/  ISETP.GT.U32.AND P0, PT, R114, R173, PT ;  /* 0x000000ad7200720c */ /* 0x000fd60003f04070 */
[--C-:B------:R-:W-:Y:S01]  /*5df0*/  @!P6 IMAD.IADD R149, R149, 0x1, -R114.reuse ;  /* 0x000000019595e824 */ /* 0x100fe200078e0a72 */
[----:B------:R-:W-:Y:S01]  /*5e00*/  ISETP.GT.U32.AND P6, PT, R114, R163, PT ;  /* 0x000000a37200720c */ /* 0x000fe20003fc4070 */
[----:B------:R-:W-:-:S12]  /*5e10*/  @!P0 IMAD.IADD R173, R173, 0x1, -R114 ;  /* 0x00000001adad8824 */ /* 0x000fd800078e0a72 */
[----:B------:R-:W-:-:S05]  /*5e20*/  @!P6 IMAD.IADD R163, R163, 0x1, -R114 ;  /* 0x00000001a3a3e824 */ /* 0x000fca00078e0a72 */
[----:B------:R-:W-:Y:S01]  /*5e30*/  ISETP.GT.U32.AND P0, PT, R114, R163, PT ;  /* 0x000000a37200720c */ /* 0x000fe20003f04070 */
[----:B------:R-:W-:Y:S01]  /*5e40*/  @!P1 IMAD.MOV R71, RZ, RZ, -R71 ;  /* 0x000000ffff479224 */ /* 0x000fe200078e0a47 */
[----:B------:R-:W-:Y:S01]  /*5e50*/  ISETP.GE.AND P1, PT, R4, RZ, PT ;  /* 0x000000ff0400720c */ /* 0x000fe20003f26270 */
[----:B------:R-:W-:Y:S01]  /*5e60*/  @!P2 IMAD.MOV R72, RZ, RZ, -R72 ;  /* 0x000000ffff48a224 */ /* 0x000fe200078e0a48 */
[----:B------:R-:W-:Y:S01]  /*5e70*/  ISETP.GE.AND P2, PT, R245, RZ, PT ;  /* 0x000000fff500720c */ /* 0x000fe20003f46270 */
[----:B------:R-:W-:-:S08]  /*5e80*/  @!P3 IMAD.MOV R73, RZ, RZ, -R73 ;  /* 0x000000ffff49b224 */ /* 0x000fd000078e0a49 */
[----:B------:R-:W-:Y:S01]  /*5e90*/  @!P0 IMAD.IADD R163, R163, 0x1, -R114 ;  /* 0x00000001a3a38824 */ /* 0x000fe200078e0a72 */
[----:B------:R-:W-:Y:S01]  /*5ea0*/  ISETP.GT.U32.AND P0, PT, R6, R5, PT ;  /* 0x000000050600720c */ /* 0x000fe20003f04070 */
[----:B------:R-:W-:Y:S01]  /*5eb0*/  @!P5 IMAD.MOV R74, RZ, RZ, -R74 ;  /* 0x000000ffff4ad224 */ /* 0x000fe200078e0a4a */
[----:B------:R-:W-:Y:S01]  /*5ec0*/  ISETP.GE.AND P3, PT, R246, RZ, PT ;  /* 0x000000fff600720c */ /* 0x000fe20003f66270 */
[----:B------:R-:W-:Y:S01]  /*5ed0*/  @!P4 IMAD.MOV R75, RZ, RZ, -R75 ;  /* 0x000000ffff4bc224 */ /* 0x000fe200078e0a4b */
[----:B------:R-:W-:Y:S01]  /*5ee0*/  LOP3.LUT R175, RZ, R187, RZ, 0x33, !PT ;  /* 0x000000bbffaf7212 */ /* 0x000fe200078e33ff */
[----:B------:R-:W2:Y:S01]  /*5ef0*/  LDL R4, [R1+0x5e4] ;  /* 0x0005e40001047983 */ /* 0x000ea20000100800 */
[----:B------:R-:W-:-:S07]  /*5f00*/  @!P1 IMAD.MOV R76, RZ, RZ, -R76 ;  /* 0x000000ffff4c9224 */ /* 0x000fce00078e0a4c */
[----:B------:R-:W-:Y:S01]  /*5f10*/  @!P0 IMAD.IADD R5, R5, 0x1, -R6 ;  /* 0x0000000105058824 */ /* 0x000fe200078e0a06 */
[----:B------:R-:W-:Y:S02]  /*5f20*/  ISETP.NE.AND P0, PT, R187, RZ, PT ;  /* 0x000000ffbb00720c */ /* 0x000fe40003f05270 */
[----:B------:R-:W2:Y:S01]  /*5f30*/  LDL R187, [R1+0x5e8] ;  /* 0x0005e80001bb7983 */ /* 0x000ea20000100800 */
[----:B------:R-:W-:-:S03]  /*5f40*/  @!P2 IMAD.MOV R78, RZ, RZ, -R78 ;  /* 0x000000ffff4ea224 */ /* 0x000fc600078e0a4e */
[----:B------:R-:W2:Y:S01]  /*5f50*/  LDL.LU R245, [R1+0x88c] ;  /* 0x00088c0001f57983 */ /* 0x000ea20000300800 */
[----:B------:R-:W-:-:S03]  /*5f60*/  @!P3 IMAD.MOV R79, RZ, RZ, -R79 ;  /* 0x000000ffff4fb224 */ /* 0x000fc600078e0a4f */
[----:B------:R-:W2:Y:S01]  /*5f70*/  LDL.LU R246, [R1+0x888] ;  /* 0x0008880001f67983 */ /* 0x000ea20000300800 */
[----:B----4-:R-:W-:-:S03]  /*5f80*/  ISETP.GE.AND P5, PT, R247, RZ, PT ;  /* 0x000000fff700720c */ /* 0x010fc60003fa6270 */
[----:B------:R-:W4:Y:S01]  /*5f90*/  LDL.LU R247, [R1+0x884] ;  /* 0x0008840001f77983 */ /* 0x000f220000300800 */
[----:B------:R-:W-:-:S03]  /*5fa0*/  ISETP.GE.AND P4, PT, R248, RZ, PT ;  /* 0x000000fff800720c */ /* 0x000fc60003f86270 */
[----:B------:R-:W4:Y:S01]  /*5fb0*/  LDL.LU R248, [R1+0x880] ;  /* 0x0008800001f87983 */ /* 0x000f220000300800 */
[----:B------:R-:W-:-:S03]  /*5fc0*/  ISETP.GE.AND P1, PT, R249, RZ, PT ;  /* 0x000000fff900720c */ /* 0x000fc60003f26270 */
[----:B------:R-:W4:Y:S02]  /*5fd0*/  LDL.LU R249, [R1+0x87c] ;  /* 0x00087c0001f97983 */ /* 0x000f240000300800 */
[----:B------:R-:W-:-:S04]  /*5fe0*/  @!P5 IMAD.MOV R80, RZ, RZ, -R80 ;  /* 0x000000ffff50d224 */ /* 0x000fc800078e0a50 */
[----:B------:R-:W-:Y:S01]  /*5ff0*/  @!P4 IMAD.MOV R82, RZ, RZ, -R82 ;  /* 0x000000ffff52c224 */ /* 0x000fe200078e0a52 */
[----:B---3--:R-:W-:Y:S02]  /*6000*/  ISETP.GE.AND P2, PT, R250, RZ, PT ;  /* 0x000000fffa00720c */ /* 0x008fe40003f46270 */
[----:B------:R-:W3:Y:S01]  /*6010*/  LDL.LU R250, [R1+0x878] ;  /* 0x0008780001fa7983 */ /* 0x000ee20000300800 */
[----:B--2---:R-:W-:-:S03]  /*6020*/  ISETP.GE.AND P3, PT, R251, RZ, PT ;  /* 0x000000fffb00720c */ /* 0x004fc60003f66270 */
[----:B------:R-:W2:Y:S01]  /*6030*/  LDL.LU R251, [R1+0x874] ;  /* 0x0008740001fb7983 */ /* 0x000ea20000300800 */
[----:B------:R-:W-:-:S03]  /*6040*/  ISETP.GE.AND P5, PT, R0, RZ, PT ;  /* 0x000000ff0000720c */ /* 0x000fc60003fa6270 */
[----:B------:R-:W4:Y:S01]  /*6050*/  LDL.LU R0, [R1+0x870] ;  /* 0x0008700001007983 */ /* 0x000f220000300800 */
[----:B------:R-:W-:-:S03]  /*6060*/  ISETP.GE.AND P4, PT, R186, RZ, PT ;  /* 0x000000ffba00720c */ /* 0x000fc60003f86270 */
[----:B------:R-:W2:Y:S01]  /*6070*/  LDL.LU R186, [R1+0x86c] ;  /* 0x00086c0001ba7983 */ /* 0x000ea20000300800 */
[----:B------:R-:W-:Y:S02]  /*6080*/  @!P1 IMAD.MOV R83, RZ, RZ, -R83 ;  /* 0x000000ffff539224 */ /* 0x000fe400078e0a53 */
[----:B------:R-:W-:Y:S01]  /*6090*/  @!P3 IMAD.MOV R86, RZ, RZ, -R86 ;  /* 0x000000ffff56b224 */ /* 0x000fe200078e0a56 */
[----:B------:R-:W-:-:S13]  /*60a0*/  ISETP.GE.AND P1, PT, R187, RZ, PT ;  /* 0x000000ffbb00720c */ /* 0x000fda0003f26270 */
[----:B------:R-:W-:Y:S02]  /*60b0*/  @!P1 IMAD.MOV R90, RZ, RZ, -R90 ;  /* 0x000000ffff5a9224 */ /* 0x000fe400078e0a5a */
[----:B------:R-:W-:-:S05]  /*60c0*/  IMAD.SHL.U32 R7, R138, 0x10, RZ ;  /* 0x000000108a077824 */ /* 0x000fca00078e00ff */
[----:B------:R-:W-:-:S05]  /*60d0*/  LOP3.LUT R7, R7, 0x70, RZ, 0xc0, !PT ;  /* 0x0000007007077812 */ /* 0x000fca00078ec0ff */
[----:B------:R-:W-:Y:S02]  /*60e0*/  IMAD.IADD R3, R7, 0x1, R3 ;  /* 0x0000000107037824 */ /* 0x000fe400078e0203 */
[----:B------:R-:W1:Y:S01]  /*60f0*/  LDC.64 R6, c[0x0][0x238] ;  /* 0x00008e00ff067b82 */ /* 0x000e620000000a00 */
[----:B------:R-:W-:Y:S01]  /*6100*/  @!P5 IMAD.MOV R87, RZ, RZ, -R87 ;  /* 0x000000ffff57d224 */ /* 0x000fe200078e0a57 */
[----:B---3--:R-:W-:Y:S02]  /*6110*/  ISETP.GE.AND P1, PT, R250, RZ, PT ;  /* 0x000000fffa00720c */ /* 0x008fe40003f26270 */
[----:B--2---:R-:W-:-:S11]  /*6120*/  ISETP.GE.AND P3, PT, R186, RZ, PT ;  /* 0x000000ffba00720c */ /* 0x004fd60003f66270 */
[----:B------:R-:W-:Y:S01]  /*6130*/  @!P1 IMAD.MOV R96, RZ, RZ, -R96 ;  /* 0x000000ffff609224 */ /* 0x000fe200078e0a60 */
[----:B------:R-:W-:Y:S01]  /*6140*/  ISETP.GE.AND P1, PT, R245, RZ, PT ;  /* 0x000000fff500720c */ /* 0x000fe20003f26270 */
[----:B------:R-:W-:Y:S01]  /*6150*/  @!P2 IMAD.MOV R84, RZ, RZ, -R84 ;  /* 0x000000ffff54a224 */ /* 0x000fe200078e0a54 */
[----:B----4-:R-:W-:Y:S01]  /*6160*/  ISETP.GE.AND P5, PT, R0, RZ, PT ;  /* 0x000000ff0000720c */ /* 0x010fe20003fa6270 */
[----:B------:R-:W2:Y:S01]  /*6170*/  LDL.LU R186, [R1+0x868] ;  /* 0x0008680001ba7983 */ /* 0x000ea20000300800 */
[----:B------:R-:W-:Y:S01]  /*6180*/  @!P3 IMAD.MOV R92, RZ, RZ, -R92 ;  /* 0x000000ffff5cb224 */ /* 0x000fe200078e0a5c */
[----:B------:R-:W-:-:S08]  /*6190*/  ISETP.GE.AND P3, PT, R248, RZ, PT ;  /* 0x000000fff800720c */ /* 0x000fd00003f66270 */
[----:B------:R-:W-:Y:S01]  /*61a0*/  @!P1 IMAD.MOV R103, RZ, RZ, -R103 ;  /* 0x000000ffff679224 */ /* 0x000fe200078e0a67 */
[----:B------:R-:W-:-:S04]  /*61b0*/  ISETP.GE.AND P1, PT, R240, RZ, PT ;  /* 0x000000fff000720c */ /* 0x000fc80003f26270 */
        /* <DEDUP_REMOVED lines=39> */
[----:B------:R-:W-:Y:S02]  /*6430*/  SHF.R.U32.HI R0, RZ, 0x6, R138 ;  /* 0x00000006ff007819 */ /* 0x000fe4000001168a */
[----:B------:R-:W-:Y:S02]  /*6440*/  ISETP.GE.AND P1, PT, R174, RZ, PT ;  /* 0x000000ffae00720c */ /* 0x000fe40003f26270 */
[----:B------:R-:W-:Y:S01]  /*6450*/  SGXT.U32 R0, R0, 0x1 ;  /* 0x000000010000781a */ /* 0x000fe20000000000 */
[----:B------:R-:W-:Y:S01]  /*6460*/  @!P3 IMAD.MOV R81, RZ, RZ, -R81 ;  /* 0x000000ffff51b224 */ /* 0x000fe200078e0a51 */
[----:B------:R-:W-:-:S03]  /*6470*/  ISETP.GE.AND P3, PT, R176, RZ, PT ;  /* 0x000000ffb000720c */ /* 0x000fc60003f66270 */
[----:B-1----:R-:W-:-:S06]  /*6480*/  IMAD R178, R0, R6, RZ ;  /* 0x0000000600b27224 */ /* 0x002fcc00078e02ff */
[----:B------:R-:W-:Y:S02]  /*6490*/  @!P1 IMAD.MOV R109, RZ, RZ, -R109 ;  /* 0x000000ffff6d9224 */ /* 0x000fe400078e0a6d */
[----:B------:R-:W-:Y:S01]  /*64a0*/  IMAD R177, R6, 0x2, R178 ;  /* 0x0000000206b17824 */ /* 0x000fe200078e02b2 */
[----:B------:R-:W-:Y:S01]  /*64b0*/  ISETP.GE.AND P1, PT, R172, RZ, PT ;  /* 0x000000ffac00720c */ /* 0x000fe20003f26270 */
[----:B------:R-:W-:Y:S01]  /*64c0*/  @!P3 IMAD.MOV R97, RZ, RZ, -R97 ;  /* 0x000000ffff61b224 */ /* 0x000fe200078e0a61 */
[----:B------:R-:W-:Y:S01]  /*64d0*/  ISETP.GE.AND P3, PT, R195, RZ, PT ;  /* 0x000000ffc300720c */ /* 0x000fe20003f66270 */
[----:B------:R-:W-:Y:S01]  /*64e0*/  IMAD R176, R6, 0x2, R177 ;  /* 0x0000000206b07824 */ /* 0x000fe200078e02b1 */
[----:B------:R-:W-:-:S03]  /*64f0*/  ISETP.GE.AND P2, PT, R4, RZ, PT ;  /* 0x000000ff0400720c */ /* 0x000fc60003f46270 */
[----:B------:R-:W-:-:S04]  /*6500*/  IMAD R174, R6, 0x2, R176 ;  /* 0x0000000206ae7824 */ /* 0x000fc800078e02b0 */
[----:B------:R-:W-:-:S04]  /*6510*/  IMAD R4, R6, 0x2, R174 ;  /* 0x0000000206047824 */ /* 0x000fc800078e02ae */
[----:B------:R-:W-:Y:S01]  /*6520*/  @!P3 IMAD.MOV R113, RZ, RZ, -R113 ;  /* 0x000000ffff71b224 */ /* 0x000fe200078e0a71 */
[----:B------:R-:W-:Y:S01]  /*6530*/  ISETP.GE.AND P3, PT, R170, RZ, PT ;  /* 0x000000ffaa00720c */ /* 0x000fe20003f66270 */
[----:B------:R-:W-:Y:S02]  /*6540*/  IMAD R172, R6, 0x2, R4 ;  /* 0x0000000206ac7824 */ /* 0x000fe400078e0204 */
[----:B------:R-:W-:Y:S01]  /*6550*/  @!P1 IMAD.MOV R125, RZ, RZ, -R125 ;  /* 0x000000ffff7d9224 */ /* 0x000fe200078e0a7d */
[----:B------:R-:W-:Y:S01]  /*6560*/  ISETP.GE.AND P1, PT, R166, RZ, PT ;  /* 0x000000ffa600720c */ /* 0x000fe20003f26270 */
[----:B------:R-:W-:-:S04]  /*6570*/  IMAD R170, R6, 0x2, R172 ;  /* 0x0000000206aa7824 */ /* 0x000fc800078e02ac */
[----:B------:R-:W-:Y:S01]  /*6580*/  IMAD R166, R6, 0x4, R170 ;  /* 0x0000000406a67824 */ /* 0x000fe200078e02aa */
[----:B------:R-:W-:Y:S03]  /*6590*/  STL [R1+0x2a8], R178 ;  /* 0x0002a8b201007387 */ /* 0x000fe60000100800 */
[----:B------:R-:W-:Y:S01]  /*65a0*/  @!P3 IMAD.MOV R129, RZ, RZ, -R129 ;  /* 0x000000ffff81b224 */ /* 0x000fe200078e0a81 */
[----:B------:R-:W-:Y:S01]  /*65b0*/  ISETP.GE.AND P3, PT, R162, RZ, PT ;  /* 0x000000ffa200720c */ /* 0x000fe20003f66270 */
[----:B------:R-:W-:Y:S01]  /*65c0*/  IMAD R162, R6, 0x2, R166 ;  /* 0x0000000206a27824 */ /* 0x000fe200078e02a6 */
[----:B------:R-:W-:Y:S01]  /*65d0*/  STL [R1+0x29c], R177 ;  /* 0x00029cb101007387 */ /* 0x000fe20000100800 */
[----:B------:R-:W-:Y:S01]  /*65e0*/  @!P1 IMAD.MOV R141, RZ, RZ, -R141 ;  /* 0x000000ffff8d9224 */ /* 0x000fe200078e0a8d */
[----:B------:R-:W-:Y:S02]  /*65f0*/  ISETP.GE.AND P1, PT, R160, RZ, PT ;  /* 0x000000ffa000720c */ /* 0x000fe40003f26270 */
[----:B------:R-:W-:Y:S01]  /*6600*/  STL [R1+0x2a0], R176 ;  /* 0x0002a0b001007387 */ /* 0x000fe20000100800 */
[----:B------:R-:W-:-:S03]  /*6610*/  IMAD R160, R6, 0x2, R162 ;  /* 0x0000000206a07824 */ /* 0x000fc600078e02a2 */
[----:B------:R-:W-:Y:S04]  /*6620*/  STL [R1+0x290], R174 ;  /* 0x000290ae01007387 */ /* 0x000fe80000100800 */
[----:B------:R-:W-:Y:S04]  /*6630*/  STL [R1+0x2a4], R4 ;  /* 0x0002a40401007387 */ /* 0x000fe80000100800 */
[----:B------:R-:W-:Y:S04]  /*6640*/  STL [R1+0x298], R172 ;  /* 0x000298ac01007387 */ /* 0x000fe80000100800 */
[----:B------:R-:W-:Y:S04]  /*6650*/  STL [R1+0x294], R170 ;  /* 0x000294aa01007387 */ /* 0x000fe80000100800 */
[----:B------:R-:W-:Y:S04]  /*6660*/  STL [R1+0x164], R166 ;  /* 0x000164a601007387 */ /* 0x000fe80000100800 */
[----:B------:R-:W-:Y:S04]  /*6670*/  STL [R1+0x170], R162 ;  /* 0x000170a201007387 */ /* 0x000fe80000100800 */
[----:B------:R-:W-:Y:S04]  /*6680*/  STL [R1+0x174], R160 ;  /* 0x000174a001007387 */ /* 0x000fe80000100800 */
[----:B------:R-:W3:Y:S01]  /*6690*/  LDL R187, [R1+0x3f0] ;  /* 0x0003f00001bb7983 */ /* 0x000ee20000100800 */
[----:B------:R-:W-:Y:S01]  /*66a0*/  @!P4 IMAD.MOV R88, RZ, RZ, -R88 ;  /* 0x000000ffff58c224 */ /* 0x000fe200078e0a58 */
[----:B------:R-:W-:Y:S01]  /*66b0*/  ISETP.GE.AND P4, PT, R251, RZ, PT ;  /* 0x000000fffb00720c */ /* 0x000fe20003f86270 */
[----:B------:R-:W-:Y:S01]  /*66c0*/  @!P5 IMAD.MOV R94, RZ, RZ, -R94 ;  /* 0x000000ffff5ed224 */ /* 0x000fe200078e0a5e */
[----:B------:R-:W-:-:S11]  /*66d0*/  ISETP.GE.AND P5, PT, R247, RZ, PT ;  /* 0x000000fff700720c */ /* 0x000fd60003fa6270 */
        /* <DEDUP_REMOVED lines=23> */
[----:B------:R-:W-:Y:S01]  /*6850*/  ISETP.GE.AND P5, PT, R217, RZ, PT ;  /* 0x000000ffd900720c */ /* 0x000fe20003fa6270 */
[----:B------:R-:W-:-:S10]  /*6860*/  @!P2 IMAD.MOV R91, RZ, RZ, -R91 ;  /* 0x000000ffff5ba224 */ /* 0x000fd400078e0a5b */
[----:B------:R-:W-:Y:S01]  /*6870*/  @!P4 IMAD.MOV R18, RZ, RZ, -R18 ;  /* 0x000000ffff12c224 */ /* 0x000fe200078e0a12 */
[----:B------:R-:W-:Y:S02]  /*6880*/  ISETP.GE.AND P4, PT, R216, RZ, PT ;  /* 0x000000ffd800720c */ /* 0x000fe40003f86270 */
[----:B------:R-:W-:Y:S01]  /*6890*/  ISETP.GE.AND P2, PT, R249, RZ, PT ;  /* 0x000000fff900720c */ /* 0x000fe20003f46270 */
[----:B------:R-:W-:Y:S01]  /*68a0*/  @!P5 IMAD.MOV R12, RZ, RZ, -R12 ;  /* 0x000000ffff0cd224 */ /* 0x000fe200078e0a0c */
[----:B------:R-:W-:-:S09]  /*68b0*/  ISETP.GE.AND P5, PT, R212, RZ, PT ;  /* 0x000000ffd400720c */ /* 0x000fd20003fa6270 */
[----:B------:R-:W-:Y:S01]  /*68c0*/  @!P4 IMAD.MOV R13, RZ, RZ, -R13 ;  /* 0x000000ffff0dc224 */ /* 0x000fe200078e0a0d */
[----:B------:R-:W-:Y:S01]  /*68d0*/  ISETP.GE.AND P4, PT, R211, RZ, PT ;  /* 0x000000ffd300720c */ /* 0x000fe20003f86270 */
[----:B------:R-:W-:Y:S01]  /*68e0*/  @!P2 IMAD.MOV R98, RZ, RZ, -R98 ;  /* 0x000000ffff62a224 */ /* 0x000fe200078e0a62 */
        /* <DEDUP_REMOVED lines=38> */
[----:B------:R-:W-:Y:S02]  /*6b50*/  ISETP.GE.AND P5, PT, R190, RZ, PT ;  /* 0x000000ffbe00720c */ /* 0x000fe40003fa6270 */
[----:B------:R-:W-:-:S07]  /*6b60*/  ISETP.GT.U32.AND P6, PT, R114, R153, PT ;  /* 0x000000997200720c */ /* 0x000fce0003fc4070 */
[----:B------:R-:W-:Y:S01]  /*6b70*/  @!P4 IMAD.MOV R137, RZ, RZ, -R137 ;  /* 0x000000ffff89c224 */ /* 0x000fe200078e0a89 */
[----:B------:R-:W-:Y:S01]  /*6b80*/  ISETP.GE.AND P4, PT, R189, RZ, PT ;  /* 0x000000ffbd00720c */ /* 0x000fe20003f86270 */
[----:B------:R-:W-:Y:S01]  /*6b90*/  @!P2 IMAD.MOV R21, RZ, RZ, -R21 ;  /* 0x000000ffff15a224 */ /* 0x000fe200078e0a15 */
[----:B------:R-:W-:Y:S01]  /*6ba0*/  ISETP.GE.AND P2, PT, R209, RZ, PT ;  /* 0x000000ffd100720c */ /* 0x000fe20003f46270 */
[----:B------:R-:W-:Y:S01]  /*6bb0*/  @!P5 IMAD.MOV R145, RZ, RZ, -R145 ;  /* 0x000000ffff91d224 */ /* 0x000fe200078e0a91 */
[----:B------:R-:W-:Y:S01]  /*6bc0*/  ISETP.GE.AND P5, PT, R185, RZ, PT ;  /* 0x000000ffb900720c */ /* 0x000fe20003fa6270 */
[----:B------:R-:W-:Y:S01]  /*6bd0*/  @!P1 IMAD.MOV R149, RZ, RZ, -R149 ;  /* 0x000000ffff959224 */ /* 0x000fe200078e0a95 */
[----:B------:R-:W-:Y:S01]  /*6be0*/  ISETP.GE.AND P1, PT, R183, RZ, PT ;  /* 0x000000ffb700720c */ /* 0x000fe20003f26270 */
[----:B------:R-:W-:Y:S01]  /*6bf0*/  @!P6 IMAD.IADD R153, R153, 0x1, -R114 ;  /* 0x000000019999e824 */ /* 0x000fe200078e0a72 */
[----:B------:R-:W-:-:S05]  /*6c00*/  ISETP.GT.U32.AND P6, PT, R114, R173, PT ;  /* 0x000000ad7200720c */ /* 0x000fca0003fc4070 */
        /* <DEDUP_REMOVED lines=9> */
[----:B------:R-:W-:-:S05]  /*6ca0*/  ISETP.GE.AND P6, PT, R180, RZ, PT ;  /* 0x000000ffb400720c */ /* 0x000fca0003fc6270 */
[----:B------:R-:W-:Y:S01]  /*6cb0*/  @!P4 IMAD.MOV R155, RZ, RZ, -R155 ;  /* 0x000000ffff9bc224 */ /* 0x000fe200078e0a9b */
[----:B------:R-:W-:Y:S01]  /*6cc0*/  ISETP.GE.AND P4, PT, R181, RZ, PT ;  /* 0x000000ffb500720c */ /* 0x000fe20003f86270 */
[----:B------:R-:W-:Y:S01]  /*6cd0*/  @!P2 IMAD.MOV R61, RZ, RZ, -R61 ;  /* 0x000000ffff3da224 */ /* 0x000fe200078e0a3d */
[----:B------:R-:W-:Y:S01]  /*6ce0*/  ISETP.GT.AND P2, PT, R252, 0x3f, PT ;  /* 0x0000003ffc00780c */ /* 0x000fe20003f44270 */
[----:B------:R-:W-:Y:S01]  /*6cf0*/  @!P3 IMAD.MOV R143, RZ, RZ, -R143 ;  /* 0x000000ffff8fb224 */ /* 0x000fe200078e0a8f */
[----:B------:R-:W-:Y:S01]  /*6d00*/  ISETP.GE.AND P3, PT, R188, RZ, PT ;  /* 0x000000ffbc00720c */ /* 0x000fe20003f66270 */
[----:B------:R-:W-:Y:S01]  /*6d10*/  @!P5 IMAD.MOV R159, RZ, RZ, -R159 ;  /* 0x000000ffff9fd224 */ /* 0x000fe200078e0a9f */
[----:B------:R-:W-:Y:S01]  /*6d20*/  SEL R112, RZ, 0x4, !P2 ;  /* 0x00000004ff707807 */ /* 0x000fe20005000000 */
[----:B------:R-:W-:Y:S01]  /*6d30*/  @!P1 IMAD.MOV R165, RZ, RZ, -R165 ;  /* 0x000000ffffa59224 */ /* 0x000fe200078e0aa5 */
[----:B------:R-:W-:Y:S01]  /*6d40*/  ISETP.GE.AND P2, PT, R168, RZ, PT ;  /* 0x000000ffa800720c */ /* 0x000fe20003f46270 */
[----:B------:R-:W-:Y:S01]  /*6d50*/  @!P6 IMAD.MOV R163, RZ, RZ, -R163 ;  /* 0x000000ffffa3e224 */ /* 0x000fe200078e0aa3 */
[----:B------:R-:W-:-:S02]  /*6d60*/  ISETP.GE.AND P5, PT, R156, RZ, PT ;  /* 0x000000ff9c00720c */ /* 0x000fc40003fa6270 */
[----:B------:R-:W-:Y:S01]  /*6d70*/  ISETP.GE.AND P1, PT, R154, RZ, PT ;  /* 0x000000ff9a00720c */ /* 0x000fe20003f26270 */
[----:B------:R-:W-:Y:S01]  /*6d80*/  @!P4 IMAD.MOV R161, RZ, RZ, -R161 ;  /* 0x000000ffffa1c224 */ /* 0x000fe200078e0aa1 */
[----:B------:R-:W-:Y:S02]  /*6d90*/  ISETP.GE.AND P4, PT, R158, RZ, PT ;  /* 0x000000ff9e00720c */ /* 0x000fe40003f86270 */
[----:B------:R-:W-:Y:S01]  /*6da0*/  ISETP.GE.AND P6, PT, R152, RZ, PT ;  /* 0x000000ff9800720c */ /* 0x000fe20003fc6270 */
[C---:B------:R-:W-:Y:S02]  /*6db0*/  IMAD R136, R6.reuse, 0x2, R160 ;  /* 0x0000000206887824 */ /* 0x040fe400078e02a0 */
[----:B------:R-:W-:Y:S02]  /*6dc0*/  @!P3 IMAD.MOV R151, RZ, RZ, -R151 ;  /* 0x000000ffff97b224 */ /* 0x000fe400078e0a97 */
[----:B------:R-:W-:Y:S02]  /*6dd0*/  IMAD R135, R6, 0x2, R136 ;  /* 0x0000000206877824 */ /* 0x000fe400078e0288 */
[----:B------:R-:W-:-:S02]  /*6de0*/  @!P2 IMAD.MOV R167, RZ, RZ, -R167 ;  /* 0x000000ffffa7a224 */ /* 0x000fc400078e0aa7 */
[----:B------:R-:W-:Y:S02]  /*6df0*/  @!P5 IMAD.MOV R171, RZ, RZ, -R171 ;  /* 0x000000ffffabd224 */ /* 0x000fe400078e0aab */
[----:B------:R-:W-:Y:S02]  /*6e00*/  @!P4 IMAD.MOV R169, RZ, RZ, -R169 ;  /* 0x000000ffffa9c224 */ /* 0x000fe400078e0aa9 */
[----:B------:R-:W-:Y:S02]  /*6e10*/  @!P1 IMAD.MOV R173, RZ, RZ, -R173 ;  /* 0x000000ffffad9224 */ /* 0x000fe400078e0aad */
[----:B------:R-:W-:Y:S01]  /*6e20*/  @!P6 IMAD.MOV R115, RZ, RZ, -R115 ;  /* 0x000000ffff73e224 */ /* 0x000fe200078e0a73 */
[C---:B------:R-:W-:Y:S01]  /*6e30*/  SEL R111, R175.reuse, R111, !P0 ;  /* 0x0000006faf6f7207 */ /* 0x040fe20004000000 */
[----:B------:R-:W-:Y:S01]  /*6e40*/  IMAD R134, R6, 0x2, R135 ;  /* 0x0000000206867824 */ /* 0x000fe200078e0287 */
[C---:B------:R-:W-:Y:S02]  /*6e50*/  SEL R10, R175.reuse, R10, !P0 ;  /* 0x0000000aaf0a7207 */ /* 0x040fe40004000000 */
[----:B------:R-:W-:-:S02]  /*6e60*/  SEL R43, R175, R43, !P0 ;  /* 0x0000002baf2b7207 */ /* 0x000fc40004000000 */
[C---:B------:R-:W-:Y:S02]  /*6e70*/  SEL R44, R175.reuse, R44, !P0 ;  /* 0x0000002caf2c7207 */ /* 0x040fe40004000000 */
[C---:B------:R-:W-:Y:S02]  /*6e80*/  SEL R46, R175.reuse, R46, !P0 ;  /* 0x0000002eaf2e7207 */ /* 0x040fe40004000000 */
[C---:B------:R-:W-:Y:S02]  /*6e90*/  SEL R47, R175.reuse, R47, !P0 ;  /* 0x0000002faf2f7207 */ /* 0x040fe40004000000 */
[C---:B------:R-:W-:Y:S02]  /*6ea0*/  SEL R48, R175.reuse, R48, !P0 ;  /* 0x00000030af307207 */ /* 0x040fe40004000000 */
        /* <DEDUP_REMOVED lines=120> */
[----:B------:R-:W-:Y:S02]  /*7630*/  SEL R175, R175, R115, !P0 ;  /* 0x00000073afaf7207 */ /* 0x000fe40004000000 */
[----:B---3--:R-:W-:Y:S01]  /*7640*/  ISETP.GE.AND P1, PT, R187, RZ, PT ;  /* 0x000000ffbb00720c */ /* 0x008fe20003f26270 */
[----:B------:R-:W-:Y:S01]  /*7650*/  IMAD R132, R6, 0x2, R134 ;  /* 0x0000000206847824 */ /* 0x000fe200078e0286 */
[----:B--2---:R-:W-:-:S03]  /*7660*/  ISETP.NE.AND P0, PT, R186, RZ, PT ;  /* 0x000000ffba00720c */ /* 0x004fc60003f05270 */
[C---:B------:R-:W-:Y:S01]  /*7670*/  IMAD R131, R6.reuse, 0x4, R132 ;  /* 0x0000000406837824 */ /* 0x040fe200078e0284 */
[----:B------:R-:W-:Y:S03]  /*7680*/  STL.64 [R1+0x860], R22 ;  /* 0x0008601601007387 */ /* 0x000fe60000100a00 */
[C---:B------:R-:W-:Y:S01]  /*7690*/  IMAD R130, R6.reuse, 0x2, R131 ;  /* 0x0000000206827824 */ /* 0x040fe200078e0283 */
[----:B------:R-:W-:Y:S03]  /*76a0*/  STL [R1+0x85c], R17 ;  /* 0x00085c1101007387 */ /* 0x000fe60000100800 */
[----:B------:R-:W-:Y:S01]  /*76b0*/  @!P1 IMAD.MOV R5, RZ, RZ, -R5 ;  /* 0x000000ffff059224 */ /* 0x000fe200078e0a05 */
[----:B------:R-:W-:Y:S01]  /*76c0*/  STL [R1+0x858], R21 ;  /* 0x0008581501007387 */ /* 0x000fe20000100800 */
[----:B------:R-:W-:Y:S01]  /*76d0*/  IMAD R128, R6, 0x2, R130 ;  /* 0x0000000206807824 */ /* 0x000fe200078e0282 */
[----:B------:R-:W-:-:S02]  /*76e0*/  @!P0 LOP3.LUT R5, RZ, R186, RZ, 0x33, !PT ;  /* 0x000000baff058212 */ /* 0x000fc400078e33ff */
[----:B------:R-:W-:Y:S01]  /*76f0*/  STL [R1+0x81c], R9 ;  /* 0x00081c0901007387 */ /* 0x000fe20000100800 */
[----:B------:R-:W-:-:S03]  /*7700*/  IMAD R127, R6, 0x2, R128 ;  /* 0x00000002067f7824 */ /* 0x000fc600078e0280 */
[----:B------:R-:W-:Y:S01]  /*7710*/  STL [R1+0x820], R8 ;  /* 0x0008200801007387 */ /* 0x000fe20000100800 */
[----:B------:R-:W-:-:S03]  /*7720*/  IMAD R11, R5, R11, RZ ;  /* 0x0000000b050b7224 */ /* 0x000fc600078e02ff */
[----:B------:R-:W-:Y:S04]  /*7730*/  STL [R1+0x814], R153 ;  /* 0x0008149901007387 */ /* 0x000fe80000100800 */
[----:B------:R-:W-:Y:S01]  /*7740*/  STL [R1+0x818], R155 ;  /* 0x0008189b01007387 */ /* 0x000fe20000100800 */
[----:B------:R-:W-:-:S03]  /*7750*/  IMAD R126, R6, 0x2, R127 ;  /* 0x00000002067e7824 */ /* 0x000fc600078e027f */
[----:B------:R-:W-:Y:S01]  /*7760*/  STL [R1+0x824], R157 ;  /* 0x0008249d01007387 */ /* 0x000fe20000100800 */
[----:B------:R-:W-:-:S03]  /*7770*/  IMAD.SHL.U32 R179, R11, 0x4, RZ ;  /* 0x000000040bb37824 */ /* 0x000fc600078e00ff */
[----:B------:R-:W-:Y:S04]  /*7780*/  STL [R1+0x828], R159 ;  /* 0x0008289f01007387 */ /* 0x000fe80000100800 */
[----:B------:R-:W-:Y:S04]  /*7790*/  STL [R1+0x82c], R161 ;  /* 0x00082ca101007387 */ /* 0x000fe80000100800 */
[----:B------:R-:W-:Y:S01]  /*77a0*/  STL [R1+0x830], R163 ;  /* 0x000830a301007387 */ /* 0x000fe20000100800 */
[----:B------:R-:W-:-:S03]  /*77b0*/  IMAD R124, R6, 0x2, R126 ;  /* 0x00000002067c7824 */ /* 0x000fc600078e027e */
[----:B------:R-:W-:Y:S04]  /*77c0*/  STL [R1+0x834], R165 ;  /* 0x000834a501007387 */ /* 0x000fe80000100800 */
[----:B------:R-:W-:Y:S01]  /*77d0*/  STL [R1+0x838], R167 ;  /* 0x000838a701007387 */ /* 0x000fe20000100800 */
[----:B------:R-:W-:-:S03]  /*77e0*/  IADD3 R5, P0, R179, UR10, RZ ;  /* 0x0000000ab3057c10 */ /* 0x000fc6000ff1e0ff */
[----:B------:R-:W-:Y:S04]  /*77f0*/  STL [R1+0x83c], R169 ;  /* 0x00083ca901007387 */ /* 0x000fe80000100800 */
[----:B------:R-:W-:Y:S01]  /*7800*/  STL [R1+0x840], R171 ;  /* 0x000840ab01007387 */ /* 0x000fe20000100800 */
[----:B------:R-:W-:-:S03]  /*7810*/  IMAD R123, R6, 0x2, R124 ;  /* 0x00000002067b7824 */ /* 0x000fc600078e027c */
[----:B------:R-:W-:Y:S04]  /*7820*/  STL [R1+0x844], R173 ;  /* 0x000844ad01007387 */ /* 0x000fe80000100800 */
[----:B------:R-:W-:Y:S04]  /*7830*/  STL [R1+0x848], R175 ;  /* 0x000848af01007387 */ /* 0x000fe80000100800 */
[----:B------:R-:W-:Y:S04]  /*7840*/  STL [R1+0x698], R187 ;  /* 0x000698bb01007387 */ /* 0x000fe80000100800 */
[----:B------:R-:W-:Y:S01]  /*7850*/  STL [R1+0x69c], R186 ;  /* 0x00069cba01007387 */ /* 0x000fe20000100800 */
[----:B------:R-:W-:-:S03]  /*7860*/  IMAD R122, R6, 0x4, R123 ;  /* 0x00000004067a7824 */ /* 0x000fc600078e027b */
[----:B------:R1:W-:Y:S01]  /*7870*/  STL [R1+0x270], R11 ;  /* 0x0002700b01007387 */ /* 0x0003e20000100800 */
[----:B------:R-:W-:Y:S01]  /*7880*/  ISETP.GE.AND P3, PT, R0, UR4, PT ;  /* 0x0000000400007c0c */ /* 0x000fe2000bf66270 */
[----:B------:R-:W-:Y:S01]  /*7890*/  IMAD R120, R6, 0x2, R122 ;  /* 0x0000000206787824 */ /* 0x000fe200078e027a */
[----:B------:R-:W-:Y:S01]  /*78a0*/  LEA.HI R152, R138, 0x1e, RZ, 0x1a ;  /* 0x0000001e8a987811 */ /* 0x000fe200078fd0ff */
[----:B------:R-:W-:Y:S01]  /*78b0*/  ULDC UR4, c[0x0][0x230] ;  /* 0x00008c0000047ab9 */ /* 0x000fe20000000800 */
[----:B-1----:R-:W-:Y:S02]  /*78c0*/  LEA.HI.X.SX32 R11, R11, UR11, 0x2, P0 ;  /* 0x0000000b0b0b7c11 */ /* 0x002fe400080f16ff */
[-C--:B------:R-:W-:Y:S02]  /*78d0*/  LEA R210, P0, R136, R5.reuse, 0x2 ;  /* 0x0000000588d27211 */ /* 0x080fe400078010ff */
[----:B------:R-:W-:Y:S02]  /*78e0*/  LEA R204, P5, R134, R5, 0x2 ;  /* 0x0000000586cc7211 */ /* 0x000fe400078a10ff */
[----:B------:R-:W-:-:S02]  /*78f0*/  LEA.HI.X.SX32 R211, R136, R11, 0x2, P0 ;  /* 0x0000000b88d37211 */ /* 0x000fc400000f16ff */
[----:B------:R-:W-:Y:S02]  /*7900*/  LEA R192, P0, R132, R5, 0x2 ;  /* 0x0000000584c07211 */ /* 0x000fe400078010ff */
[----:B------:R-:W-:Y:S02]  /*7910*/  SEL R114, R112, RZ, !P3 ;  /* 0x000000ff70727207 */ /* 0x000fe40005800000 */
[----:B------:R-:W-:Y:S01]  /*7920*/  LEA.HI R154, R138, 0x2e, RZ, 0x1a ;  /* 0x0000002e8a9a7811 */ /* 0x000fe200078fd0ff */
[----:B------:R-:W-:Y:S01]  /*7930*/  IMAD R119, R6, 0x2, R120 ;  /* 0x0000000206777824 */ /* 0x000fe200078e0278 */
[----:B------:R-:W-:Y:S02]  /*7940*/  ISETP.GE.AND P3, PT, R152, UR6, PT ;  /* 0x0000000698007c0c */ /* 0x000fe4000bf66270 */
[----:B------:R-:W-:Y:S02]  /*7950*/  LEA.HI R156, R138, 0xe, RZ, 0x1a ;  /* 0x0000000e8a9c7811 */ /* 0x000fe400078fd0ff */
[----:B------:R-:W-:-:S02]  /*7960*/  LEA.HI.X.SX32 R205, R134, R11, 0x2, P5 ;  /* 0x0000000b86cd7211 */ /* 0x000fc400028f16ff */
[----:B------:R-:W-:Y:S02]  /*7970*/  LEA.HI.X.SX32 R193, R132, R11, 0x2, P0 ;  /* 0x0000000b84c17211 */ /* 0x000fe400000f16ff */
[----:B------:R-:W-:Y:S01]  /*7980*/  ISETP.GE.AND P4, PT, R154, UR7, PT ;  /* 0x000000079a007c0c */ /* 0x000fe2000bf86270 */
[----:B------:R-:W-:Y:S01]  /*7990*/  IMAD R118, R6, 0x2, R119 ;  /* 0x0000000206767824 */ /* 0x000fe200078e0277 */
[-C--:B------:R-:W-:Y:S02]  /*79a0*/  LEA R196, P5, R130, R5.reuse, 0x2 ;  /* 0x0000000582c47211 */ /* 0x080fe400078a10ff */
[----:B------:R-:W-:Y:S02]  /*79b0*/  ISETP.NE.U32.AND P6, PT, R114, RZ, PT ;  /* 0x000000ff7200720c */ /* 0x000fe40003fc5070 */
[----:B------:R-:W-:Y:S02]  /*79c0*/  LOP3.LUT R158, R0, 0x2, RZ, 0xfc, !PT ;  /* 0x00000002009e7812 */ /* 0x000fe400078efcff */
[-C--:B------:R-:W-:Y:S01]  /*79d0*/  LEA R194, P1, R135, R5.reuse, 0x2 ;  /* 0x0000000587c27211 */ /* 0x080fe200078210ff */
[----:B------:R-:W-:Y:S01]  /*79e0*/  STL [R1+0x654], R179 ;  /* 0x000654b301007387 */ /* 0x000fe20000100800 */
[----:B------:R-:W-:Y:S01]  /*79f0*/  LEA R218, P0, R128, R5, 0x2 ;  /* 0x0000000580da7211 */ /* 0x000fe200078010ff */
[----:B------:R-:W-:Y:S01]  /*7a00*/  IMAD.SHL.U32 R21, R160, 0x4, RZ ;  /* 0x00000004a0157824 */ /* 0x000fe200078e00ff */
[----:B------:R-:W-:Y:S01]  /*7a10*/  SEL R116, R112, RZ, !P3 ;  /* 0x000000ff70747207 */ /* 0x000fe20005800000 */
[-C--:B------:R-:W-:Y:S01]  /*7a20*/  IMAD R17, R152, R6.reuse, RZ ;  /* 0x0000000698117224 */ /* 0x080fe200078e02ff */
[-C--:B------:R-:W-:Y:S01]  /*7a30*/  LEA.HI.X.SX32 R197, R130, R11.reuse, 0x2, P5 ;  /* 0x0000000b82c57211 */ /* 0x080fe200028f16ff */
[----:B------:R-:W-:Y:S01]  /*7a40*/  IMAD R9, R154, R6, RZ ;  /* 0x000000069a097224 */ /* 0x000fe200078e02ff */
[----:B------:R-:W-:Y:S01]  /*7a50*/  LEA.HI.X.SX32 R219, R128, R11, 0x2, P0 ;  /* 0x0000000b80db7211 */ /* 0x000fe200000f16ff */
[----:B------:R-:W-:Y:S01]  /*7a60*/  ULDC UR6, c[0x0][0x230] ;  /* 0x00008c0000067ab9 */ /* 0x000fe20000000800 */
[----:B------:R-:W-:Y:S01]  /*7a70*/  ISETP.GE.AND P2, PT, R156, UR4, PT ;  /* 0x000000049c007c0c */ /* 0x000fe2000bf46270 */
[----:B------:R-:W-:Y:S01]  /*7a80*/  ULDC UR4, c[0x0][0x230] ;  /* 0x00008c0000047ab9 */ /* 0x000fe20000000800 */
[----:B------:R-:W-:-:S02]  /*7a90*/  SEL R115, R112, RZ, !P4 ;  /* 0x000000ff70737207 */ /* 0x000fc40006000000 */
[-C--:B------:R-:W-:Y:S02]  /*7aa0*/  LEA R222, P5, R126, R5.reuse, 0x2 ;  /* 0x000000057ede7211 */ /* 0x080fe400078a10ff */
[----:B------:R-:W-:Y:S02]  /*7ab0*/  LEA R182, P0, R124, R5, 0x2 ;  /* 0x000000057cb67211 */ /* 0x000fe400078010ff */
[----:B------:R-:W-:Y:S01]  /*7ac0*/  ISETP.NE.U32.AND P4, PT, R116, RZ, PT ;  /* 0x000000ff7400720c */ /* 0x000fe20003f85070 */
[----:B------:R-:W-:Y:S01]  /*7ad0*/  IMAD R116, R6, 0x2, R118 ;  /* 0x0000000206747824 */ /* 0x000fe200078e0276 */
[----:B------:R-:W-:Y:S02]  /*7ae0*/  SEL R114, R112, RZ, !P2 ;  /* 0x000000ff70727207 */ /* 0x000fe40005000000 */
[-C--:B------:R-:W-:Y:S02]  /*7af0*/  LEA.HI.X.SX32 R223, R126, R11.reuse, 0x2, P5 ;  /* 0x0000000b7edf7211 */ /* 0x080fe400028f16ff */
[----:B------:R-:W-:-:S02]  /*7b00*/  LEA.HI.X.SX32 R183, R124, R11, 0x2, P0 ;  /* 0x0000000b7cb77211 */ /* 0x000fc400000f16ff */
[----:B------:R-:W-:Y:S01]  /*7b10*/  ISETP.NE.U32.AND P2, PT, R115, RZ, PT ;  /* 0x000000ff7300720c */ /* 0x000fe20003f45070 */
[----:B------:R-:W-:Y:S01]  /*7b20*/  IMAD R115, R6, 0x2, R116 ;  /* 0x0000000206737824 */ /* 0x000fe200078e0274 */
[-C--:B------:R-:W-:Y:S02]  /*7b30*/  LEA R220, P5, R122, R5.reuse, 0x2 ;  /* 0x000000057adc7211 */ /* 0x080fe400078a10ff */
[----:B------:R-:W-:Y:S02]  /*7b40*/  LEA R216, P0, R120, R5, 0x2 ;  /* 0x0000000578d87211 */ /* 0x000fe400078010ff */
[----:B------:R-:W-:Y:S01]  /*7b50*/  ISETP.NE.U32.AND P3, PT, R114, RZ, PT ;  /* 0x000000ff7200720c */ /* 0x000fe20003f65070 */
[----:B------:R-:W-:Y:S01]  /*7b60*/  IMAD R114, R6, 0x2, R115 ;  /* 0x0000000206727824 */ /* 0x000fe200078e0273 */
[-C--:B------:R-:W-:Y:S02]  /*7b70*/  LEA.HI.X.SX32 R221, R122, R11.reuse, 0x2, P5 ;  /* 0x0000000b7add7211 */ /* 0x080fe400028f16ff */
[----:B------:R-:W-:-:S02]  /*7b80*/  LEA.HI.X.SX32 R217, R120, R11, 0x2, P0 ;  /* 0x0000000b78d97211 */ /* 0x000fc400000f16ff */
[-C--:B------:R-:W-:Y:S02]  /*7b90*/  LEA R206, P5, R118, R5.reuse, 0x2 ;  /* 0x0000000576ce7211 */ /* 0x080fe400078a10ff */
[----:B------:R-:W-:Y:S02]  /*7ba0*/  LEA R202, P0, R116, R5, 0x2 ;  /* 0x0000000574ca7211 */ /* 0x000fe400078010ff */
[-C--:B------:R-:W-:Y:S02]  /*7bb0*/  LEA.HI.X.SX32 R207, R118, R11.reuse, 0x2, P5 ;  /* 0x0000000b76cf7211 */ /* 0x080fe400028f16ff */
[----:B------:R-:W-:Y:S02]  /*7bc0*/  LEA.HI.X.SX32 R203, R116, R11, 0x2, P0 ;  /* 0x0000000b74cb7211 */ /* 0x000fe400000f16ff */
[-C--:B------:R-:W-:Y:S02]  /*7bd0*/  LEA R188, P5, R114, R5.reuse, 0x2 ;  /* 0x0000000572bc7211 */ /* 0x080fe400078a10ff */
[----:B------:R-:W-:-:S02]  /*7be0*/  LEA R184, P0, R178, R5, 0x2 ;  /* 0x00000005b2b87211 */ /* 0x000fc400078010ff */
[-C--:B------:R-:W-:Y:S02]  /*7bf0*/  LEA.HI.X.SX32 R189, R114, R11.reuse, 0x2, P5 ;  /* 0x0000000b72bd7211 */ /* 0x080fe400028f16ff */
[----:B------:R-:W-:Y:S01]  /*7c00*/  LEA.HI.X.SX32 R185, R178, R11, 0x2, P0 ;  /* 0x0000000bb2b97211 */ /* 0x000fe200000f16ff */
[----:B------:R-:W-:Y:S01]  /*7c10*/  IMAD R168, R156, R6, RZ ;  /* 0x000000069ca87224 */ /* 0x000fe200078e02ff */
[----:B------:R-:W-:Y:S02]  /*7c20*/  LEA R240, P5, R176, R5, 0x2 ;  /* 0x00000005b0f07211 */ /* 0x000fe400078a10ff */
[----:B------:R-:W-:Y:S01]  /*7c30*/  ISETP.GE.AND P0, PT, R158, UR4, PT ;  /* 0x000000049e007c0c */ /* 0x000fe2000bf06270 */
[----:B------:R-:W-:Y:S01]  /*7c40*/  IMAD.SHL.U32 R8, R168, 0x4, RZ ;  /* 0x00000004a8087824 */ /* 0x000fe200078e00ff */
[-C--:B------:R-:W-:Y:S02]  /*7c50*/  LEA.HI.X.SX32 R241, R176, R11.reuse, 0x2, P5 ;  /* 0x0000000bb0f17211 */ /* 0x080fe400028f16ff */
[----:B------:R-:W-:Y:S01]  /*7c60*/  LEA.HI.X.SX32 R195, R135, R11, 0x2, P1 ;  /* 0x0000000b87c37211 */ /* 0x000fe200008f16ff */
[----:B------:R-:W-:Y:S01]  /*7c70*/  STL [R1+0x1d0], R168 ;  /* 0x0001d0a801007387 */ /* 0x000fe20000100800 */
[----:B------:R-:W-:-:S02]  /*7c80*/  SEL R114, R112, RZ, !P0 ;  /* 0x000000ff70727207 */ /* 0x000fc40004000000 */
[----:B------:R-:W-:Y:S01]  /*7c90*/  LOP3.LUT R153, R0, 0x20, RZ, 0xfc, !PT ;  /* 0x0000002000997812 */ /* 0x000fe200078efcff */
[----:B------:R-:W-:Y:S01]  /*7ca0*/  UMOV UR7, 0x400 ;  /* 0x0000040000077882 */ /* 0x000fe20000000000 */
[-C--:B------:R-:W-:Y:S01]  /*7cb0*/  LEA R228, P5, R174, R5.reuse, 0x2 ;  /* 0x00000005aee47211 */ /* 0x080fe200078a10ff */
[----:B------:R-:W-:Y:S01]  /*7cc0*/  ULDC UR4, c[0x0][0x230] ;  /* 0x00008c0000047ab9 */ /* 0x000fe20000000800 */
[-C--:B------:R-:W-:Y:S02]  /*7cd0*/  LEA R236, P0, R4, R5.reuse, 0x2 ;  /* 0x0000000504ec7211 */ /* 0x080fe400078010ff */
[----:B------:R-:W-:Y:S02]  /*7ce0*/  LEA R232, P1, R131, R5, 0x2 ;  /* 0x0000000583e87211 */ /* 0x000fe400078210ff */
[-C--:B------:R-:W-:Y:S02]  /*7cf0*/  LEA.HI.X.SX32 R229, R174, R11.reuse, 0x2, P5 ;  /* 0x0000000baee57211 */ /* 0x080fe400028f16ff */
[----:B------:R-:W-:Y:S01]  /*7d00*/  LEA.HI.X.SX32 R237, R4, R11, 0x2, P0 ;  /* 0x0000000b04ed7211 */ /* 0x000fe200000f16ff */
[----:B------:R-:W-:Y:S01]  /*7d10*/  IMAD.SHL.U32 R4, R166, 0x4, RZ ;  /* 0x00000004a6047824 */ /* 0x000fe200078e00ff */
[----:B------:R-:W-:-:S02]  /*7d20*/  IADD3 R238, P5, R8, R5, RZ ;  /* 0x0000000508ee7210 */ /* 0x000fc40007fbe0ff */
[----:B------:R-:W-:Y:S02]  /*7d30*/  LEA.HI.X.SX32 R233, R131, R11, 0x2, P1 ;  /* 0x0000000b83e97211 */ /* 0x000fe400008f16ff */
[C---:B------:R-:W-:Y:S01]  /*7d40*/  LEA R212, P1, R127.reuse, R5, 0x2 ;  /* 0x000000057fd47211 */ /* 0x040fe200078210ff */
[----:B------:R1:W-:Y:S01]  /*7d50*/  STL [R1+0x2c4], R8 ;  /* 0x0002c40801007387 */ /* 0x0003e20000100800 */
[----:B------:R-:W-:Y:S02]  /*7d60*/  LEA.HI.X.SX32 R239, R168, R11, 0x2, P5 ;  /* 0x0000000ba8ef7211 */ /* 0x000fe400028f16ff */
[----:B------:R-:W-:Y:S02]  /*7d70*/  IADD3 R226, P5, R4, R5, RZ ;  /* 0x0000000504e27210 */ /* 0x000fe40007fbe0ff */
[----:B------:R-:W-:Y:S02]  /*7d80*/  LEA.HI.X.SX32 R213, R127, R11, 0x2, P1 ;  /* 0x0000000b7fd57211 */ /* 0x000fe400008f16ff */
[C---:B------:R-:W-:Y:S01]  /*7d90*/  LEA R234, P1, R123.reuse, R5, 0x2 ;  /* 0x000000057bea7211 */ /* 0x040fe200078210ff */
[----:B-1----:R-:W-:Y:S01]  /*7da0*/  IMAD.SHL.U32 R8, R162, 0x4, RZ ;  /* 0x00000004a2087824 */ /* 0x002fe200078e00ff */
[-C--:B------:R-:W-:Y:S01]  /*7db0*/  LEA.HI.X.SX32 R227, R166, R11.reuse, 0x2, P5 ;  /* 0x0000000ba6e37211 */ /* 0x080fe200028f16ff */
[----:B------:R1:W-:Y:S01]  /*7dc0*/  STL [R1+0x2b4], R4 ;  /* 0x0002b40401007387 */ /* 0x0003e20000100800 */
[----:B------:R-:W-:-:S02]  /*7dd0*/  LEA.HI.X.SX32 R235, R123, R11, 0x2, P1 ;  /* 0x0000000b7beb7211 */ /* 0x000fc400008f16ff */
[-C--:B------:R-:W-:Y:S01]  /*7de0*/  IADD3 R224, P5, R8, R5.reuse, RZ ;  /* 0x0000000508e07210 */ /* 0x080fe20007fbe0ff */
[----:B------:R2:W-:Y:S01]  /*7df0*/  STL [R1+0x2b0], R8 ;  /* 0x0002b00801007387 */ /* 0x0005e20000100800 */
[----:B------:R-:W-:Y:S02]  /*7e00*/  LEA R208, P1, R119, R5, 0x2 ;  /* 0x0000000577d07211 */ /* 0x000fe400078210ff */
[----:B------:R-:W-:Y:S01]  /*7e10*/  LEA.HI.X.SX32 R225, R162, R11, 0x2, P5 ;  /* 0x0000000ba2e17211 */ /* 0x000fe200028f16ff */
[----:B------:R-:W-:Y:S01]  /*7e20*/  STL [R1+0x184], R17 ;  /* 0x0001841101007387 */ /* 0x000fe20000100800 */
[----:B------:R-:W-:Y:S02]  /*7e30*/  IADD3 R214, P5, R21, R5, RZ ;  /* 0x0000000515d67210 */ /* 0x000fe40007fbe0ff */
[----:B-1----:R-:W-:Y:S01]  /*7e40*/  LEA.HI R4, R138, 0x3e, RZ, 0x1a ;  /* 0x0000003e8a047811 */ /* 0x002fe200078fd0ff */
[----:B--2---:R-:W-:Y:S01]  /*7e50*/  IMAD R8, R164, R7, RZ ;  /* 0x00000007a4087224 */ /* 0x004fe200078e02ff */
[----:B------:R-:W-:Y:S01]  /*7e60*/  LEA.HI.X.SX32 R209, R119, R11, 0x2, P1 ;  /* 0x0000000b77d17211 */ /* 0x000fe200008f16ff */
[----:B------:R-:W-:Y:S01]  /*7e70*/  IMAD.SHL.U32 R7, R17, 0x4, RZ ;  /* 0x0000000411077824 */ /* 0x000fe200078e00ff */
[----:B------:R-:W-:Y:S01]  /*7e80*/  LEA R200, P1, R115, R5, 0x2 ;  /* 0x0000000573c87211 */ /* 0x000fe200078210ff */
[----:B------:R-:W-:Y:S01]  /*7e90*/  STL [R1+0x2ac], R21 ;  /* 0x0002ac1501007387 */ /* 0x000fe20000100800 */
[----:B------:R-:W-:Y:S01]  /*7ea0*/  LEA.HI.X.SX32 R215, R160, R11, 0x2, P5 ;  /* 0x0000000ba0d77211 */ /* 0x000fe200028f16ff */
[----:B------:R-:W-:-:S02]  /*7eb0*/  IMAD R6, R4, R6, RZ ;  /* 0x0000000604067224 */ /* 0x000fc400078e02ff */
[----:B------:R-:W-:Y:S01]  /*7ec0*/  STL [R1+0x180], R8 ;  /* 0x0001800801007387 */ /* 0x000fe20000100800 */
[----:B------:R-:W-:-:S03]  /*7ed0*/  IADD3 R190, P5, R7, R5, RZ ;  /* 0x0000000507be7210 */ /* 0x000fc60007fbe0ff */
[----:B------:R-:W-:Y:S01]  /*7ee0*/  STL [R1+0x178], R9 ;  /* 0x0001780901007387 */ /* 0x000fe20000100800 */
[----:B------:R-:W-:-:S03]  /*7ef0*/  LEA.HI.X.SX32 R201, R115, R11, 0x2, P1 ;  /* 0x0000000b73c97211 */ /* 0x000fc600008f16ff */
[----:B------:R1:W-:Y:S01]  /*7f00*/  STL [R1+0x2c0], R7 ;  /* 0x0002c00701007387 */ /* 0x0003e20000100800 */
[----:B------:R-:W-:Y:S02]  /*7f10*/  LEA R180, P1, R177, R5, 0x2 ;  /* 0x00000005b1b47211 */ /* 0x000fe400078210ff */
[-C--:B------:R-:W-:Y:S01]  /*7f20*/  LEA.HI.X.SX32 R191, R17, R11.reuse, 0x2, P5 ;  /* 0x0000000b11bf7211 */ /* 0x080fe200028f16ff */
[----:B------:R-:W-:Y:S01]  /*7f30*/  STL [R1+0x17c], R6 ;  /* 0x00017c0601007387 */ /* 0x000fe20000100800 */
[----:B------:R-:W-:Y:S01]  /*7f40*/  LEA.HI.X.SX32 R181, R177, R11, 0x2, P1 ;  /* 0x0000000bb1b57211 */ /* 0x000fe200008f16ff */
[----:B-1----:R-:W-:Y:S01]  /*7f50*/  IMAD.SHL.U32 R7, R9, 0x4, RZ ;  /* 0x0000000409077824 */ /* 0x002fe200078e00ff */
[----:B------:R-:W-:Y:S01]  /*7f60*/  ISETP.GE.AND P1, PT, R153, UR6, PT ;  /* 0x0000000699007c0c */ /* 0x000fe2000bf26270 */
[----:B------:R-:W-:-:S03]  /*7f70*/  ULDC UR6, c[0x0][0x240] ;  /* 0x0000900000067ab9 */ /* 0x000fc60000000800 */
[----:B------:R1:W-:Y:S01]  /*7f80*/  STL [R1+0x2bc], R7 ;  /* 0x0002bc0701007387 */ /* 0x0003e20000100800 */
[----:B------:R-:W-:Y:S02]  /*7f90*/  IADD3 R230, P5, R7, R5, RZ ;  /* 0x0000000507e67210 */ /* 0x000fe40007fbe0ff */
[----:B------:R-:W-:Y:S02]  /*7fa0*/  SEL R115, R112, RZ, !P1 ;  /* 0x000000ff70737207 */ /* 0x000fe40004800000 */
[----:B------:R-:W-:Y:S01]  /*7fb0*/  LEA.HI.X.SX32 R231, R9, R11, 0x2, P5 ;  /* 0x0000000b09e77211 */ /* 0x000fe200028f16ff */
[----:B-1----:R-:W-:Y:S01]  /*7fc0*/  IMAD.SHL.U32 R7, R6, 0x4, RZ ;  /* 0x0000000406077824 */ /* 0x002fe200078e00ff */
[-C--:B------:R-:W-:Y:S02]  /*7fd0*/  LEA R198, P1, R172, R5.reuse, 0x2 ;  /* 0x00000005acc67211 */ /* 0x080fe400078210ff */
[-C--:B------:R-:W-:Y:S02]  /*7fe0*/  LEA R242, P0, R170, R5.reuse, 0x2 ;  /* 0x00000005aaf27211 */ /* 0x080fe400078010ff */
[----:B------:R-:W-:Y:S01]  /*7ff0*/  IADD3 R22, P5, R7, R5, RZ ;  /* 0x0000000507167210 */ /* 0x000fe20007fbe0ff */
[----:B------:R-:W-:Y:S01]  /*8000*/  IMAD.SHL.U32 R5, R8, 0x4, RZ ;  /* 0x0000000408057824 */ /* 0x000fe200078e00ff */
[----:B------:R1:W-:Y:S01]  /*8010*/  STL [R1+0x2b8], R7 ;  /* 0x0002b80701007387 */ /* 0x0003e20000100800 */
[----:B------:R-:W-:Y:S01]  /*8020*/  ULEA UR7, UR5, UR7, 0x18 ;  /* 0x0000000705077291 */ /* 0x000fe2000f8ec03f */
[----:B------:R-:W-:-:S02]  /*8030*/  LEA.HI.X.SX32 R23, R6, R11, 0x2, P5 ;  /* 0x0000000b06177211 */ /* 0x000fc400028f16ff */
[----:B------:R-:W-:Y:S01]  /*8040*/  IADD3 R178, P5, R5, UR12, RZ ;  /* 0x0000000c05b27c10 */ /* 0x000fe2000ffbe0ff */
[----:B------:R2:W-:Y:S01]  /*8050*/  STL [R1+0x688], R5 ;  /* 0x0006880501007387 */ /* 0x0005e20000100800 */
[----:B------:R-:W-:Y:S01]  /*8060*/  LOP3.LUT R21, R0, 0x22, RZ, 0xfc, !PT ;  /* 0x0000002200157812 */ /* 0x000fe200078efcff */
[----:B------:R-:W-:Y:S01]  /*8070*/  ULDC UR5, c[0x0][0x230] ;  /* 0x00008c0000057ab9 */ /* 0x000fe20000000800 */
[----:B-1----:R-:W-:Y:S01]  /*8080*/  IMAD R7, R10, UR6, RZ ;  /* 0x000000060a077c24 */ /* 0x002fe2000f8e02ff */
[----:B------:R-:W-:Y:S02]  /*8090*/  LEA.HI.X.SX32 R6, R8, UR13, 0x2, P5 ;  /* 0x0000000d08067c11 */ /* 0x000fe4000a8f16ff */
[-C--:B------:R-:W-:Y:S02]  /*80a0*/  LEA.HI.X.SX32 R199, R172, R11.reuse, 0x2, P1 ;  /* 0x0000000bacc77211 */ /* 0x080fe400008f16ff */
[----:B------:R-:W-:Y:S01]  /*80b0*/  LEA R10, P5, R7, R178, 0x2 ;  /* 0x000000b2070a7211 */ /* 0x000fe200078a10ff */
[----:B--2---:R-:W-:Y:S01]  /*80c0*/  VIADD R5, R3, UR7 ;  /* 0x0000000703057c36 */ /* 0x004fe20008000000 */
[----:B------:R-:W-:-:S02]  /*80d0*/  LEA.HI.X.SX32 R243, R170, R11, 0x2, P0 ;  /* 0x0000000baaf37211 */ /* 0x000fc400000f16ff */
[----:B------:R-:W-:Y:S02]  /*80e0*/  ISETP.NE.U32.AND P1, PT, R114, RZ, PT ;  /* 0x000000ff7200720c */ /* 0x000fe40003f25070 */
[C---:B------:R-:W-:Y:S01]  /*80f0*/  LOP3.LUT R17, R0.reuse, 0x4, RZ, 0xfc, !PT ;  /* 0x0000000400117812 */ /* 0x040fe200078efcff */
[----:B------:R-:W-:Y:S01]  /*8100*/  @!PT LDS RZ, [RZ] ;  /* 0x00000000fffff984 */ /* 0x000fe20000000800 */
[----:B------:R-:W-:Y:S01]  /*8110*/  @!PT LDS RZ, [RZ] ;  /* 0x00000000fffff984 */ /* 0x000fe20000000800 */
[----:B------:R-:W-:Y:S01]  /*8120*/  @!PT LDS RZ, [RZ] ;  /* 0x00000000fffff984 */ /* 0x000fe20000000800 */
[----:B------:R1:W-:Y:S01]  /*8130*/  LDGSTS.E [R5+0x30000], desc[UR16][R184.64], P6 ;  /* 0x30000000b8057fae */ /* 0x0003e2000b121850 */
[----:B------:R-:W-:Y:S02]  /*8140*/  LEA.HI.X.SX32 R11, R7, R6, 0x2, P5 ;  /* 0x00000006070b7211 */ /* 0x000fe400028f16ff */
[----:B------:R-:W-:Y:S01]  /*8150*/  ISETP.GE.AND P5, PT, R21, UR9, PT ;  /* 0x0000000915007c0c */ /* 0x000fe2000bfa6270 */
[----:B------:R-:W-:Y:S01]  /*8160*/  STL.64 [R1+0x158], R22 ;  /* 0x0001581601007387 */ /* 0x000fe20000100a00 */
[----:B------:R-:W-:Y:S01]  /*8170*/  LOP3.LUT R9, R0, 0x6, RZ, 0xfc, !PT ;  /* 0x0000000600097812 */ /* 0x000fe200078efcff */
[----:B------:R-:W-:Y:S01]  /*8180*/  ULDC UR9, c[0x0][0x230] ;  /* 0x00008c0000097ab9 */ /* 0x000fe20000000800 */
[----:B------:R-:W-:Y:S01]  /*8190*/  ISETP.GE.AND P6, PT, R17, UR4, PT ;  /* 0x0000000411007c0c */ /* 0x000fe2000bfc6270 */
[----:B------:R2:W-:Y:S01]  /*81a0*/  STL [R1+0x1fc], R7 ;  /* 0x0001fc0701007387 */ /* 0x0005e20000100800 */
[----:B------:R-:W-:Y:S01]  /*81b0*/  SEL R114, R112, RZ, !P5 ;  /* 0x000000ff70727207 */ /* 0x000fe20006800000 */
[----:B------:R-:W-:Y:S01]  /*81c0*/  ULDC UR4, c[0x0][0x230] ;  /* 0x00008c0000047ab9 */ /* 0x000fe20000000800 */
[----:B------:R-:W-:Y:S01]  /*81d0*/  ISETP.GE.AND P5, PT, R9, UR8, PT ;  /* 0x0000000809007c0c */ /* 0x000fe2000bfa6270 */
[----:B------:R-:W-:Y:S01]  /*81e0*/  STL.64 [R1+0x6c8], R10 ;  /* 0x0006c80a01007387 */ /* 0x000fe20000100a00 */
[----:B------:R-:W-:Y:S01]  /*81f0*/  ISETP.NE.U32.AND P0, PT, R115, RZ, PT ;  /* 0x000000ff7300720c */ /* 0x000fe20003f05070 */
[----:B------:R-:W-:-:S02]  /*8200*/  ULDC UR8, c[0x0][0x230] ;  /* 0x00008c0000087ab9 */ /* 0x000fc40000000800 */
[----:B------:R1:W-:Y:S01]  /*8210*/  STL.64 [R1+0x6c0], R184 ;  /* 0x0006c0b801007387 */ /* 0x0003e20000100a00 */
[----:B--2---:R-:W-:Y:S02]  /*8220*/  SEL R7, R112, RZ, !P6 ;  /* 0x000000ff70077207 */ /* 0x004fe40007000000 */
[----:B------:R-:W-:Y:S02]  /*8230*/  LOP3.LUT R8, R0, 0x24, RZ, 0xfc, !PT ;  /* 0x0000002400087812 */ /* 0x000fe400078efcff */
[----:B------:R-:W-:Y:S02]  /*8240*/  ISETP.NE.U32.AND P6, PT, R114, RZ, PT ;  /* 0x000000ff7200720c */ /* 0x000fe40003fc5070 */
[----:B------:R-:W-:Y:S01]  /*8250*/  SEL R114, R112, RZ, !P5 ;  /* 0x000000ff70727207 */ /* 0x000fe20006800000 */
[----:B-1----:R-:W-:Y:S01]  /*8260*/  VIADD R185, R3, UR7 ;  /* 0x0000000703b97c36 */ /* 0x002fe20008000000 */
[----:B------:R-:W-:Y:S02]  /*8270*/  ISETP.NE.U32.AND P5, PT, R7, RZ, PT ;  /* 0x000000ff0700720c */ /* 0x000fe40003fa5070 */
[----:B------:R-:W-:-:S02]  /*8280*/  LOP3.LUT R155, R3, 0x10, RZ, 0x3c, !PT ;  /* 0x00000010039b7812 */ /* 0x000fc400078e3cff */
[----:B------:R-:W-:Y:S01]  /*8290*/  LDGSTS.E [R185+0x30008], desc[UR16][R180.64], P1 ;  /* 0x30008000b4b97fae */ /* 0x000fe20008921850 */
[----:B------:R-:W-:Y:S01]  /*82a0*/  ISETP.GE.AND P1, PT, R8, UR5, PT ;  /* 0x0000000508007c0c */ /* 0x000fe2000bf26270 */
[----:B------:R-:W-:Y:S01]  /*82b0*/  ULDC UR5, c[0x0][0x230] ;  /* 0x00008c0000057ab9 */ /* 0x000fe20000000800 */
[----:B------:R-:W-:Y:S01]  /*82c0*/  LOP3.LUT R11, R0, 0x26, RZ, 0xfc, !PT ;  /* 0x00000026000b7812 */ /* 0x000fe200078efcff */
[----:B------:R-:W-:Y:S01]  /*82d0*/  VIADD R250, R155, UR7 ;  /* 0x000000079bfa7c36 */ /* 0x000fe20008000000 */
[----:B------:R-:W-:Y:S01]  /*82e0*/  SEL R7, R112, RZ, !P1 ;  /* 0x000000ff70077207 */ /* 0x000fe20004800000 */
[----:B------:R-:W-:Y:S01]  /*82f0*/  LDGSTS.E [R185+0x32000], desc[UR16][R232.64], P0 ;  /* 0x32000000e8b97fae */ /* 0x000fe20008121850 */
[----:B------:R-:W-:Y:S02]  /*8300*/  ISETP.NE.U32.AND P1, PT, R114, RZ, PT ;  /* 0x000000ff7200720c */ /* 0x000fe40003f25070 */
[C---:B------:R-:W-:Y:S01]  /*8310*/  LOP3.LUT R5, R0.reuse, 0x8, RZ, 0xfc, !PT ;  /* 0x0000000800057812 */ /* 0x040fe200078efcff */
[----:B------:R-:W-:Y:S01]  /*8320*/  LDGSTS.E [R185+0x32008], desc[UR16][R196.64], P6 ;  /* 0x32008000c4b97fae */ /* 0x000fe2000b121850 */
[----:B------:R-:W-:Y:S01]  /*8330*/  ISETP.GE.AND P6, PT, R11, UR8, PT ;  /* 0x000000080b007c0c */ /* 0x000fe2000bfc6270 */
[----:B------:R-:W-:Y:S01]  /*8340*/  ULDC UR8, c[0x0][0x230] ;  /* 0x00008c0000087ab9 */ /* 0x000fe20000000800 */
[----:B------:R-:W-:Y:S01]  /*8350*/  LOP3.LUT R10, R0, 0xa, RZ, 0xfc, !PT ;  /* 0x0000000a000a7812 */ /* 0x000fe200078efcff */
[----:B------:R-:W-:Y:S01]  /*8360*/  LDGSTS.E [R250+0x30000], desc[UR16][R240.64], P5 ;  /* 0x30000000f0fa7fae */ /* 0x000fe2000a921850 */
[----:B------:R-:W-:Y:S01]  /*8370*/  ISETP.GE.AND P5, PT, R5, UR4, PT ;  /* 0x0000000405007c0c */ /* 0x000fe2000bfa6270 */
[----:B------:R-:W-:Y:S01]  /*8380*/  ULDC UR4, c[0x0][0x230] ;  /* 0x00008c0000047ab9 */ /* 0x000fe20000000800 */
[----:B------:R-:W-:-:S02]  /*8390*/  SEL R114, R112, RZ, !P6 ;  /* 0x000000ff70727207 */ /* 0x000fc40007000000 */
[----:B------:R-:W-:Y:S01]  /*83a0*/  ISETP.NE.U32.AND P0, PT, R7, RZ, PT ;  /* 0x000000ff0700720c */ /* 0x000fe20003f05070 */
[----:B------:R-:W-:Y:S01]  /*83b0*/  LDGSTS.E [R250+0x30008], desc[UR16][R228.64], P1 ;  /* 0x30008000e4fa7fae */ /* 0x000fe20008921850 */
[----:B------:R-:W-:Y:S02]  /*83c0*/  LOP3.LUT R5, R0, 0x28, RZ, 0xfc, !PT ;  /* 0x0000002800057812 */ /* 0x000fe400078efcff */
[----:B------:R-:W-:Y:S01]  /*83d0*/  ISETP.GE.AND P6, PT, R10, UR5, PT ;  /* 0x000000050a007c0c */ /* 0x000fe2000bfc6270 */
[----:B------:R-:W-:Y:S01]  /*83e0*/  STL.64 [R1+0x6d0], R180 ;  /* 0x0006d0b401007387 */ /* 0x000fe20000100a00 */
[----:B------:R-:W-:Y:S01]  /*83f0*/  SEL R7, R112, RZ, !P5 ;  /* 0x000000ff70077207 */ /* 0x000fe20006800000 */
[----:B------:R-:W-:Y:S01]  /*8400*/  ULDC UR5, c[0x0][0x230] ;  /* 0x00008c0000057ab9 */ /* 0x000fe20000000800 */
[----:B------:R-:W-:Y:S02]  /*8410*/  ISETP.NE.U32.AND P5, PT, R114, RZ, PT ;  /* 0x000000ff7200720c */ /* 0x000fe40003fa5070 */
[----:B------:R-:W-:Y:S01]  /*8420*/  ISETP.GE.AND P1, PT, R5, UR9, PT ;  /* 0x0000000905007c0c */ /* 0x000fe2000bf26270 */
[----:B------:R-:W-:Y:S01]  /*8430*/  STL.64 [R1+0x6d8], R232 ;  /* 0x0006d8e801007387 */ /* 0x000fe20000100a00 */
[C---:B------:R-:W-:Y:S01]  /*8440*/  SEL R114, R112.reuse, RZ, !P6 ;  /* 0x000000ff70727207 */ /* 0x040fe20007000000 */
[----:B------:R-:W-:Y:S01]  /*8450*/  ULDC UR9, c[0x0][0x230] ;  /* 0x00008c0000097ab9 */ /* 0x000fe20000000800 */
[----:B------:R-:W-:Y:S01]  /*8460*/  ISETP.NE.U32.AND P6, PT, R7, RZ, PT ;  /* 0x000000ff0700720c */ /* 0x000fe20003fc5070 */
[----:B------:R-:W-:Y:S01]  /*8470*/  LDGSTS.E [R250+0x32000], desc[UR16][R218.64], P0 ;  /* 0x32000000dafa7fae */ /* 0x000fe20008121850 */
[----:B------:R-:W-:-:S02]  /*8480*/  SEL R7, R112, RZ, !P1 ;  /* 0x000000ff70077207 */ /* 0x000fc40004800000 */
[----:B------:R-:W-:Y:S01]  /*8490*/  LOP3.LUT R11, R3, 0x20, RZ, 0x3c, !PT ;  /* 0x00000020030b7812 */ /* 0x000fe200078e3cff */
[----:B------:R-:W-:Y:S01]  /*84a0*/  STL [R1+0x678], R155 ;  /* 0x0006789b01007387 */ /* 0x000fe20000100800 */
[----:B------:R-:W-:-:S03]  /*84b0*/  ISETP.NE.U32.AND P1, PT, R114, RZ, PT ;  /* 0x000000ff7200720c */ /* 0x000fc60003f25070 */
[----:B------:R-:W-:Y:S01]  /*84c0*/  STL [R1+0x6e8], R185 ;  /* 0x0006e8b901007387 */ /* 0x000fe20000100800 */
[----:B------:R-:W-:-:S03]  /*84d0*/  VIADD R251, R11, UR7 ;  /* 0x000000070bfb7c36 */ /* 0x000fc60008000000 */
[----:B------:R-:W-:Y:S01]  /*84e0*/  STL.64 [R1+0x6e0], R196 ;  /* 0x0006e0c401007387 */ /* 0x000fe20000100a00 */
[----:B------:R-:W-:-:S03]  /*84f0*/  LOP3.LUT R10, R0, 0x2a, RZ, 0xfc, !PT ;  /* 0x0000002a000a7812 */ /* 0x000fc600078efcff */
[----:B------:R-:W-:Y:S04]  /*8500*/  STL.64 [R1+0x6f0], R240 ;  /* 0x0006f0f001007387 */ /* 0x000fe80000100a00 */
[----:B------:R-:W-:Y:S04]  /*8510*/  STL.64 [R1+0x6f8], R228 ;  /* 0x0006f8e401007387 */ /* 0x000fe80000100a00 */
[----:B------:R-:W-:Y:S04]  /*8520*/  STL.64 [R1+0x700], R218 ;  /* 0x000700da01007387 */ /* 0x000fe80000100a00 */
[----:B------:R-:W-:Y:S01]  /*8530*/  STL [R1+0x674], R11 ;  /* 0x0006740b01007387 */ /* 0x000fe20000100800 */
[----:B------:R-:W-:-:S03]  /*8540*/  LOP3.LUT R5, R0, 0xc, RZ, 0xfc, !PT ;  /* 0x0000000c00057812 */ /* 0x000fc600078efcff */
[----:B------:R-:W-:Y:S01]  /*8550*/  LDGSTS.E [R250+0x32008], desc[UR16][R212.64], P5 ;  /* 0x32008000d4fa7fae */ /* 0x000fe2000a921850 */
[----:B------:R-:W-:Y:S01]  /*8560*/  ISETP.GE.AND P5, PT, R10, UR5, PT ;  /* 0x000000050a007c0c */ /* 0x000fe2000bfa6270 */
[----:B------:R-:W-:Y:S02]  /*8570*/  ULDC UR5, c[0x0][0x230] ;  /* 0x00008c0000057ab9 */ /* 0x000fe40000000800 */
[----:B------:R-:W-:Y:S04]  /*8580*/  STL [R1+0x6a8], R212 ;  /* 0x0006a8d401007387 */ /* 0x000fe80000100800 */
[----:B------:R-:W-:Y:S04]  /*8590*/  STL [R1+0x6a4], R213 ;  /* 0x0006a4d501007387 */ /* 0x000fe80000100800 */
[----:B------:R-:W-:Y:S01]  /*85a0*/  LDGSTS.E [R251+0x30000], desc[UR16][R236.64], P6 ;  /* 0x30000000ecfb7fae */ /* 0x000fe2000b121850 */
[----:B------:R-:W-:Y:S01]  /*85b0*/  ISETP.GE.AND P6, PT, R4, UR9, PT ;  /* 0x0000000904007c0c */ /* 0x000fe2000bfc6270 */
[----:B------:R-:W-:-:S02]  /*85c0*/  ULDC UR9, c[0x0][0x230] ;  /* 0x00008c0000097ab9 */ /* 0x000fc40000000800 */
[----:B------:R-:W-:Y:S01]  /*85d0*/  STL [R1+0x6ac], R236 ;  /* 0x0006acec01007387 */ /* 0x000fe20000100800 */
[----:B------:R-:W-:-:S03]  /*85e0*/  ISETP.NE.U32.AND P0, PT, R7, RZ, PT ;  /* 0x000000ff0700720c */ /* 0x000fc60003f05070 */
[----:B------:R-:W-:Y:S01]  /*85f0*/  STL [R1+0x6a0], R237 ;  /* 0x0006a0ed01007387 */ /* 0x000fe20000100800 */
[----:B------:R-:W-:-:S03]  /*8600*/  SEL R7, R112, RZ, !P5 ;  /* 0x000000ff70077207 */ /* 0x000fc60006800000 */
[----:B------:R-:W-:Y:S01]  /*8610*/  STL [R1+0x6b4], R198 ;  /* 0x0006b4c601007387 */ /* 0x000fe20000100800 */
[----:B------:R-:W-:-:S03]  /*8620*/  SEL R114, R112, RZ, !P6 ;  /* 0x000000ff70727207 */ /* 0x000fc60007000000 */
[----:B------:R1:W-:Y:S01]  /*8630*/  LDGSTS.E [R251+0x30008], desc[UR16][R198.64], P1 ;  /* 0x30008000c6fb7fae */ /* 0x0003e20008921850 */
[----:B------:R-:W-:Y:S01]  /*8640*/  ISETP.GE.AND P5, PT, R5, UR4, PT ;  /* 0x0000000405007c0c */ /* 0x000fe2000bfa6270 */
[----:B------:R-:W-:Y:S02]  /*8650*/  ULDC UR4, c[0x0][0x230] ;  /* 0x00008c0000047ab9 */ /* 0x000fe40000000800 */
[----:B------:R1:W-:Y:S01]  /*8660*/  STL [R1+0x6b0], R199 ;  /* 0x0006b0c701007387 */ /* 0x0003e20000100800 */
[----:B------:R-:W-:Y:S02]  /*8670*/  ISETP.NE.U32.AND P1, PT, R114, RZ, PT ;  /* 0x000000ff7200720c */ /* 0x000fe40003f25070 */
[----:B------:R-:W-:Y:S01]  /*8680*/  SEL R114, R112, RZ, !P5 ;  /* 0x000000ff70727207 */ /* 0x000fe20006800000 */
[----:B------:R2:W-:Y:S01]  /*8690*/  LDGSTS.E [R251+0x32000], desc[UR16][R222.64], P0 ;  /* 0x32000000defb7fae */ /* 0x0005e20008121850 */
[----:B-1----:R-:W-:Y:S02]  /*86a0*/  LOP3.LUT R199, R0, 0x2c, RZ, 0xfc, !PT ;  /* 0x0000002c00c77812 */ /* 0x002fe400078efcff */
[----:B------:R-:W-:-:S02]  /*86b0*/  ISETP.NE.U32.AND P5, PT, R7, RZ, PT ;  /* 0x000000ff0700720c */ /* 0x000fc40003fa5070 */
[----:B------:R-:W-:Y:S01]  /*86c0*/  ISETP.GE.AND P6, PT, R199, UR8, PT ;  /* 0x00000008c7007c0c */ /* 0x000fe2000bfc6270 */
[----:B------:R-:W-:-:S03]  /*86d0*/  ULDC UR8, c[0x0][0x230] ;  /* 0x00008c0000087ab9 */ /* 0x000fc60000000800 */
[----:B------:R-:W-:Y:S02]  /*86e0*/  SEL R7, R112, RZ, !P6 ;  /* 0x000000ff70077207 */ /* 0x000fe40007000000 */
[----:B------:R-:W-:Y:S02]  /*86f0*/  ISETP.NE.U32.AND P6, PT, R114, RZ, PT ;  /* 0x000000ff7200720c */ /* 0x000fe40003fc5070 */
[C---:B------:R-:W-:Y:S02]  /*8700*/  LOP3.LUT R10, R0.reuse, 0x2c, RZ, 0xfc, !PT ;  /* 0x0000002c000a7812 */ /* 0x040fe400078efcff */
[----:B------:R-:W-:Y:S01]  /*8710*/  LOP3.LUT R10, R3, 0x30, RZ, 0x3c, !PT ;  /* 0x00000030030a7812 */ /* 0x000fe200078e3cff */
[----:B------:R-:W-:Y:S01]  /*8720*/  LDGSTS.E [R251+0x32008], desc[UR16][R182.64], P5 ;  /* 0x32008000b6fb7fae */ /* 0x000fe2000a921850 */
[----:B------:R-:W-:-:S03]  /*8730*/  LOP3.LUT R236, R0, 0x10, RZ, 0xfc, !PT ;  /* 0x0000001000ec7812 */ /* 0x000fc600078efcff */
[----:B------:R-:W-:Y:S01]  /*8740*/  VIADD R248, R10, UR7 ;  /* 0x000000070af87c36 */ /* 0x000fe20008000000 */
[----:B------:R-:W-:Y:S02]  /*8750*/  LOP3.LUT R212, R0, 0x12, RZ, 0xfc, !PT ;  /* 0x0000001200d47812 */ /* 0x000fe400078efcff */
[----:B------:R-:W-:Y:S02]  /*8760*/  ISETP.GE.AND P5, PT, R236, UR4, PT ;  /* 0x00000004ec007c0c */ /* 0x000fe4000bfa6270 */
[----:B------:R-:W-:Y:S01]  /*8770*/  LOP3.LUT R5, R0, 0x30, RZ, 0xfc, !PT ;  /* 0x0000003000057812 */ /* 0x000fe200078efcff */
[----:B------:R-:W-:Y:S01]  /*8780*/  LDGSTS.E [R248+0x30000], desc[UR16][R242.64], P6 ;  /* 0x30000000f2f87fae */ /* 0x000fe2000b121850 */
[----:B------:R-:W-:Y:S01]  /*8790*/  ISETP.GE.AND P6, PT, R212, UR5, PT ;  /* 0x00000005d4007c0c */ /* 0x000fe2000bfc6270 */
[----:B------:R-:W-:Y:S01]  /*87a0*/  ULDC UR4, c[0x0][0x230] ;  /* 0x00008c0000047ab9 */ /* 0x000fe20000000800 */
[C---:B------:R-:W-:Y:S01]  /*87b0*/  SEL R114, R112.reuse, RZ, !P5 ;  /* 0x000000ff70727207 */ /* 0x040fe20006800000 */
[----:B------:R-:W-:Y:S01]  /*87c0*/  LDGSTS.E [R248+0x30008], desc[UR16][R238.64], P3 ;  /* 0x30008000eef87fae */ /* 0x000fe20009921850 */
[----:B------:R-:W-:Y:S01]  /*87d0*/  ISETP.NE.U32.AND P0, PT, R7, RZ, PT ;  /* 0x000000ff0700720c */ /* 0x000fe20003f05070 */
[----:B------:R-:W-:Y:S01]  /*87e0*/  ULDC UR5, c[0x0][0x230] ;  /* 0x00008c0000057ab9 */ /* 0x000fe20000000800 */
[----:B------:R-:W-:-:S02]  /*87f0*/  SEL R7, R112, RZ, !P6 ;  /* 0x000000ff70077207 */ /* 0x000fc40007000000 */
[----:B------:R-:W-:Y:S02]  /*8800*/  ISETP.NE.U32.AND P6, PT, R114, RZ, PT ;  /* 0x000000ff7200720c */ /* 0x000fe40003fc5070 */
[C---:B------:R-:W-:Y:S02]  /*8810*/  LOP3.LUT R186, R0.reuse, 0x32, RZ, 0xfc, !PT ;  /* 0x0000003200ba7812 */ /* 0x040fe400078efcff */
[----:B------:R-:W-:Y:S02]  /*8820*/  LOP3.LUT R11, R3, 0x40, RZ, 0x3c, !PT ;  /* 0x00000040030b7812 */ /* 0x000fe400078e3cff */
[----:B------:R-:W-:Y:S02]  /*8830*/  ISETP.GE.AND P5, PT, R5, UR8, PT ;  /* 0x0000000805007c0c */ /* 0x000fe4000bfa6270 */
[----:B------:R-:W-:Y:S01]  /*8840*/  LOP3.LUT R187, R0, 0x14, RZ, 0xfc, !PT ;  /* 0x0000001400bb7812 */ /* 0x000fe200078efcff */
[----:B------:R-:W-:Y:S01]  /*8850*/  STL [R1+0x6bc], R222 ;  /* 0x0006bcde01007387 */ /* 0x000fe20000100800 */
[----:B------:R-:W-:Y:S01]  /*8860*/  ISETP.GE.AND P3, PT, R186, UR9, PT ;  /* 0x00000009ba007c0c */ /* 0x000fe2000bf66270 */
[----:B------:R-:W-:Y:S01]  /*8870*/  VIADD R247, R11, UR7 ;  /* 0x000000070bf77c36 */ /* 0x000fe20008000000 */
[C---:B------:R-:W-:Y:S01]  /*8880*/  SEL R114, R112.reuse, RZ, !P5 ;  /* 0x000000ff70727207 */ /* 0x040fe20006800000 */
[----:B------:R-:W-:Y:S01]  /*8890*/  LDGSTS.E [R248+0x32000], desc[UR16][R234.64], P0 ;  /* 0x32000000eaf87fae */ /* 0x000fe20008121850 */
[----:B------:R-:W-:Y:S01]  /*88a0*/  ISETP.NE.U32.AND P5, PT, R7, RZ, PT ;  /* 0x000000ff0700720c */ /* 0x000fe20003fa5070 */
[----:B------:R-:W-:Y:S01]  /*88b0*/  ULDC UR8, c[0x0][0x230] ;  /* 0x00008c0000087ab9 */ /* 0x000fe20000000800 */
[----:B------:R-:W-:Y:S01]  /*88c0*/  SEL R7, R112, RZ, !P3 ;  /* 0x000000ff70077207 */ /* 0x000fe20005800000 */
[----:B------:R-:W-:Y:S01]  /*88d0*/  STL [R1+0x6b8], R223 ;  /* 0x0006b8df01007387 */ /* 0x000fe20000100800 */
[----:B------:R-:W-:Y:S01]  /*88e0*/  LOP3.LUT R5, R0, 0x16, RZ, 0xfc, !PT ;  /* 0x0000001600057812 */ /* 0x000fe200078efcff */
[----:B------:R-:W-:-:S02]  /*88f0*/  ULDC UR9, c[0x0][0x230] ;  /* 0x00008c0000097ab9 */ /* 0x000fc40000000800 */
[----:B------:R-:W-:Y:S01]  /*8900*/  LDGSTS.E [R248+0x32008], desc[UR16][R230.64], P2 ;  /* 0x32008000e6f87fae */ /* 0x000fe20009121850 */
[----:B------:R-:W-:Y:S01]  /*8910*/  ISETP.GE.AND P2, PT, R187, UR4, PT ;  /* 0x00000004bb007c0c */ /* 0x000fe2000bf46270 */
[----:B------:R-:W-:Y:S01]  /*8920*/  ULDC UR4, c[0x0][0x230] ;  /* 0x00008c0000047ab9 */ /* 0x000fe20000000800 */
[----:B------:R-:W-:Y:S01]  /*8930*/  ISETP.NE.U32.AND P0, PT, R114, RZ, PT ;  /* 0x000000ff7200720c */ /* 0x000fe20003f05070 */
[----:B------:R1:W-:Y:S01]  /*8940*/  STL [R1+0x670], R10 ;  /* 0x0006700a01007387 */ /* 0x0003e20000100800 */
[----:B------:R-:W-:-:S03]  /*8950*/  ISETP.NE.U32.AND P3, PT, R7, RZ, PT ;  /* 0x000000ff0700720c */ /* 0x000fc60003f65070 */
[----:B------:R-:W-:Y:S01]  /*8960*/  LDGSTS.E [R247+0x30000], desc[UR16][R226.64], P6 ;  /* 0x30000000e2f77fae */ /* 0x000fe2000b121850 */
[----:B------:R-:W-:Y:S01]  /*8970*/  ISETP.GE.AND P6, PT, R5, UR5, PT ;  /* 0x0000000505007c0c */ /* 0x000fe2000bfc6270 */
[----:B------:R-:W-:Y:S01]  /*8980*/  ULDC UR5, c[0x0][0x230] ;  /* 0x00008c0000057ab9 */ /* 0x000fe20000000800 */
[----:B------:R-:W-:Y:S02]  /*8990*/  SEL R114, R112, RZ, !P2 ;  /* 0x000000ff70727207 */ /* 0x000fe40005000000 */
[----:B-1----:R-:W-:Y:S01]  /*89a0*/  LOP3.LUT R10, R0, 0x34, RZ, 0xfc, !PT ;  /* 0x00000034000a7812 */ /* 0x002fe200078efcff */
[----:B------:R-:W-:Y:S01]  /*89b0*/  STL.64 [R1+0x710], R250 ;  /* 0x000710fa01007387 */ /* 0x000fe20000100a00 */
[----:B------:R-:W-:Y:S02]  /*89c0*/  SEL R7, R112, RZ, !P6 ;  /* 0x000000ff70077207 */ /* 0x000fe40007000000 */
[----:B------:R-:W-:Y:S01]  /*89d0*/  ISETP.GE.AND P2, PT, R10, UR8, PT ;  /* 0x000000080a007c0c */ /* 0x000fe2000bf46270 */
[----:B------:R-:W-:Y:S01]  /*89e0*/  STL.64 [R1+0x708], R182 ;  /* 0x000708b601007387 */ /* 0x000fe20000100a00 */
[----:B------:R-:W-:Y:S01]  /*89f0*/  ISETP.NE.U32.AND P6, PT, R114, RZ, PT ;  /* 0x000000ff7200720c */ /* 0x000fe20003fc5070 */
[----:B------:R-:W-:-:S02]  /*8a00*/  ULDC UR8, c[0x0][0x230] ;  /* 0x00008c0000087ab9 */ /* 0x000fc40000000800 */
[----:B------:R-:W-:Y:S01]  /*8a10*/  STL [R1+0x718], R236 ;  /* 0x000718ec01007387 */ /* 0x000fe20000100800 */
[----:B------:R-:W-:-:S03]  /*8a20*/  SEL R114, R112, RZ, !P2 ;  /* 0x000000ff70727207 */ /* 0x000fc60005000000 */
[----:B------:R-:W-:Y:S01]  /*8a30*/  STL.64 [R1+0x720], R242 ;  /* 0x000720f201007387 */ /* 0x000fe20000100a00 */
[----:B------:R-:W-:-:S03]  /*8a40*/  ISETP.NE.U32.AND P2, PT, R7, RZ, PT ;  /* 0x000000ff0700720c */ /* 0x000fc60003f45070 */
[----:B------:R-:W-:Y:S01]  /*8a50*/  STL.64 [R1+0x728], R238 ;  /* 0x000728ee01007387 */ /* 0x000fe20000100a00 */
[----:B------:R-:W-:-:S03]  /*8a60*/  LOP3.LUT R5, R0, 0x36, RZ, 0xfc, !PT ;  /* 0x0000003600057812 */ /* 0x000fc600078efcff */
[----:B------:R-:W-:Y:S01]  /*8a70*/  STL.64 [R1+0x730], R234 ;  /* 0x000730ea01007387 */ /* 0x000fe20000100a00 */
[----:B------:R-:W-:-:S03]  /*8a80*/  LOP3.LUT R155, R3, 0x50, RZ, 0x3c, !PT ;  /* 0x00000050039b7812 */ /* 0x000fc600078e3cff */
[----:B------:R1:W-:Y:S04]  /*8a90*/  STL [R1+0x66c], R11 ;  /* 0x00066c0b01007387 */ /* 0x0003e80000100800 */
[----:B------:R-:W-:Y:S01]  /*8aa0*/  LDGSTS.E [R247+0x30008], desc[UR16][R224.64], P5 ;  /* 0x30008000e0f77fae */ /* 0x000fe2000a921850 */
[----:B------:R-:W-:Y:S01]  /*8ab0*/  ISETP.GE.AND P5, PT, R5, UR9, PT ;  /* 0x0000000905007c0c */ /* 0x000fe2000bfa6270 */
[----:B------:R-:W-:Y:S02]  /*8ac0*/  VIADD R246, R155, UR7 ;  /* 0x000000079bf67c36 */ /* 0x000fe40008000000 */
[----:B------:R-:W-:Y:S01]  /*8ad0*/  LDGSTS.E [R247+0x32000], desc[UR16][R220.64], P0 ;  /* 0x32000000dcf77fae */ /* 0x000fe20008121850 */
[----:B-1----:R-:W-:Y:S01]  /*8ae0*/  LOP3.LUT R11, R0, 0x18, RZ, 0xfc, !PT ;  /* 0x00000018000b7812 */ /* 0x002fe200078efcff */
[----:B------:R-:W-:-:S02]  /*8af0*/  ULDC UR9, c[0x0][0x230] ;  /* 0x00008c0000097ab9 */ /* 0x000fc40000000800 */
[----:B------:R-:W-:Y:S01]  /*8b00*/  LDGSTS.E [R247+0x32008], desc[UR16][R216.64], P3 ;  /* 0x32008000d8f77fae */ /* 0x000fe20009921850 */
[----:B------:R-:W-:Y:S02]  /*8b10*/  ISETP.GE.AND P3, PT, R11, UR4, PT ;  /* 0x000000040b007c0c */ /* 0x000fe4000bf66270 */
[----:B------:R-:W-:Y:S01]  /*8b20*/  SEL R7, R112, RZ, !P5 ;  /* 0x000000ff70077207 */ /* 0x000fe20006800000 */
[----:B------:R-:W-:Y:S01]  /*8b30*/  LDGSTS.E [R246+0x30000], desc[UR16][R214.64], P6 ;  /* 0x30000000d6f67fae */ /* 0x000fe2000b121850 */
[----:B------:R-:W-:Y:S02]  /*8b40*/  ISETP.NE.U32.AND P0, PT, R114, RZ, PT ;  /* 0x000000ff7200720c */ /* 0x000fe40003f05070 */
[----:B------:R-:W-:Y:S01]  /*8b50*/  SEL R114, R112, RZ, !P3 ;  /* 0x000000ff70727207 */ /* 0x000fe20005800000 */
[----:B------:R-:W-:Y:S01]  /*8b60*/  LDGSTS.E [R246+0x30008], desc[UR16][R210.64], P2 ;  /* 0x30008000d2f67fae */ /* 0x000fe20009121850 */
[----:B------:R-:W-:Y:S02]  /*8b70*/  ISETP.NE.U32.AND P5, PT, R7, RZ, PT ;  /* 0x000000ff0700720c */ /* 0x000fe40003fa5070 */
[----:B------:R-:W-:-:S02]  /*8b80*/  LOP3.LUT R5, R0, 0x1a, RZ, 0xfc, !PT ;  /* 0x0000001a00057812 */ /* 0x000fc400078efcff */
[----:B------:R-:W-:Y:S02]  /*8b90*/  ISETP.NE.U32.AND P2, PT, R114, RZ, PT ;  /* 0x000000ff7200720c */ /* 0x000fe40003f45070 */
[----:B------:R-:W-:Y:S01]  /*8ba0*/  ISETP.GE.AND P6, PT, R5, UR5, PT ;  /* 0x0000000505007c0c */ /* 0x000fe2000bfc6270 */
[----:B------:R-:W-:Y:S01]  /*8bb0*/  ULDC UR5, c[0x0][0x230] ;  /* 0x00008c0000057ab9 */ /* 0x000fe20000000800 */
[----:B------:R-:W-:Y:S01]  /*8bc0*/  LOP3.LUT R11, R3, 0x60, RZ, 0x3c, !PT ;  /* 0x00000060030b7812 */ /* 0x000fe200078e3cff */
[----:B------:R-:W-:Y:S01]  /*8bd0*/  LDGSTS.E [R246+0x32000], desc[UR16][R208.64], P0 ;  /* 0x32000000d0f67fae */ /* 0x000fe20008121850 */
[----:B------:R-:W-:Y:S02]  /*8be0*/  LOP3.LUT R5, R0, 0x3a, RZ, 0xfc, !PT ;  /* 0x0000003a00057812 */ /* 0x000fe400078efcff */
[----:B------:R-:W-:Y:S01]  /*8bf0*/  SEL R7, R112, RZ, !P6 ;  /* 0x000000ff70077207 */ /* 0x000fe20007000000 */
[----:B------:R-:W-:Y:S01]  /*8c00*/  VIADD R249, R11, UR7 ;  /* 0x000000070bf97c36 */ /* 0x000fe20008000000 */
[----:B------:R-:W-:Y:S01]  /*8c10*/  ISETP.GE.AND P6, PT, R5, UR9, PT ;  /* 0x0000000905007c0c */ /* 0x000fe2000bfc6270 */
[----:B------:R-:W-:Y:S01]  /*8c20*/  ULDC UR9, c[0x0][0x230] ;  /* 0x00008c0000097ab9 */ /* 0x000fe20000000800 */
[----:B------:R-:W-:Y:S01]  /*8c30*/  LOP3.LUT R5, R0, 0x3c, RZ, 0xfc, !PT ;  /* 0x0000003c00057812 */ /* 0x000fe200078efcff */
[----:B------:R-:W-:Y:S04]  /*8c40*/  LDGSTS.E [R246+0x32008], desc[UR16][R206.64], P5 ;  /* 0x32008000cef67fae */ /* 0x000fe8000a921850 */
[----:B------:R-:W-:Y:S01]  /*8c50*/  LDGSTS.E [R249+0x30000], desc[UR16][R194.64], P2 ;  /* 0x30000000c2f97fae */ /* 0x000fe20009121850 */
[----:B------:R-:W-:-:S02]  /*8c60*/  ISETP.GE.AND P2, PT, R5, UR9, PT ;  /* 0x0000000905007c0c */ /* 0x000fc4000bf46270 */
[----:B------:R-:W1:Y:S01]  /*8c70*/  S2R R5, SR_TID.X ;  /* 0x0000000000057919 */ /* 0x000e620000002100 */
[----:B------:R-:W-:-:S04]  /*8c80*/  LOP3.LUT R10, R0, 0x38, RZ, 0xfc, !PT ;  /* 0x00000038000a7812 */ /* 0x000fc800078efcff */
[----:B------:R-:W-:Y:S01]  /*8c90*/  ISETP.GE.AND P3, PT, R10, UR8, PT ;  /* 0x000000080a007c0c */ /* 0x000fe2000bf66270 */
[----:B------:R-:W-:-:S03]  /*8ca0*/  ULDC UR8, c[0x0][0x230] ;  /* 0x00008c0000087ab9 */ /* 0x000fc60000000800 */
[----:B------:R-:W-:Y:S02]  /*8cb0*/  SEL R114, R112, RZ, !P3 ;  /* 0x000000ff70727207 */ /* 0x000fe40005800000 */
[----:B------:R-:W-:Y:S02]  /*8cc0*/  ISETP.NE.U32.AND P3, PT, R7, RZ, PT ;  /* 0x000000ff0700720c */ /* 0x000fe40003f65070 */
[----:B------:R-:W-:Y:S01]  /*8cd0*/  LOP3.LUT R10, R0, 0x1c, RZ, 0xfc, !PT ;  /* 0x0000001c000a7812 */ /* 0x000fe200078efcff */
[----:B------:R-:W-:Y:S01]  /*8ce0*/  UIADD3 UR4, UR8, -0x40, URZ ;  /* 0xffffffc008047890 */ /* 0x000fe2000fffe03f */
[----:B------:R-:W-:Y:S02]  /*8cf0*/  SEL R7, R112, RZ, !P6 ;  /* 0x000000ff70077207 */ /* 0x000fe40007000000 */
[----:B------:R-:W-:Y:S02]  /*8d00*/  ISETP.GE.AND P5, PT, R10, UR5, PT ;  /* 0x000000050a007c0c */ /* 0x000fe4000bfa6270 */
[----:B------:R-:W-:-:S02]  /*8d10*/  ISETP.NE.U32.AND P0, PT, R114, RZ, PT ;  /* 0x000000ff7200720c */ /* 0x000fc40003f05070 */
[----:B------:R-:W-:Y:S02]  /*8d20*/  SEL R114, R112, RZ, !P5 ;  /* 0x000000ff70727207 */ /* 0x000fe40006800000 */
[----:B------:R-:W-:Y:S01]  /*8d30*/  ISETP.NE.U32.AND P6, PT, R7, RZ, PT ;  /* 0x000000ff0700720c */ /* 0x000fe20003fc5070 */
[----:B------:R3:W-:Y:S01]  /*8d40*/  LDGSTS.E [R249+0x30008], desc[UR16][R204.64], P3 ;  /* 0x30008000ccf97fae */ /* 0x0007e20009921850 */
[----:B------:R-:W-:Y:S02]  /*8d50*/  ISETP.GE.AND P3, PT, R0, UR4, PT ;  /* 0x0000000400007c0c */ /* 0x000fe4000bf66270 */
[----:B------:R-:W-:Y:S02]  /*8d60*/  SEL R7, R112, RZ, !P2 ;  /* 0x000000ff70077207 */ /* 0x000fe40005000000 */
[----:B------:R-:W-:Y:S02]  /*8d70*/  ISETP.NE.U32.AND P2, PT, R114, RZ, PT ;  /* 0x000000ff7200720c */ /* 0x000fe40003f45070 */
[----:B------:R-:W-:Y:S01]  /*8d80*/  SEL R114, RZ, 0x4, P3 ;  /* 0x00000004ff727807 */ /* 0x000fe20001800000 */
[----:B------:R-:W-:Y:S01]  /*8d90*/  STL.64 [R1+0x738], R230 ;  /* 0x000738e601007387 */ /* 0x000fe20000100a00 */
[----:B-1----:R-:W-:-:S02]  /*8da0*/  LOP3.LUT R5, R5, 0x3f, RZ, 0xc0, !PT ;  /* 0x0000003f05057812 */ /* 0x002fc400078ec0ff */
[----:B------:R-:W-:Y:S01]  /*8db0*/  ISETP.NE.U32.AND P3, PT, R7, RZ, PT ;  /* 0x000000ff0700720c */ /* 0x000fe20003f65070 */
[----:B------:R-:W-:Y:S01]  /*8dc0*/  LDGSTS.E [R249+0x32000], desc[UR16][R202.64], P0 ;  /* 0x32000000caf97fae */ /* 0x000fe20008121850 */
[----:B------:R-:W-:Y:S02]  /*8dd0*/  LOP3.LUT R10, R3, 0x70, RZ, 0x3c, !PT ;  /* 0x00000070030a7812 */ /* 0x000fe400078e3cff */
[----:B------:R-:W-:Y:S01]  /*8de0*/  ISETP.GE.AND P5, PT, R5, UR14, PT ;  /* 0x0000000e05007c0c */ /* 0x000fe2000bfa6270 */
[----:B------:R-:W-:Y:S02]  /*8df0*/  STL.64 [R1+0x740], R186 ;  /* 0x000740ba01007387 */ /* 0x000fe40000100a00 */
[----:B------:R-:W-:Y:S01]  /*8e00*/  VIADD R7, R10, UR7 ;  /* 0x000000070a077c36 */ /* 0x000fe20008000000 */
[----:B------:R-:W-:Y:S01]  /*8e10*/  SEL R112, R112, RZ, !P5 ;  /* 0x000000ff70707207 */ /* 0x000fe20006800000 */
[----:B------:R-:W-:Y:S01]  /*8e20*/  STL.64 [R1+0x748], R226 ;  /* 0x000748e201007387 */ /* 0x000fe20000100a00 */
[----:B------:R-:W-:-:S03]  /*8e30*/  ISETP.GT.AND P5, PT, R252, 0x7f, PT ;  /* 0x0000007ffc00780c */ /* 0x000fc60003fa4270 */
[----:B------:R-:W-:Y:S04]  /*8e40*/  STL.64 [R1+0x750], R224 ;  /* 0x000750e001007387 */ /* 0x000fe80000100a00 */
[----:B------:R-:W-:Y:S01]  /*8e50*/  STL.64 [R1+0x758], R220 ;  /* 0x000758dc01007387 */ /* 0x000fe20000100a00 */
[----:B------:R-:W-:-:S03]  /*8e60*/  SEL R114, R114, RZ, P5 ;  /* 0x000000ff72727207 */ /* 0x000fc60002800000 */
[----:B------:R-:W-:Y:S04]  /*8e70*/  STL [R1+0x668], R155 ;  /* 0x0006689b01007387 */ /* 0x000fe80000100800 */
[----:B------:R-:W-:Y:S04]  /*8e80*/  STL.64 [R1+0x760], R216 ;  /* 0x000760d801007387 */ /* 0x000fe80000100a00 */
[----:B------:R-:W-:Y:S04]  /*8e90*/  STL.64 [R1+0x768], R214 ;  /* 0x000768d601007387 */ /* 0x000fe80000100a00 */
[----:B------:R-:W-:Y:S04]  /*8ea0*/  LDGSTS.E [R249+0x32008], desc[UR16][R200.64], P6 ;  /* 0x32008000c8f97fae */ /* 0x000fe8000b121850 */
[----:B------:R-:W-:Y:S04]  /*8eb0*/  STL.64 [R1+0x770], R210 ;  /* 0x000770d201007387 */ /* 0x000fe80000100a00 */
[----:B------:R1:W-:Y:S01]  /*8ec0*/  LDGSTS.E [R7+0x30000], desc[UR16][R192.64], P2 ;  /* 0x30000000c0077fae */ /* 0x0003e20009121850 */
[----:B------:R-:W-:-:S03]  /*8ed0*/  ISETP.GE.AND P2, PT, R158, UR4, PT ;  /* 0x000000049e007c0c */ /* 0x000fc6000bf46270 */
[----:B------:R-:W-:Y:S01]  /*8ee0*/  STL.64 [R1+0x778], R208 ;  /* 0x000778d001007387 */ /* 0x000fe20000100a00 */
[----:B------:R-:W-:-:S03]  /*8ef0*/  ISETP.NE.U32.AND P6, PT, R114, RZ, PT ;  /* 0x000000ff7200720c */ /* 0x000fc60003fc5070 */
[----:B------:R-:W-:Y:S01]  /*8f00*/  LDGSTS.E [R7+0x30008], desc[UR16][R190.64], P4 ;  /* 0x30008000be077fae */ /* 0x000fe2000a121850 */
[----:B------:R-:W-:-:S03]  /*8f10*/  ISETP.GE.AND P4, PT, R153, UR4, PT ;  /* 0x0000000499007c0c */ /* 0x000fc6000bf86270 */
[----:B------:R-:W-:Y:S01]  /*8f20*/  STL [R1+0x664], R11 ;  /* 0x0006640b01007387 */ /* 0x000fe20000100800 */
[----:B------:R-:W-:-:S03]  /*8f30*/  ISETP.NE.U32.AND P0, PT, R112, RZ, PT ;  /* 0x000000ff7000720c */ /* 0x000fc60003f05070 */
[----:B------:R4:W-:Y:S01]  /*8f40*/  LDGSTS.E [R7+0x32000], desc[UR16][R188.64], P3 ;  /* 0x32000000bc077fae */ /* 0x0009e20009921850 */
[----:B------:R-:W-:-:S03]  /*8f50*/  ISETP.GE.AND P3, PT, R21, UR4, PT ;  /* 0x0000000415007c0c */ /* 0x000fc6000bf66270 */
[----:B------:R-:W-:Y:S01]  /*8f60*/  STL.64 [R1+0x788], R246 ;  /* 0x000788f601007387 */ /* 0x000fe20000100a00 */
[----:B------:R-:W-:-:S03]  /*8f70*/  SEL R114, RZ, 0x4, P2 ;  /* 0x00000004ff727807 */ /* 0x000fc60001000000 */
[----:B------:R-:W-:Y:S01]  /*8f80*/  STL.64 [R1+0x780], R206 ;  /* 0x000780ce01007387 */ /* 0x000fe20000100a00 */
[----:B------:R-:W-:Y:S02]  /*8f90*/  ISETP.GE.AND P2, PT, R17, UR4, PT ;  /* 0x0000000411007c0c */ /* 0x000fe4000bf46270 */
[----:B------:R-:W-:Y:S01]  /*8fa0*/  SEL R112, RZ, 0x4, P4 ;  /* 0x00000004ff707807 */ /* 0x000fe20002000000 */
[----:B------:R-:W-:Y:S01]  /*8fb0*/  STL.64 [R1+0x790], R194 ;  /* 0x000790c201007387 */ /* 0x000fe20000100a00 */
[----:B------:R-:W-:Y:S02]  /*8fc0*/  ISETP.GE.AND P4, PT, R9, UR4, PT ;  /* 0x0000000409007c0c */ /* 0x000fe4000bf86270 */
[----:B------:R-:W-:Y:S01]  /*8fd0*/  SEL R142, RZ, 0x4, P3 ;  /* 0x00000004ff8e7807 */ /* 0x000fe20001800000 */
[----:B------:R3:W-:Y:S01]  /*8fe0*/  STL [R1+0x694], R205 ;  /* 0x000694cd01007387 */ /* 0x0007e20000100800 */
[----:B------:R-:W-:-:S03]  /*8ff0*/  ISETP.GE.AND P3, PT, R8, UR4, PT ;  /* 0x0000000408007c0c */ /* 0x000fc6000bf66270 */
[----:B------:R-:W-:Y:S01]  /*9000*/  STL [R1+0x84c], R5 ;  /* 0x00084c0501007387 */ /* 0x000fe20000100800 */
[----:B------:R-:W-:-:S03]  /*9010*/  SEL R179, RZ, 0x4, P2 ;  /* 0x00000004ffb37807 */ /* 0x000fc60001000000 */
[----:B------:R-:W-:Y:S01]  /*9020*/  STL [R1+0x68c], R252 ;  /* 0x00068cfc01007387 */ /* 0x000fe20000100800 */
[----:B------:R-:W-:-:S03]  /*9030*/  ISETP.GE.AND P2, PT, R156, UR4, PT ;  /* 0x000000049c007c0c */ /* 0x000fc6000bf46270 */
[----:B------:R-:W-:Y:S01]  /*9040*/  STL.64 [R1+0x680], R2 ;  /* 0x0006800201007387 */ /* 0x000fe20000100a00 */
[----:B------:R-:W-:-:S03]  /*9050*/  SEL R244, RZ, 0x4, P4 ;  /* 0x00000004fff47807 */ /* 0x000fc60002000000 */
[----:B------:R-:W-:Y:S01]  /*9060*/  STL.64 [R1+0x798], R202 ;  /* 0x000798ca01007387 */ /* 0x000fe20000100a00 */
[----:B------:R-:W-:Y:S02]  /*9070*/  ISETP.GE.AND P4, PT, R154, UR4, PT ;  /* 0x000000049a007c0c */ /* 0x000fe4000bf86270 */
[----:B------:R-:W-:Y:S01]  /*9080*/  SEL R213, RZ, 0x4, P3 ;  /* 0x00000004ffd57807 */ /* 0x000fe20001800000 */
[----:B------:R-:W-:Y:S01]  /*9090*/  STL [R1+0x650], R10 ;  /* 0x0006500a01007387 */ /* 0x000fe20000100800 */
[----:B------:R-:W-:-:S03]  /*90a0*/  ISETP.GE.AND P3, PT, R152, UR4, PT ;  /* 0x0000000498007c0c */ /* 0x000fc6000bf66270 */
[----:B------:R-:W-:Y:S01]  /*90b0*/  STL.64 [R1+0x7a8], R248 ;  /* 0x0007a8f801007387 */ /* 0x000fe20000100a00 */
[----:B--2---:R-:W-:-:S03]  /*90c0*/  SEL R223, RZ, 0x4, P2 ;  /* 0x00000004ffdf7807 */ /* 0x004fc60001000000 */
[----:B------:R-:W-:Y:S01]  /*90d0*/  STL.64 [R1+0x7a0], R200 ;  /* 0x0007a0c801007387 */ /* 0x000fe20000100a00 */
[----:B------:R-:W-:-:S03]  /*90e0*/  SEL R198, RZ, 0x4, P4 ;  /* 0x00000004ffc67807 */ /* 0x000fc60002000000 */
[----:B------:R1:W-:Y:S01]  /*90f0*/  STL.64 [R1+0x7b0], R192 ;  /* 0x0007b0c001007387 */ /* 0x0003e20000100a00 */
[----:B---3--:R-:W-:-:S03]  /*9100*/  SEL R205, RZ, 0x4, P3 ;  /* 0x00000004ffcd7807 */ /* 0x008fc60001800000 */
[----:B------:R-:W-:Y:S01]  /*9110*/  STL.64 [R1+0x7b8], R190 ;  /* 0x0007b8be01007387 */ /* 0x000fe20000100a00 */
[----:B------:R-:W-:-:S03]  /*9120*/  IMAD R152, R111, UR6, RZ ;  /* 0x000000066f987c24 */ /* 0x000fc6000f8e02ff */
[----:B------:R4:W-:Y:S01]  /*9130*/  STL.64 [R1+0x7c0], R188 ;  /* 0x0007c0bc01007387 */ /* 0x0009e20000100a00 */
[----:B------:R-:W-:-:S03]  /*9140*/  IMAD R182, R43, UR6, RZ ;  /* 0x000000062bb67c24 */ /* 0x000fc6000f8e02ff */
[----:B------:R-:W-:Y:S01]  /*9150*/  STL [R1+0x850], R179 ;  /* 0x000850b301007387 */ /* 0x000fe20000100800 */
[----:B------:R-:W-:-:S03]  /*9160*/  IMAD R165, R44, UR6, RZ ;  /* 0x000000062ca57c24 */ /* 0x000fc6000f8e02ff */
[----:B------:R2:W-:Y:S01]  /*9170*/  STL [R1+0x854], R244 ;  /* 0x000854f401007387 */ /* 0x0005e20000100800 */
[----:B-1----:R-:W-:-:S03]  /*9180*/  IMAD R192, R46, UR6, RZ ;  /* 0x000000062ec07c24 */ /* 0x002fc6000f8e02ff */
[----:B------:R-:W-:Y:S01]  /*9190*/  STL.64 [R1+0x7c8], R212 ;  /* 0x0007c8d401007387 */ /* 0x000fe20000100a00 */
[----:B------:R-:W-:-:S03]  /*91a0*/  IMAD R174, R47, UR6, RZ ;  /* 0x000000062fae7c24 */ /* 0x000fc6000f8e02ff */
[----:B------:R-:W-:Y:S01]  /*91b0*/  STL [R1+0x7d0], R223 ;  /* 0x0007d0df01007387 */ /* 0x000fe20000100800 */
[----:B------:R-:W-:-:S03]  /*91c0*/  IMAD R200, R48, UR6, RZ ;  /* 0x0000000630c87c24 */ /* 0x000fc6000f8e02ff */
[----:B------:R1:W-:Y:S01]  /*91d0*/  STL.64 [R1+0x7d8], R198 ;  /* 0x0007d8c601007387 */ /* 0x0003e20000100a00 */
[----:B------:R-:W-:-:S03]  /*91e0*/  IMAD R163, R50, UR6, RZ ;  /* 0x0000000632a37c24 */ /* 0x000fc6000f8e02ff */
[----:B------:R-:W-:Y:S01]  /*91f0*/  STL.64 [R1+0x7e0], R204 ;  /* 0x0007e0cc01007387 */ /* 0x000fe20000100a00 */
[----:B------:R-:W-:-:S03]  /*9200*/  IMAD R197, R51, UR6, RZ ;  /* 0x0000000633c57c24 */ /* 0x000fc6000f8e02ff */
[----:B------:R3:W-:Y:S01]  /*9210*/  STL [R1+0x208], R152 ;  /* 0x0002089801007387 */ /* 0x0007e20000100800 */
[----:B------:R-:W-:-:S03]  /*9220*/  IMAD R158, R52, UR6, RZ ;  /* 0x00000006349e7c24 */ /* 0x000fc6000f8e02ff */
[----:B------:R3:W-:Y:S01]  /*9230*/  STL [R1+0x420], R182 ;  /* 0x000420b601007387 */ /* 0x0007e20000100800 */
[----:B------:R-:W-:-:S03]  /*9240*/  IMAD R195, R54, UR6, RZ ;  /* 0x0000000636c37c24 */ /* 0x000fc6000f8e02ff */
[----:B------:R3:W-:Y:S01]  /*9250*/  STL [R1+0x41c], R165 ;  /* 0x00041ca501007387 */ /* 0x0007e20000100800 */
[----:B------:R-:W-:-:S03]  /*9260*/  IMAD R161, R55, UR6, RZ ;  /* 0x0000000637a17c24 */ /* 0x000fc6000f8e02ff */
[----:B------:R3:W-:Y:S01]  /*9270*/  STL [R1+0x418], R192 ;  /* 0x000418c001007387 */ /* 0x0007e20000100800 */
[----:B------:R-:W-:-:S03]  /*9280*/  IMAD R187, R56, UR6, RZ ;  /* 0x0000000638bb7c24 */ /* 0x000fc6000f8e02ff */
[----:B------:R-:W-:Y:S01]  /*9290*/  STL [R1+0x414], R174 ;  /* 0x000414ae01007387 */ /* 0x000fe20000100800 */
        /* <DEDUP_REMOVED lines=26> */
[----:B----4-:R-:W-:-:S03]  /*9440*/  IMAD R189, R73, UR6, RZ ;  /* 0x0000000649bd7c24 */ /* 0x010fc6000f8e02ff */
        /* <DEDUP_REMOVED lines=15> */
[----:B------:R-:W-:Y:S01]  /*9540*/  ISETP.GE.AND P2, PT, R4, UR4, PT ;  /* 0x0000000404007c0c */ /* 0x000fe2000bf46270 */
[----:B------:R-:W-:Y:S02]  /*9550*/  IMAD R10, R83, UR6, RZ ;  /* 0x00000006530a7c24 */ /* 0x000fe4000f8e02ff */
        /* <DEDUP_REMOVED lines=19> */
[----:B--2---:R-:W-:-:S03]  /*9690*/  IMAD R244, R96, UR6, RZ ;  /* 0x0000000660f47c24 */ /* 0x004fc6000f8e02ff */
        /* <DEDUP_REMOVED lines=15> */
[----:B------:R-:W-:-:S03]  /*9790*/  SEL R252, RZ, 0x4, P2 ;  /* 0x00000004fffc7807 */ /* 0x000fc60001000000 */
[----:B------:R-:W-:Y:S01]  /*97a0*/  STL [R1+0x36c], R162 ;  /* 0x00036ca201007387 */ /* 0x000fe20000100800 */
[----:B------:R-:W-:-:S03]  /*97b0*/  IMAD R171, R107, UR6, RZ ;  /* 0x000000066bab7c24 */ /* 0x000fc6000f8e02ff */
[----:B------:R-:W-:Y:S01]  /*97c0*/  STL [R1+0x368], R179 ;  /* 0x000368b301007387 */ /* 0x000fe20000100800 */
[----:B------:R-:W-:Y:S01]  /*97d0*/  IMAD R160, R108, UR6, RZ ;  /* 0x000000066ca07c24 */ /* 0x000fe2000f8e02ff */
[----:B-1----:R-:W-:Y:S02]  /*97e0*/  LEA R198, P2, R152, R178, 0x2 ;  /* 0x000000b298c67211 */ /* 0x002fe400078410ff */
[----:B------:R-:W-:Y:S01]  /*97f0*/  STL [R1+0x364], R5 ;  /* 0x0003640501007387 */ /* 0x000fe20000100800 */
[----:B------:R-:W-:-:S03]  /*9800*/  IMAD R169, R110, UR6, RZ ;  /* 0x000000066ea97c24 */ /* 0x000fc6000f8e02ff */
[----:B------:R-:W-:Y:S01]  /*9810*/  STL [R1+0x360], R175 ;  /* 0x000360af01007387 */ /* 0x000fe20000100800 */
[----:B------:R-:W-:-:S03]  /*9820*/  IMAD R176, R40, UR6, RZ ;  /* 0x0000000628b07c24 */ /* 0x000fc6000f8e02ff */
[----:B------:R-:W-:Y:S01]  /*9830*/  STL [R1+0x35c], R0 ;  /* 0x00035c0001007387 */ /* 0x000fe20000100800 */
[----:B------:R-:W-:-:S03]  /*9840*/  IMAD R167, R42, UR6, RZ ;  /* 0x000000062aa77c24 */ /* 0x000fc6000f8e02ff */
[----:B------:R-:W-:Y:S01]  /*9850*/  STL [R1+0x358], R173 ;  /* 0x000358ad01007387 */ /* 0x000fe20000100800 */
[----:B------:R-:W-:-:S03]  /*9860*/  LEA.HI.X.SX32 R199, R152, R6, 0x2, P2 ;  /* 0x0000000698c77211 */ /* 0x000fc600010f16ff */
[----:B------:R-:W-:Y:S01]  /*9870*/  STL [R1+0x354], R177 ;  /* 0x000354b101007387 */ /* 0x000fe20000100800 */
[----:B------:R-:W-:-:S03]  /*9880*/  LEA R216, P2, R165, R178, 0x2 ;  /* 0x000000b2a5d87211 */ /* 0x000fc600078410ff */
[----:B------:R1:W-:Y:S01]  /*9890*/  LDGSTS.E [R7+0x32008], desc[UR16][R22.64], P1 ;  /* 0x3200800016077fae */ /* 0x0003e20008921850 */
[----:B------:R-:W-:Y:S01]  /*98a0*/  LEA R190, P1, R182, R178, 0x2 ;  /* 0x000000b2b6be7211 */ /* 0x000fe200078210ff */
[----:B---3--:R-:W-:Y:S01]  /*98b0*/  IMAD R152, R39, UR6, RZ ;  /* 0x0000000627987c24 */ /* 0x008fe2000f8e02ff */
[-C--:B------:R-:W-:Y:S01]  /*98c0*/  LEA.HI.X.SX32 R217, R165, R6.reuse, 0x2, P2 ;  /* 0x00000006a5d97211 */ /* 0x080fe200010f16ff */
[----:B------:R-:W-:Y:S01]  /*98d0*/  IMAD R245, R14, UR6, RZ ;  /* 0x000000060ef57c24 */ /* 0x000fe2000f8e02ff */
[----:B------:R-:W-:Y:S01]  /*98e0*/  LEA.HI.X.SX32 R191, R182, R6, 0x2, P1 ;  /* 0x00000006b6bf7211 */ /* 0x000fe200008f16ff */
[----:B------:R-:W0:Y:S04]  /*98f0*/  LDGDEPBAR ;  /* 0x00000000000079af */ /* 0x000e280000000000 */
[----:B------:R-:W2:Y:S04]  /*9900*/  LDL.LU.64 R22, [R1+0x860] ;  /* 0x0008600001167983 */ /* 0x000ea80000300a00 */
[----:B------:R-:W-:Y:S04]  /*9910*/  STL [R1+0x350], R171 ;  /* 0x000350ab01007387 */ /* 0x000fe80000100800 */
[----:B------:R-:W-:Y:S01]  /*9920*/  STL [R1+0x34c], R160 ;  /* 0x00034ca001007387 */ /* 0x000fe20000100800 */
[----:B------:R-:W-:-:S03]  /*9930*/  LEA R182, P1, R192, R178, 0x2 ;  /* 0x000000b2c0b67211 */ /* 0x000fc600078210ff */
[----:B------:R-:W-:Y:S04]  /*9940*/  STL [R1+0x348], R169 ;  /* 0x000348a901007387 */ /* 0x000fe80000100800 */
[----:B------:R-:W-:Y:S04]  /*9950*/  STL [R1+0x344], R176 ;  /* 0x000344b001007387 */ /* 0x000fe80000100800 */
[----:B------:R-:W-:Y:S01]  /*9960*/  STL [R1+0x340], R167 ;  /* 0x000340a701007387 */ /* 0x000fe20000100800 */
[----:B------:R-:W-:-:S03]  /*9970*/  IMAD R165, R38, UR6, RZ ;  /* 0x0000000626a57c24 */ /* 0x000fc6000f8e02ff */
[----:B------:R3:W-:Y:S01]  /*9980*/  STL.64 [R1+0x150], R198 ;  /* 0x000150c601007387 */ /* 0x0007e20000100a00 */
[----:B------:R-:W-:-:S03]  /*9990*/  LEA.HI.X.SX32 R183, R192, R6, 0x2, P1 ;  /* 0x00000006c0b77211 */ /* 0x000fc600008f16ff */
[----:B------:R-:W-:Y:S01]  /*99a0*/  STL [R1+0x33c], R152 ;  /* 0x00033c9801007387 */ /* 0x000fe20000100800 */
[----:B------:R-:W-:-:S03]  /*99b0*/  LEA R192, P1, R200, R178, 0x2 ;  /* 0x000000b2c8c07211 */ /* 0x000fc600078210ff */
[----:B------:R-:W-:Y:S01]  /*99c0*/  STL.64 [R1+0x148], R190 ;  /* 0x000148be01007387 */ /* 0x000fe20000100a00 */
[----:B---3--:R-:W-:-:S03]  /*99d0*/  LEA R198, P2, R174, R178, 0x2 ;  /* 0x000000b2aec67211 */ /* 0x008fc600078410ff */
[----:B------:R-:W-:Y:S01]  /*99e0*/  STL.64 [R1+0x7e8], R190 ;  /* 0x0007e8be01007387 */ /* 0x000fe20000100a00 */
[----:B------:R-:W-:-:S03]  /*99f0*/  LEA.HI.X.SX32 R199, R174, R6, 0x2, P2 ;  /* 0x00000006aec77211 */ /* 0x000fc600010f16ff */
[----:B------:R-:W-:Y:S01]  /*9a00*/  STL.64 [R1+0x140], R216 ;  /* 0x000140d801007387 */ /* 0x000fe20000100a00 */
[----:B------:R-:W-:Y:S01]  /*9a10*/  LEA R220, P2, R163, R178, 0x2 ;  /* 0x000000b2a3dc7211 */ /* 0x000fe200078410ff */
[----:B------:R-:W-:Y:S02]  /*9a20*/  IMAD R174, R36, UR6, RZ ;  /* 0x0000000624ae7c24 */ /* 0x000fe4000f8e02ff */
[----:B------:R-:W-:Y:S01]  /*9a30*/  STL.64 [R1+0x7f0], R216 ;  /* 0x0007f0d801007387 */ /* 0x000fe20000100a00 */
[----:B------:R-:W-:-:S03]  /*9a40*/  LEA.HI.X.SX32 R193, R200, R6, 0x2, P1 ;  /* 0x00000006c8c17211 */ /* 0x000fc600008f16ff */
[----:B------:R-:W-:Y:S01]  /*9a50*/  STL [R1+0x338], R165 ;  /* 0x000338a501007387 */ /* 0x000fe20000100800 */
[----:B------:R-:W-:-:S03]  /*9a60*/  LEA.HI.X.SX32 R221, R163, R6, 0x2, P2 ;  /* 0x00000006a3dd7211 */ /* 0x000fc600010f16ff */
[----:B------:R-:W-:Y:S04]  /*9a70*/  STL.64 [R1+0x138], R182 ;  /* 0x000138b601007387 */ /* 0x000fe80000100a00 */
[----:B------:R3:W-:Y:S04]  /*9a80*/  STL.64 [R1+0x7f8], R182 ;  /* 0x0007f8b601007387 */ /* 0x0007e80000100a00 */
[----:B------:R-:W-:Y:S04]  /*9a90*/  STL.64 [R1+0x130], R198 ;  /* 0x000130c601007387 */ /* 0x000fe80000100a00 */
[----:B------:R-:W-:Y:S01]  /*9aa0*/  STL [R1+0x334], R174 ;  /* 0x000334ae01007387 */ /* 0x000fe20000100800 */
[----:B---3--:R-:W-:-:S03]  /*9ab0*/  LEA R182, P2, R158, R178, 0x2 ;  /* 0x000000b29eb67211 */ /* 0x008fc600078410ff */
[----:B------:R-:W-:Y:S04]  /*9ac0*/  STL.64 [R1+0x128], R192 ;  /* 0x000128c001007387 */ /* 0x000fe80000100a00 */
[----:B------:R3:W-:Y:S04]  /*9ad0*/  STL.64 [R1+0x800], R192 ;  /* 0x000800c001007387 */ /* 0x0007e80000100a00 */
[----:B------:R4:W-:Y:S04]  /*9ae0*/  STL [R1+0x110], R182 ;  /* 0x000110b601007387 */ /* 0x0009e80000100800 */
[----:B---3--:R-:W3:Y:S01]  /*9af0*/  LDL.64 R192, [R1+0x110] ;  /* 0x0001100001c07983 */ /* 0x008ee20000100a00 */
[----:B------:R-:W-:-:S04]  /*9b00*/  LEA R218, P1, R197, R178, 0x2 ;  /* 0x000000b2c5da7211 */ /* 0x000fc800078210ff */
[----:B------:R-:W-:Y:S02]  /*9b10*/  LEA.HI.X.SX32 R219, R197, R6, 0x2, P1 ;  /* 0x00000006c5db7211 */ /* 0x000fe400008f16ff */
        /* <DEDUP_REMOVED lines=10> */
[----:B------:R-:W-:Y:S01]  /*9bc0*/  LEA R184, P1, R194, R178, 0x2 ;  /* 0x000000b2c2b87211 */ /* 0x000fe200078210ff */
[----:B------:R-:W-:-:S03]  /*9bd0*/  IMAD R163, R35, UR6, RZ ;  /* 0x0000000623a37c24 */ /* 0x000fc6000f8e02ff */
[----:B------:R-:W-:Y:S02]  /*9be0*/  LEA.HI.X.SX32 R185, R194, R6, 0x2, P1 ;  /* 0x00000006c2b97211 */ /* 0x000fe400008f16ff */
[C---:B------:R-:W-:Y:S01]  /*9bf0*/  LEA R194, P1, R196.reuse, R178, 0x2 ;  /* 0x000000b2c4c27211 */ /* 0x040fe200078210ff */
[----:B------:R-:W-:Y:S03]  /*9c00*/  STL.64 [R1+0x120], R220 ;  /* 0x000120dc01007387 */ /* 0x000fe60000100a00 */
[----:B------:R-:W-:Y:S01]  /*9c10*/  LEA.HI.X.SX32 R195, R196, R6, 0x2, P1 ;  /* 0x00000006c4c37211 */ /* 0x000fe200008f16ff */
[----:B------:R1:W-:Y:S01]  /*9c20*/  STL.64 [R1+0x808], R220 ;  /* 0x000808dc01007387 */ /* 0x0003e20000100a00 */
[----:B------:R-:W-:-:S03]  /*9c30*/  LEA R196, P1, R206, R178, 0x2 ;  /* 0x000000b2cec47211 */ /* 0x000fc600078210ff */
[----:B------:R-:W-:Y:S01]  /*9c40*/  STL [R1+0x330], R163 ;  /* 0x000330a301007387 */ /* 0x000fe20000100800 */
[----:B------:R-:W-:-:S03]  /*9c50*/  LEA.HI.X.SX32 R197, R206, R6, 0x2, P1 ;  /* 0x00000006cec57211 */ /* 0x000fc600008f16ff */
[----:B------:R-:W-:Y:S01]  /*9c60*/  STL.64 [R1+0x118], R218 ;  /* 0x000118da01007387 */ /* 0x000fe20000100a00 */
        /* <DEDUP_REMOVED lines=11> */
[----:B------:R-:W-:Y:S01]  /*9d20*/  IMAD R153, R18, UR6, RZ ;  /* 0x0000000612997c24 */ /* 0x000fe2000f8e02ff */
[----:B---3--:R-:W-:Y:S02]  /*9d30*/  LEA.HI.X.SX32 R193, R158, R6, 0x2, P2 ;  /* 0x000000069ec17211 */ /* 0x008fe400010f16ff */
[----:B------:R-:W-:Y:S01]  /*9d40*/  LEA R224, P2, R161, R178, 0x2 ;  /* 0x000000b2a1e07211 */ /* 0x000fe200078410ff */
[----:B------:R-:W-:-:S03]  /*9d50*/  IMAD.MOV.U32 R192, RZ, RZ, R182 ;  /* 0x000000ffffc07224 */ /* 0x000fc600078e00b6 */
[----:B------:R-:W-:Y:S02]  /*9d60*/  LEA.HI.X.SX32 R225, R161, R6, 0x2, P2 ;  /* 0x00000006a1e17211 */ /* 0x000fe400010f16ff */
[----:B----4-:R-:W-:-:S04]  /*9d70*/  LEA R182, P2, R172, R178, 0x2 ;  /* 0x000000b2acb67211 */ /* 0x010fc800078410ff */
        /* <DEDUP_REMOVED lines=10> */
[----:B------:R-:W-:Y:S01]  /*9e20*/  LEA R230, P2, R8, R178, 0x2 ;  /* 0x000000b208e67211 */ /* 0x000fe200078410ff */
[----:B------:R-:W-:Y:S01]  /*9e30*/  IMAD R161, R32, UR6, RZ ;  /* 0x0000000620a17c24 */ /* 0x000fe2000f8e02ff */
[----:B------:R-:W-:Y:S02]  /*9e40*/  STL [R1+0x114], R193 ;  /* 0x000114c101007387 */ /* 0x000fe40000100800 */
[----:B------:R-:W-:Y:S01]  /*9e50*/  LEA.HI.X.SX32 R231, R8, R6, 0x2, P2 ;  /* 0x0000000608e77211 */ /* 0x000fe200010f16ff */
[----:B------:R-:W-:Y:S01]  /*9e60*/  IMAD R172, R31, UR6, RZ ;  /* 0x000000061fac7c24 */ /* 0x000fe2000f8e02ff */
[----:B------:R3:W-:Y:S01]  /*9e70*/  STL [R1+0x32c], R158 ;  /* 0x00032c9e01007387 */ /* 0x0007e20000100800 */
[----:B------:R-:W-:-:S03]  /*9e80*/  LEA R204, P2, R156, R178, 0x2 ;  /* 0x000000b29ccc7211 */ /* 0x000fc600078410ff */
[----:B------:R-:W-:Y:S01]  /*9e90*/  STL.64 [R1+0x108], R248 ;  /* 0x000108f801007387 */ /* 0x000fe20000100a00 */
[----:B------:R-:W-:Y:S01]  /*9ea0*/  IMAD R159, R30, UR6, RZ ;  /* 0x000000061e9f7c24 */ /* 0x000fe2000f8e02ff */
[----:B------:R-:W-:Y:S02]  /*9eb0*/  LEA.HI.X.SX32 R205, R156, R6, 0x2, P2 ;  /* 0x000000069ccd7211 */ /* 0x000fe400010f16ff */
[----:B------:R-:W-:Y:S01]  /*9ec0*/  STL.64 [R1+0x100], R224 ;  /* 0x000100e001007387 */ /* 0x000fe20000100a00 */
[----:B------:R-:W-:-:S03]  /*9ed0*/  LEA R234, P2, R9, R178, 0x2 ;  /* 0x000000b209ea7211 */ /* 0x000fc600078410ff */
[----:B------:R-:W-:Y:S01]  /*9ee0*/  STL [R1+0x328], R161 ;  /* 0x000328a101007387 */ /* 0x000fe20000100800 */
[----:B------:R-:W-:-:S03]  /*9ef0*/  IMAD R170, R28, UR6, RZ ;  /* 0x000000061caa7c24 */ /* 0x000fc6000f8e02ff */
[----:B------:R-:W-:Y:S04]  /*9f00*/  STL.64 [R1+0xf8], R228 ;  /* 0x0000f8e401007387 */ /* 0x000fe80000100a00 */
[----:B------:R-:W-:Y:S01]  /*9f10*/  STL.64 [R1+0xf0], R182 ;  /* 0x0000f0b601007387 */ /* 0x000fe20000100a00 */
[----:B------:R-:W-:-:S03]  /*9f20*/  LEA.HI.X.SX32 R235, R9, R6, 0x2, P2 ;  /* 0x0000000609eb7211 */ /* 0x000fc600010f16ff */
[----:B------:R4:W-:Y:S01]  /*9f30*/  STL [R1+0x324], R172 ;  /* 0x000324ac01007387 */ /* 0x0009e20000100800 */
[----:B------:R-:W-:-:S03]  /*9f40*/  IMAD R157, R27, UR6, RZ ;  /* 0x000000061b9d7c24 */ /* 0x000fc6000f8e02ff */
[----:B------:R-:W-:Y:S01]  /*9f50*/  STL.64 [R1+0xe8], R200 ;  /* 0x0000e8c801007387 */ /* 0x000fe20000100a00 */
[----:B------:R-:W-:-:S03]  /*9f60*/  LEA R198, P2, R166, R178, 0x2 ;  /* 0x000000b2a6c67211 */ /* 0x000fc600078410ff */
[----:B------:R-:W-:Y:S04]  /*9f70*/  STL.64 [R1+0xe0], R226 ;  /* 0x0000e0e201007387 */ /* 0x000fe80000100a00 */
[----:B------:R-:W-:Y:S01]  /*9f80*/  STL [R1+0x320], R159 ;  /* 0x0003209f01007387 */ /* 0x000fe20000100800 */
[----:B------:R-:W-:-:S03]  /*9f90*/  IMAD R168, R26, UR6, RZ ;  /* 0x000000061aa87c24 */ /* 0x000fc6000f8e02ff */
[----:B------:R-:W-:Y:S01]  /*9fa0*/  STL.64 [R1+0xd8], R240 ;  /* 0x0000d8f001007387 */ /* 0x000fe20000100a00 */
[----:B------:R-:W-:-:S03]  /*9fb0*/  LEA.HI.X.SX32 R199, R166, R6, 0x2, P2 ;  /* 0x00000006a6c77211 */ /* 0x000fc600010f16ff */
[----:B------:R-:W-:Y:S01]  /*9fc0*/  STL.64 [R1+0xd0], R216 ;  /* 0x0000d0d801007387 */ /* 0x000fe20000100a00 */
[----:B------:R-:W-:-:S03]  /*9fd0*/  LEA R238, P2, R155, R178, 0x2 ;  /* 0x000000b29bee7211 */ /* 0x000fc600078410ff */
[----:B------:R4:W-:Y:S01]  /*9fe0*/  STL [R1+0x31c], R170 ;  /* 0x00031caa01007387 */ /* 0x0009e20000100800 */
[----:B------:R-:W-:-:S03]  /*9ff0*/  IMAD R8, R24, UR6, RZ ;  /* 0x0000000618087c24 */ /* 0x000fc6000f8e02ff */
[----:B------:R-:W-:Y:S04]  /*a000*/  STL.64 [R1+0xc8], R202 ;  /* 0x0000c8ca01007387 */ /* 0x000fe80000100a00 */
[----:B------:R-:W-:Y:S04]  /*a010*/  STL.64 [R1+0xc0], R186 ;  /* 0x0000c0ba01007387 */ /* 0x000fe80000100a00 */
[----:B------:R-:W-:Y:S01]  /*a020*/  STL [R1+0x318], R157 ;  /* 0x0003189d01007387 */ /* 0x000fe20000100800 */
[----:B--2---:R-:W-:-:S03]  /*a030*/  IMAD R156, R23, UR6, RZ ;  /* 0x00000006179c7c24 */ /* 0x004fc6000f8e02ff */
[----:B------:R-:W-:Y:S01]  /*a040*/  STL.64 [R1+0xb8], R184 ;  /* 0x0000b8b801007387 */ /* 0x000fe20000100a00 */
[----:B------:R-:W-:-:S03]  /*a050*/  LEA.HI.X.SX32 R239, R155, R6, 0x2, P2 ;  /* 0x000000069bef7211 */ /* 0x000fc600010f16ff */
[----:B------:R-:W-:Y:S01]  /*a060*/  STL.64 [R1+0xb0], R190 ;  /* 0x0000b0be01007387 */ /* 0x000fe20000100a00 */
[----:B------:R-:W-:-:S03]  /*a070*/  LEA R222, P2, R11, R178, 0x2 ;  /* 0x000000b20bde7211 */ /* 0x000fc600078410ff */
[----:B------:R2:W-:Y:S01]  /*a080*/  STL [R1+0x314], R168 ;  /* 0x000314a801007387 */ /* 0x0005e20000100800 */
[----:B------:R-:W-:-:S03]  /*a090*/  IMAD R9, R22, UR6, RZ ;  /* 0x0000000616097c24 */ /* 0x000fc6000f8e02ff */
[----:B------:R-:W-:Y:S04]  /*a0a0*/  STL.64 [R1+0xa8], R194 ;  /* 0x0000a8c201007387 */ /* 0x000fe80000100a00 */
[----:B------:R-:W-:Y:S01]  /*a0b0*/  STL.64 [R1+0xa0], R230 ;  /* 0x0000a0e601007387 */ /* 0x000fe20000100a00 */
[----:B------:R-:W-:-:S03]  /*a0c0*/  LEA.HI.X.SX32 R223, R11, R6, 0x2, P2 ;  /* 0x000000060bdf7211 */ /* 0x000fc600010f16ff */
[----:B------:R-:W-:Y:S01]  /*a0d0*/  STL [R1+0x310], R8 ;  /* 0x0003100801007387 */ /* 0x000fe20000100800 */
[----:B------:R-:W-:-:S03]  /*a0e0*/  IMAD R166, R20, UR6, RZ ;  /* 0x0000000614a67c24 */ /* 0x000fc6000f8e02ff */
[----:B------:R-:W-:Y:S01]  /*a0f0*/  STL.64 [R1+0x98], R196 ;  /* 0x000098c401007387 */ /* 0x000fe20000100a00 */
[----:B------:R-:W-:-:S03]  /*a100*/  LEA R242, P2, R4, R178, 0x2 ;  /* 0x000000b204f27211 */ /* 0x000fc600078410ff */
[----:B------:R-:W-:Y:S04]  /*a110*/  STL.64 [R1+0x90], R204 ;  /* 0x000090cc01007387 */ /* 0x000fe80000100a00 */
[----:B------:R2:W-:Y:S01]  /*a120*/  STL [R1+0x30c], R156 ;  /* 0x00030c9c01007387 */ /* 0x0005e20000100800 */
[----:B------:R-:W-:-:S03]  /*a130*/  IMAD R155, R19, UR6, RZ ;  /* 0x00000006139b7c24 */ /* 0x000fc6000f8e02ff */
[----:B------:R-:W-:Y:S01]  /*a140*/  STL.64 [R1+0x88], R246 ;  /* 0x000088f601007387 */ /* 0x000fe20000100a00 */
[----:B------:R-:W-:-:S03]  /*a150*/  LEA.HI.X.SX32 R243, R4, R6, 0x2, P2 ;  /* 0x0000000604f37211 */ /* 0x000fc600010f16ff */
[----:B------:R-:W-:Y:S01]  /*a160*/  STL.64 [R1+0x80], R234 ;  /* 0x000080ea01007387 */ /* 0x000fe20000100a00 */
[----:B------:R-:W-:-:S03]  /*a170*/  LEA R212, P2, R3, R178, 0x2 ;  /* 0x000000b203d47211 */ /* 0x000fc600078410ff */
[----:B------:R2:W-:Y:S01]  /*a180*/  STL [R1+0x308], R9 ;  /* 0x0003080901007387 */ /* 0x0005e20000100800 */
[----:B------:R-:W-:-:S03]  /*a190*/  LEA.HI.X.SX32 R11, R164, R6, 0x2, P1 ;  /* 0x00000006a40b7211 */ /* 0x000fc600008f16ff */
        /* <DEDUP_REMOVED lines=12> */
[----:B------:R-:W-:Y:S01]  /*a260*/  LEA R2, P1, R214, R178, 0x2 ;  /* 0x000000b2d6027211 */ /* 0x000fe200078210ff */
[----:B------:R-:W-:Y:S02]  /*a270*/  IMAD R164, R15, UR6, RZ ;  /* 0x000000060fa47c24 */ /* 0x000fe4000f8e02ff */
[----:B------:R-:W-:Y:S01]  /*a280*/  STL.64 [R1+0x50], R222 ;  /* 0x000050de01007387 */ /* 0x000fe20000100a00 */
[----:B------:R-:W-:-:S03]  /*a290*/  LEA.HI.X.SX32 R237, R188, R6, 0x2, P2 ;  /* 0x00000006bced7211 */ /* 0x000fc600010f16ff */
[----:B------:R2:W-:Y:S01]  /*a2a0*/  STL [R1+0x2f8], R153 ;  /* 0x0002f89901007387 */ /* 0x0005e20000100800 */
[----:B------:R-:W-:-:S03]  /*a2b0*/  LEA R188, P2, R154, R178, 0x2 ;  /* 0x000000b29abc7211 */ /* 0x000fc600078410ff */
[----:B------:R-:W-:Y:S01]  /*a2c0*/  STL.64 [R1+0x48], R208 ;  /* 0x000048d001007387 */ /* 0x000fe20000100a00 */
[----:B------:R-:W-:-:S03]  /*a2d0*/  LEA.HI.X.SX32 R3, R214, R6, 0x2, P1 ;  /* 0x00000006d6037211 */ /* 0x000fc600008f16ff */
[----:B------:R-:W-:Y:S01]  /*a2e0*/  STL.64 [R1+0x40], R242 ;  /* 0x000040f201007387 */ /* 0x000fe20000100a00 */
[----:B------:R-:W-:-:S03]  /*a2f0*/  LEA R214, P1, R17, R178, 0x2 ;  /* 0x000000b211d67211 */ /* 0x000fc600078210ff */
[----:B------:R-:W-:Y:S04]  /*a300*/  STL [R1+0x2f4], R4 ;  /* 0x0002f40401007387 */ /* 0x000fe80000100800 */
[----:B------:R-:W-:Y:S01]  /*a310*/  STL.64 [R1+0x38], R10 ;  /* 0x0000380a01007387 */ /* 0x000fe20000100a00 */
[----:B------:R-:W-:-:S03]  /*a320*/  LEA.HI.X.SX32 R189, R154, R6, 0x2, P2 ;  /* 0x000000069abd7211 */ /* 0x000fc600010f16ff */
[----:B------:R-:W-:Y:S01]  /*a330*/  STL.64 [R1+0x30], R212 ;  /* 0x000030d401007387 */ /* 0x000fe20000100a00 */
[----:B------:R-:W-:-:S03]  /*a340*/  IMAD R154, R12, UR6, RZ ;  /* 0x000000060c9a7c24 */ /* 0x000fc6000f8e02ff */
[----:B------:R2:W-:Y:S01]  /*a350*/  STL [R1+0x2ec], R164 ;  /* 0x0002eca401007387 */ /* 0x0005e20000100800 */
[----:B------:R-:W-:-:S03]  /*a360*/  LEA.HI.X.SX32 R215, R17, R6, 0x2, P1 ;  /* 0x0000000611d77211 */ /* 0x000fc600008f16ff */
[----:B------:R-:W-:Y:S01]  /*a370*/  STL.64 [R1+0x28], R210 ;  /* 0x000028d201007387 */ /* 0x000fe20000100a00 */
[----:B------:R-:W-:-:S03]  /*a380*/  LEA R250, P2, R21, R178, 0x2 ;  /* 0x000000b215fa7211 */ /* 0x000fc600078410ff */
[----:B------:R-:W-:Y:S04]  /*a390*/  STL.64 [R1+0x20], R236 ;  /* 0x000020ec01007387 */ /* 0x000fe80000100a00 */
[----:B------:R-:W-:Y:S04]  /*a3a0*/  STL [R1+0x2e8], R245 ;  /* 0x0002e8f501007387 */ /* 0x000fe80000100800 */
[----:B------:R-:W2:Y:S01]  /*a3b0*/  LDL.LU R17, [R1+0x85c] ;  /* 0x00085c0001117983 */ /* 0x000ea20000300800 */
[----:B------:R-:W-:-:S03]  /*a3c0*/  LEA.HI.X.SX32 R251, R21, R6, 0x2, P2 ;  /* 0x0000000615fb7211 */ /* 0x000fc600010f16ff */
[----:B------:R-:W-:Y:S04]  /*a3d0*/  STL.64 [R1+0x10], R188 ;  /* 0x000010bc01007387 */ /* 0x000fe80000100a00 */
[----:B------:R2:W-:Y:S04]  /*a3e0*/  STL [R1+0x2e4], R154 ;  /* 0x0002e49a01007387 */ /* 0x0005e80000100800 */
[----:B------:R-:W2:Y:S01]  /*a3f0*/  LDL.LU R21, [R1+0x858] ;  /* 0x0008580001157983 */ /* 0x000ea20000300800 */
[-C--:B------:R-:W-:Y:S01]  /*a400*/  LEA R12, P1, R244, R178.reuse, 0x2 ;  /* 0x000000b2f40c7211 */ /* 0x080fe200078210ff */
[----:B-1----:R-:W-:Y:S01]  /*a410*/  IMAD R221, R13, UR6, RZ ;  /* 0x000000060ddd7c24 */ /* 0x002fe2000f8e02ff */
[----:B------:R-:W-:-:S02]  /*a420*/  LEA R14, P2, R162, R178, 0x2 ;  /* 0x000000b2a20e7211 */ /* 0x000fc400078410ff */
[----:B------:R-:W-:Y:S02]  /*a430*/  LEA.HI.X.SX32 R13, R244, R6, 0x2, P1 ;  /* 0x00000006f40d7211 */ /* 0x000fe400008f16ff */
[----:B------:R-:W-:Y:S02]  /*a440*/  LEA R16, P1, R179, R178, 0x2 ;  /* 0x000000b2b3107211 */ /* 0x000fe400078210ff */
[----:B------:R-:W-:Y:S02]  /*a450*/  LEA.HI.X.SX32 R15, R162, R6, 0x2, P2 ;  /* 0x00000006a20f7211 */ /* 0x000fe400010f16ff */
[----:B------:R-:W-:-:S04]  /*a460*/  LEA R18, P2, R5, R178, 0x2 ;  /* 0x000000b205127211 */ /* 0x000fc800078410ff */
[----:B------:R-:W-:Y:S02]  /*a470*/  LEA.HI.X.SX32 R19, R5, R6, 0x2, P2 ;  /* 0x0000000605137211 */ /* 0x000fe400010f16ff */
[----:B------:R-:W-:-:S04]  /*a480*/  LEA R22, P2, R0, R178, 0x2 ;  /* 0x000000b200167211 */ /* 0x000fc800078410ff */
[----:B------:R-:W-:Y:S01]  /*a490*/  LEA.HI.X.SX32 R23, R0, R6, 0x2, P2 ;  /* 0x0000000600177211 */ /* 0x000fe200010f16ff */
[----:B------:R-:W-:Y:S01]  /*a4a0*/  IMAD R0, R25, UR6, RZ ;  /* 0x0000000619007c24 */ /* 0x000fe2000f8e02ff */
        /* <DEDUP_REMOVED lines=12> */
[C---:B------:R-:W-:Y:S01]  /*a570*/  LEA R42, P2, R174.reuse, R178, 0x2 ;  /* 0x000000b2ae2a7211 */ /* 0x040fe200078410ff */
[----:B------:R-:W-:Y:S03]  /*a580*/  STL.64 [R1+0x8], R214 ;  /* 0x000008d601007387 */ /* 0x000fe60000100a00 */
[----:B------:R-:W-:Y:S01]  /*a590*/  LEA.HI.X.SX32 R43, R174, R6, 0x2, P2 ;  /* 0x00000006ae2b7211 */ /* 0x000fe200010f16ff */
[----:B------:R-:W2:Y:S01]  /*a5a0*/  LDL.LU R244, [R1+0x854] ;  /* 0x0008540001f47983 */ /* 0x000ea20000300800 */
[C---:B------:R-:W-:Y:S01]  /*a5b0*/  LEA R46, P2, R158.reuse, R178, 0x2 ;  /* 0x000000b29e2e7211 */ /* 0x040fe200078410ff */
[----:B------:R-:W-:Y:S02]  /*a5c0*/  IMAD R174, R45, UR6, RZ ;  /* 0x000000062dae7c24 */ /* 0x000fe4000f8e02ff */
[----:B------:R-:W-:Y:S01]  /*a5d0*/  STL.64 [R1], R250 ;  /* 0x000000fa01007387 */ /* 0x000fe20000100a00 */
[----:B------:R-:W-:-:S03]  /*a5e0*/  LEA.HI.X.SX32 R47, R158, R6, 0x2, P2 ;  /* 0x000000069e2f7211 */ /* 0x000fc600010f16ff */
[----:B------:R-:W-:Y:S01]  /*a5f0*/  STL [R1+0x2e0], R221 ;  /* 0x0002e0dd01007387 */ /* 0x000fe20000100800 */
[----:B------:R-:W-:Y:S01]  /*a600*/  LEA R50, P2, R172, R178, 0x2 ;  /* 0x000000b2ac327211 */ /* 0x000fe200078410ff */
[----:B---3--:R-:W-:-:S03]  /*a610*/  IMAD R158, R49, UR6, RZ ;  /* 0x00000006319e7c24 */ /* 0x008fc6000f8e02ff */
[----:B------:R-:W-:Y:S01]  /*a620*/  LEA.HI.X.SX32 R51, R172, R6, 0x2, P2 ;  /* 0x00000006ac337211 */ /* 0x000fe200010f16ff */
[----:B----4-:R-:W-:Y:S01]  /*a630*/  IMAD R172, R53, UR6, RZ ;  /* 0x0000000635ac7c24 */ /* 0x010fe2000f8e02ff */
[----:B------:R-:W-:-:S04]  /*a640*/  LEA R54, P2, R170, R178, 0x2 ;  /* 0x000000b2aa367211 */ /* 0x000fc800078410ff */
[----:B------:R-:W-:Y:S01]  /*a650*/  LEA.HI.X.SX32 R55, R170, R6, 0x2, P2 ;  /* 0x00000006aa377211 */ /* 0x000fe200010f16ff */
[----:B------:R-:W-:Y:S01]  /*a660*/  IMAD R170, R57, UR6, RZ ;  /* 0x0000000639aa7c24 */ /* 0x000fe2000f8e02ff */
[----:B------:R-:W-:-:S04]  /*a670*/  LEA R58, P2, R168, R178, 0x2 ;  /* 0x000000b2a83a7211 */ /* 0x000fc800078410ff */
[----:B------:R-:W-:Y:S01]  /*a680*/  LEA.HI.X.SX32 R59, R168, R6, 0x2, P2 ;  /* 0x00000006a83b7211 */ /* 0x000fe200010f16ff */
[----:B--2---:R-:W-:Y:S01]  /*a690*/  IMAD R168, R61, UR6, RZ ;  /* 0x000000063da87c24 */ /* 0x004fe2000f8e02ff */
[----:B------:R-:W-:-:S04]  /*a6a0*/  LEA R62, P2, R156, R178, 0x2 ;  /* 0x000000b29c3e7211 */ /* 0x000fc800078410ff */
[----:B------:R-:W-:Y:S01]  /*a6b0*/  LEA.HI.X.SX32 R63, R156, R6, 0x2, P2 ;  /* 0x000000069c3f7211 */ /* 0x000fe200010f16ff */
[----:B------:R-:W-:Y:S01]  /*a6c0*/  IMAD R156, R65, UR6, RZ ;  /* 0x00000006419c7c24 */ /* 0x000fe2000f8e02ff */
[----:B------:R-:W-:-:S04]  /*a6d0*/  LEA R66, P2, R166, R178, 0x2 ;  /* 0x000000b2a6427211 */ /* 0x000fc800078410ff */
[----:B------:R-:W-:Y:S02]  /*a6e0*/  LEA.HI.X.SX32 R67, R166, R6, 0x2, P2 ;  /* 0x00000006a6437211 */ /* 0x000fe400010f16ff */
[----:B------:R-:W-:-:S04]  /*a6f0*/  LEA R70, P2, R153, R178, 0x2 ;  /* 0x000000b299467211 */ /* 0x000fc800078410ff */
[-C--:B------:R-:W-:Y:S01]  /*a700*/  LEA.HI.X.SX32 R71, R153, R6.reuse, 0x2, P2 ;  /* 0x0000000699477211 */ /* 0x080fe200010f16ff */
[----:B------:R-:W-:Y:S01]  /*a710*/  IMAD R162, R17, UR6, RZ ;  /* 0x0000000611a27c24 */ /* 0x000fe2000f8e02ff */
[----:B------:R-:W-:Y:S02]  /*a720*/  LEA.HI.X.SX32 R17, R179, R6, 0x2, P1 ;  /* 0x00000006b3117211 */ /* 0x000fe400008f16ff */
[----:B------:R-:W-:Y:S01]  /*a730*/  LEA R20, P1, R175, R178, 0x2 ;  /* 0x000000b2af147211 */ /* 0x000fe200078210ff */
[----:B------:R-:W2:Y:S04]  /*a740*/  LDL.LU R179, [R1+0x850] ;  /* 0x0008500001b37983 */ /* 0x000ea80000300800 */
[----:B------:R-:W3:Y:S01]  /*a750*/  LDL.LU R5, [R1+0x84c] ;  /* 0x00084c0001057983 */ /* 0x000ee20000300800 */
[----:B------:R-:W-:Y:S01]  /*a760*/  IMAD R220, R21, UR6, RZ ;  /* 0x0000000615dc7c24 */ /* 0x000fe2000f8e02ff */
[----:B------:R-:W-:-:S02]  /*a770*/  LEA.HI.X.SX32 R21, R175, R6, 0x2, P1 ;  /* 0x00000006af157211 */ /* 0x000fc400008f16ff */
        /* <DEDUP_REMOVED lines=10> */
[C---:B------:R-:W-:Y:S01]  /*a820*/  LEA R44, P1, R163.reuse, R178, 0x2 ;  /* 0x000000b2a32c7211 */ /* 0x040fe200078210ff */
[----:B------:R1:W-:Y:S03]  /*a830*/  STL [R1+0x2dc], R162 ;  /* 0x0002dca201007387 */ /* 0x0003e60000100800 */
[----:B------:R-:W-:Y:S01]  /*a840*/  LEA.HI.X.SX32 R45, R163, R6, 0x2, P1 ;  /* 0x00000006a32d7211 */ /* 0x000fe200008f16ff */
[----:B------:R-:W4:Y:S01]  /*a850*/  LDL.LU R175, [R1+0x848] ;  /* 0x0008480001af7983 */ /* 0x000f220000300800 */
[----:B------:R-:W-:-:S03]  /*a860*/  LEA R48, P1, R161, R178, 0x2 ;  /* 0x000000b2a1307211 */ /* 0x000fc600078210ff */
[----:B------:R-:W-:Y:S01]  /*a870*/  STL [R1+0x2d8], R220 ;  /* 0x0002d8dc01007387 */ /* 0x000fe20000100800 */
[----:B------:R-:W-:Y:S02]  /*a880*/  LEA.HI.X.SX32 R49, R161, R6, 0x2, P1 ;  /* 0x00000006a1317211 */ /* 0x000fe400008f16ff */
[C---:B------:R-:W-:Y:S01]  /*a890*/  LEA R52, P1, R159.reuse, R178, 0x2 ;  /* 0x000000b29f347211 */ /* 0x040fe200078210ff */
[----:B------:R-:W2:Y:S04]  /*a8a0*/  LDL.LU R173, [R1+0x844] ;  /* 0x0008440001ad7983 */ /* 0x000ea80000300800 */
[----:B------:R1:W-:Y:S01]  /*a8b0*/  STL [R1+0x2d4], R0 ;  /* 0x0002d40001007387 */ /* 0x0003e20000100800 */
[----:B------:R-:W-:-:S03]  /*a8c0*/  LEA.HI.X.SX32 R53, R159, R6, 0x2, P1 ;  /* 0x000000069f357211 */ /* 0x000fc600008f16ff */
[----:B------:R-:W3:Y:S01]  /*a8d0*/  LDL.LU R171, [R1+0x840] ;  /* 0x0008400001ab7983 */ /* 0x000ee20000300800 */
[----:B------:R-:W-:-:S03]  /*a8e0*/  LEA R56, P1, R157, R178, 0x2 ;  /* 0x000000b29d387211 */ /* 0x000fc600078210ff */
[----:B------:R-:W-:Y:S04]  /*a8f0*/  STL [R1+0x2d0], R177 ;  /* 0x0002d0b101007387 */ /* 0x000fe80000100800 */
[----:B------:R-:W4:Y:S04]  /*a900*/  LDL.LU R169, [R1+0x83c] ;  /* 0x00083c0001a97983 */ /* 0x000f280000300800 */
[----:B------:R1:W-:Y:S01]  /*a910*/  STL [R1+0x2cc], R160 ;  /* 0x0002cca001007387 */ /* 0x0003e20000100800 */
[----:B------:R-:W-:-:S03]  /*a920*/  LEA.HI.X.SX32 R57, R157, R6, 0x2, P1 ;  /* 0x000000069d397211 */ /* 0x000fc600008f16ff */
[----:B------:R-:W2:Y:S01]  /*a930*/  LDL.LU R167, [R1+0x838] ;  /* 0x0008380001a77983 */ /* 0x000ea20000300800 */
[----:B------:R-:W-:-:S03]  /*a940*/  LEA R60, P1, R8, R178, 0x2 ;  /* 0x000000b2083c7211 */ /* 0x000fc600078210ff */
[----:B------:R-:W-:Y:S04]  /*a950*/  STL [R1+0x2c8], R176 ;  /* 0x0002c8b001007387 */ /* 0x000fe80000100800 */
[----:B------:R-:W3:Y:S04]  /*a960*/  LDL.LU R165, [R1+0x834] ;  /* 0x0008340001a57983 */ /* 0x000ee80000300800 */
[----:B------:R1:W-:Y:S04]  /*a970*/  STL [R1+0x28c], R152 ;  /* 0x00028c9801007387 */ /* 0x0003e80000100800 */
[----:B------:R-:W4:Y:S01]  /*a980*/  LDL.LU R163, [R1+0x830] ;  /* 0x0008300001a37983 */ /* 0x000f220000300800 */
[----:B------:R-:W-:-:S03]  /*a990*/  LEA.HI.X.SX32 R61, R8, R6, 0x2, P1 ;  /* 0x00000006083d7211 */ /* 0x000fc600008f16ff */
[----:B------:R-:W-:Y:S01]  /*a9a0*/  STL [R1+0x26c], R174 ;  /* 0x00026cae01007387 */ /* 0x000fe20000100800 */
[----:B------:R-:W-:-:S03]  /*a9b0*/  LEA R64, P1, R9, R178, 0x2 ;  /* 0x000000b209407211 */ /* 0x000fc600078210ff */
[----:B------:R-:W2:Y:S04]  /*a9c0*/  LDL.LU R161, [R1+0x82c] ;  /* 0x00082c0001a17983 */ /* 0x000ea80000300800 */
[----:B------:R1:W-:Y:S04]  /*a9d0*/  STL [R1+0x268], R158 ;  /* 0x0002689e01007387 */ /* 0x0003e80000100800 */
[----:B------:R-:W3:Y:S04]  /*a9e0*/  LDL.LU R159, [R1+0x828] ;  /* 0x00082800019f7983 */ /* 0x000ee80000300800 */
[----:B------:R-:W-:Y:S01]  /*a9f0*/  STL [R1+0x264], R172 ;  /* 0x000264ac01007387 */ /* 0x000fe20000100800 */
[----:B------:R-:W-:-:S03]  /*aa00*/  LEA.HI.X.SX32 R65, R9, R6, 0x2, P1 ;  /* 0x0000000609417211 */ /* 0x000fc600008f16ff */
[----:B------:R-:W4:Y:S04]  /*aa10*/  LDL.LU R157, [R1+0x824] ;  /* 0x00082400019d7983 */ /* 0x000f280000300800 */
[----:B------:R-:W-:Y:S04]  /*aa20*/  STL [R1+0x260], R170 ;  /* 0x000260aa01007387 */ /* 0x000fe80000100800 */
[----:B------:R-:W2:Y:S04]  /*aa30*/  LDL.LU R8, [R1+0x820] ;  /* 0x0008200001087983 */ /* 0x000ea80000300800 */
[----:B------:R-:W-:Y:S04]  /*aa40*/  STL [R1+0x25c], R168 ;  /* 0x00025ca801007387 */ /* 0x000fe80000100800 */
[----:B------:R-:W3:Y:S01]  /*aa50*/  LDL.LU R9, [R1+0x81c] ;  /* 0x00081c0001097983 */ /* 0x000ee20000300800 */
[----:B------:R-:W-:-:S03]  /*aa60*/  LEA R68, P1, R155, R178, 0x2 ;  /* 0x000000b29b447211 */ /* 0x000fc600078210ff */
[----:B------:R1:W-:Y:S01]  /*aa70*/  STL [R1+0x258], R156 ;  /* 0x0002589c01007387 */ /* 0x0003e20000100800 */
[----:B------:R-:W-:-:S03]  /*aa80*/  LEA.HI.X.SX32 R69, R155, R6, 0x2, P1 ;  /* 0x000000069b457211 */ /* 0x000fc600008f16ff */
[----:B------:R-:W4:Y:S04]  /*aa90*/  LDL.LU R155, [R1+0x818] ;  /* 0x00081800019b7983 */ /* 0x000f280000300800 */
[----:B------:R-:W4:Y:S01]  /*aaa0*/  LDL.LU R153, [R1+0x814] ;  /* 0x0008140001997983 */ /* 0x000f220000300800 */
[-C--:B------:R-:W-:Y:S02]  /*aab0*/  LEA R72, P1, R4, R178.reuse, 0x2 ;  /* 0x000000b204487211 */ /* 0x080fe400078210ff */
[----:B------:R-:W-:Y:S02]  /*aac0*/  LEA R74, P2, R164, R178, 0x2 ;  /* 0x000000b2a44a7211 */ /* 0x000fe400078410ff */
[----:B------:R-:W-:Y:S02]  /*aad0*/  LEA.HI.X.SX32 R73, R4, R6, 0x2, P1 ;  /* 0x0000000604497211 */ /* 0x000fe400008f16ff */
[----:B------:R-:W-:-:S02]  /*aae0*/  LEA R76, P1, R245, R178, 0x2 ;  /* 0x000000b2f54c7211 */ /* 0x000fc400078210ff */
[----:B------:R-:W-:Y:S01]  /*aaf0*/  LEA.HI.X.SX32 R75, R164, R6, 0x2, P2 ;  /* 0x00000006a44b7211 */ /* 0x000fe200010f16ff */
[----:B------:R-:W-:Y:S01]  /*ab00*/  IMAD R164, R77, UR6, RZ ;  /* 0x000000064da47c24 */ /* 0x000fe2000f8e02ff */
[C---:B------:R-:W-:Y:S02]  /*ab10*/  LEA R78, P2, R154.reuse, R178, 0x2 ;  /* 0x000000b29a4e7211 */ /* 0x040fe400078410ff */
[----:B------:R-:W-:Y:S02]  /*ab20*/  LEA.HI.X.SX32 R77, R245, R6, 0x2, P1 ;  /* 0x00000006f54d7211 */ /* 0x000fe400008f16ff */
[----:B------:R-:W-:Y:S02]  /*ab30*/  LEA R80, P1, R221, R178, 0x2 ;  /* 0x000000b2dd507211 */ /* 0x000fe400078210ff */
[----:B------:R-:W-:Y:S01]  /*ab40*/  LEA.HI.X.SX32 R79, R154, R6, 0x2, P2 ;  /* 0x000000069a4f7211 */ /* 0x000fe200010f16ff */
[----:B------:R-:W-:Y:S01]  /*ab50*/  IMAD R154, R81, UR6, RZ ;  /* 0x00000006519a7c24 */ /* 0x000fe2000f8e02ff */
[----:B------:R-:W-:-:S02]  /*ab60*/  LEA R82, P2, R162, R178, 0x2 ;  /* 0x000000b2a2527211 */ /* 0x000fc400078410ff */
[----:B------:R-:W-:Y:S02]  /*ab70*/  LEA.HI.X.SX32 R81, R221, R6, 0x2, P1 ;  /* 0x00000006dd517211 */ /* 0x000fe400008f16ff */
[----:B------:R-:W-:Y:S02]  /*ab80*/  LEA R84, P1, R220, R178, 0x2 ;  /* 0x000000b2dc547211 */ /* 0x000fe400078210ff */
[----:B------:R-:W-:Y:S01]  /*ab90*/  LEA.HI.X.SX32 R83, R162, R6, 0x2, P2 ;  /* 0x00000006a2537211 */ /* 0x000fe200010f16ff */
[----:B-1----:R-:W-:Y:S01]  /*aba0*/  IMAD R162, R85, UR6, RZ ;  /* 0x0000000655a27c24 */ /* 0x002fe2000f8e02ff */
[----:B------:R-:W-:Y:S02]  /*abb0*/  LEA R86, P2, R0, R178, 0x2 ;  /* 0x000000b200567211 */ /* 0x000fe400078410ff */
[----:B------:R-:W-:Y:S02]  /*abc0*/  LEA.HI.X.SX32 R85, R220, R6, 0x2, P1 ;  /* 0x00000006dc557211 */ /* 0x000fe400008f16ff */
[----:B------:R-:W-:-:S02]  /*abd0*/  LEA R88, P1, R177, R178, 0x2 ;  /* 0x000000b2b1587211 */ /* 0x000fc400078210ff */
[----:B------:R-:W-:Y:S01]  /*abe0*/  LEA.HI.X.SX32 R87, R0, R6, 0x2, P2 ;  /* 0x0000000600577211 */ /* 0x000fe200010f16ff */
[----:B------:R-:W-:Y:S01]  /*abf0*/  IMAD R0, R89, UR6, RZ ;  /* 0x0000000659007c24 */ /* 0x000fe2000f8e02ff */
[----:B------:R-:W-:Y:S02]  /*ac00*/  LEA R90, P2, R160, R178, 0x2 ;  /* 0x000000b2a05a7211 */ /* 0x000fe400078410ff */
        /* <DEDUP_REMOVED lines=8> */
[----:B------:R-:W-:Y:S01]  /*ac90*/  IMAD R152, R97, UR6, RZ ;  /* 0x0000000661987c24 */ /* 0x000fe2000f8e02ff */
        /* <DEDUP_REMOVED lines=8> */
[----:B------:R-:W-:Y:S02]  /*ad20*/  LEA.HI.X.SX32 R103, R170, R6, 0x2, P2 ;  /* 0x00000006aa677211 */ /* 0x000fe400010f16ff */
[----:B------:R-:W-:-:S02]  /*ad30*/  LEA R106, P2, R156, R178, 0x2 ;  /* 0x000000b29c6a7211 */ /* 0x000fc400078410ff */
[----:B------:R-:W-:Y:S02]  /*ad40*/  SEL R112, R112, RZ, P5 ;  /* 0x000000ff70707207 */ /* 0x000fe40002800000 */
[----:B------:R-:W-:Y:S01]  /*ad50*/  LEA.HI.X.SX32 R107, R156, R6, 0x2, P2 ;  /* 0x000000069c6b7211 */ /* 0x000fe200010f16ff */
[----:B------:R-:W-:Y:S01]  /*ad60*/  IMAD R156, R109, UR6, RZ ;  /* 0x000000066d9c7c24 */ /* 0x000fe2000f8e02ff */
[----:B------:R-:W-:Y:S02]  /*ad70*/  SEL R114, R114, RZ, P5 ;  /* 0x000000ff72727207 */ /* 0x000fe40002800000 */
[----:B------:R-:W-:Y:S02]  /*ad80*/  ISETP.NE.U32.AND P3, PT, R112, RZ, PT ;  /* 0x000000ff7000720c */ /* 0x000fe40003f65070 */
[----:B------:R-:W-:Y:S02]  /*ad90*/  ISETP.NE.U32.AND P4, PT, R114, RZ, PT ;  /* 0x000000ff7200720c */ /* 0x000fe40003f85070 */
[----:B------:R-:W-:Y:S01]  /*ada0*/  SEL R142, R142, RZ, P5 ;  /* 0x000000ff8e8e7207 */ /* 0x000fe20002800000 */
[----:B--2---:R-:W-:-:S02]  /*adb0*/  IMAD R8, R8, UR6, RZ ;  /* 0x0000000608087c24 */ /* 0x004fc4000f8e02ff */
[----:B---3--:R-:W-:Y:S02]  /*adc0*/  IMAD R166, R9, UR6, RZ ;  /* 0x0000000609a67c24 */ /* 0x008fe4000f8e02ff */
[----:B------:R-:W-:Y:S01]  /*add0*/  IMAD R9, R105, UR6, RZ ;  /* 0x0000000669097c24 */ /* 0x000fe2000f8e02ff */
[----:B------:R-:W-:Y:S02]  /*ade0*/  LEA.HI.X.SX32 R105, R168, R6, 0x2, P1 ;  /* 0x00000006a8697211 */ /* 0x000fe400008f16ff */
[-C--:B------:R-:W-:Y:S02]  /*adf0*/  LEA R108, P1, R166, R178.reuse, 0x2 ;  /* 0x000000b2a66c7211 */ /* 0x080fe400078210ff */
[----:B------:R-:W-:Y:S01]  /*ae00*/  LEA R110, P2, R8, R178, 0x2 ;  /* 0x000000b2086e7211 */ /* 0x000fe200078410ff */
[----:B------:R-:W-:Y:S01]  /*ae10*/  STL [R1+0x254], R166 ;  /* 0x000254a601007387 */ /* 0x000fe20000100800 */
[----:B------:R-:W-:Y:S02]  /*ae20*/  LEA.HI.X.SX32 R109, R166, R6, 0x2, P1 ;  /* 0x00000006a66d7211 */ /* 0x000fe400008f16ff */
[----:B------:R-:W-:Y:S01]  /*ae30*/  LEA R112, P1, R164, R178, 0x2 ;  /* 0x000000b2a4707211 */ /* 0x000fe200078210ff */
[----:B------:R-:W2:Y:S01]  /*ae40*/  LDL.LU R4, [R1+0x810] ;  /* 0x0008100001047983 */ /* 0x000ea20000300800 */
[----:B------:R-:W-:-:S02]  /*ae50*/  LEA.HI.X.SX32 R111, R8, R6, 0x2, P2 ;  /* 0x00000006086f7211 */ /* 0x000fc400010f16ff */
[C---:B------:R-:W-:Y:S01]  /*ae60*/  LEA R114, P2, R154.reuse, R178, 0x2 ;  /* 0x000000b29a727211 */ /* 0x040fe200078410ff */
[----:B------:R1:W-:Y:S03]  /*ae70*/  STL [R1+0x250], R8 ;  /* 0x0002500801007387 */ /* 0x0003e60000100800 */
[----:B------:R-:W-:Y:S01]  /*ae80*/  LEA.HI.X.SX32 R115, R154, R6, 0x2, P2 ;  /* 0x000000069a737211 */ /* 0x000fe200010f16ff */
[----:B------:R-:W-:Y:S01]  /*ae90*/  STL [R1+0x24c], R164 ;  /* 0x00024ca401007387 */ /* 0x000fe20000100800 */
[----:B------:R-:W-:Y:S01]  /*aea0*/  LEA R118, P2, R0, R178, 0x2 ;  /* 0x000000b200767211 */ /* 0x000fe200078410ff */
[----:B-1----:R-:W-:Y:S01]  /*aeb0*/  IMAD R8, R113, UR6, RZ ;  /* 0x0000000671087c24 */ /* 0x002fe2000f8e02ff */
[----:B------:R-:W-:Y:S02]  /*aec0*/  LEA.HI.X.SX32 R113, R164, R6, 0x2, P1 ;  /* 0x00000006a4717211 */ /* 0x000fe400008f16ff */
[----:B------:R-:W-:Y:S01]  /*aed0*/  LEA R116, P1, R162, R178, 0x2 ;  /* 0x000000b2a2747211 */ /* 0x000fe200078210ff */
[----:B------:R1:W-:Y:S01]  /*aee0*/  STL [R1+0x248], R154 ;  /* 0x0002489a01007387 */ /* 0x0003e20000100800 */
[----:B------:R-:W-:-:S03]  /*aef0*/  LEA.HI.X.SX32 R119, R0, R6, 0x2, P2 ;  /* 0x0000000600777211 */ /* 0x000fc600010f16ff */
        /* <DEDUP_REMOVED lines=36> */
[----:B-1----:R-:W-:Y:S01]  /*b140*/  IMAD R0, R137, UR6, RZ ;  /* 0x0000000689007c24 */ /* 0x002fe2000f8e02ff */
[----:B------:R-:W-:Y:S02]  /*b150*/  LEA.HI.X.SX32 R137, R152, R6, 0x2, P1 ;  /* 0x0000000698897211 */ /* 0x000fe400008f16ff */
[----:B------:R-:W-:Y:S01]  /*b160*/  LEA R140, P1, R8, R178, 0x2 ;  /* 0x000000b2088c7211 */ /* 0x000fe200078210ff */
[----:B------:R1:W-:Y:S01]  /*b170*/  STL [R1+0x218], R9 ;  /* 0x0002180901007387 */ /* 0x0003e20000100800 */
[----:B------:R-:W-:-:S03]  /*b180*/  ISETP.NE.U32.AND P2, PT, R142, RZ, PT ;  /* 0x000000ff8e00720c */ /* 0x000fc60003f45070 */
[----:B------:R3:W-:Y:S01]  /*b190*/  STL [R1+0x214], R8 ;  /* 0x0002140801007387 */ /* 0x0007e20000100800 */
[----:B-1----:R-:W-:Y:S01]  /*b1a0*/  IMAD R9, R141, UR6, RZ ;  /* 0x000000068d097c24 */ /* 0x002fe2000f8e02ff */
[----:B------:R-:W-:Y:S02]  /*b1b0*/  LEA.HI.X.SX32 R141, R8, R6, 0x2, P1 ;  /* 0x00000006088d7211 */ /* 0x000fe400008f16ff */
[----:B------:R-:W-:Y:S01]  /*b1c0*/  LEA R142, P1, R0, R178, 0x2 ;  /* 0x000000b2008e7211 */ /* 0x000fe200078210ff */
[----:B---3--:R-:W-:-:S03]  /*b1d0*/  IMAD R8, R143, UR6, RZ ;  /* 0x000000068f087c24 */ /* 0x008fc6000f8e02ff */
[----:B------:R-:W-:Y:S02]  /*b1e0*/  LEA.HI.X.SX32 R143, R0, R6, 0x2, P1 ;  /* 0x00000006008f7211 */ /* 0x000fe400008f16ff */
[----:B------:R-:W-:Y:S01]  /*b1f0*/  LEA R144, P1, R9, R178, 0x2 ;  /* 0x000000b209907211 */ /* 0x000fe200078210ff */
[----:B------:R1:W-:Y:S04]  /*b200*/  STL [R1+0x210], R0 ;  /* 0x0002100001007387 */ /* 0x0003e80000100800 */
[----:B------:R3:W-:Y:S01]  /*b210*/  STL [R1+0x204], R9 ;  /* 0x0002040901007387 */ /* 0x0007e20000100800 */
[----:B-1----:R-:W-:Y:S01]  /*b220*/  IMAD R0, R145, UR6, RZ ;  /* 0x0000000691007c24 */ /* 0x002fe2000f8e02ff */
[----:B------:R-:W-:Y:S02]  /*b230*/  LEA.HI.X.SX32 R145, R9, R6, 0x2, P1 ;  /* 0x0000000609917211 */ /* 0x000fe400008f16ff */
[----:B------:R-:W-:Y:S01]  /*b240*/  LEA R146, P1, R8, R178, 0x2 ;  /* 0x000000b208927211 */ /* 0x000fe200078210ff */
[----:B---3--:R-:W-:-:S03]  /*b250*/  IMAD R9, R147, UR6, RZ ;  /* 0x0000000693097c24 */ /* 0x008fc6000f8e02ff */
[----:B------:R-:W-:Y:S02]  /*b260*/  LEA.HI.X.SX32 R147, R8, R6, 0x2, P1 ;  /* 0x0000000608937211 */ /* 0x000fe400008f16ff */
[C---:B------:R-:W-:Y:S01]  /*b270*/  LEA R148, P1, R0.reuse, R178, 0x2 ;  /* 0x000000b200947211 */ /* 0x040fe200078210ff */
        /* <DEDUP_REMOVED lines=10> */
[----:B----4-:R-:W-:Y:S01]  /*b320*/  IMAD R9, R153, UR6, RZ ;  /* 0x0000000699097c24 */ /* 0x010fe2000f8e02ff */
[----:B------:R-:W-:Y:S02]  /*b330*/  LEA.HI.X.SX32 R153, R8, R6, 0x2, P1 ;  /* 0x0000000608997211 */ /* 0x000fe400008f16ff */
[----:B------:R-:W-:Y:S01]  /*b340*/  LEA R154, P1, R0, R178, 0x2 ;  /* 0x000000b2009a7211 */ /* 0x000fe200078210ff */
[----:B-1----:R-:W-:-:S03]  /*b350*/  IMAD R8, R155, UR6, RZ ;  /* 0x000000069b087c24 */ /* 0x002fc6000f8e02ff */
        /* <DEDUP_REMOVED lines=19> */
[----:B------:R-:W3:Y:S01]  /*b490*/  LDL.64 R220, [R1+0x150] ;  /* 0x0001500001dc7983 */ /* 0x000ee20000100a00 */
[----:B-1----:R-:W-:Y:S01]  /*b4a0*/  IMAD R9, R165, UR6, RZ ;  /* 0x00000006a5097c24 */ /* 0x002fe2000f8e02ff */
[----:B------:R-:W-:Y:S02]  /*b4b0*/  LEA.HI.X.SX32 R165, R8, R6, 0x2, P1 ;  /* 0x0000000608a57211 */ /* 0x000fe400008f16ff */
[C---:B------:R-:W-:Y:S01]  /*b4c0*/  LEA R166, P1, R0.reuse, R178, 0x2 ;  /* 0x000000b200a67211 */ /* 0x040fe200078210ff */
[----:B------:R1:W-:Y:S04]  /*b4d0*/  STL [R1+0x1cc], R8 ;  /* 0x0001cc0801007387 */ /* 0x0003e80000100800 */
[----:B------:R4:W-:Y:S01]  /*b4e0*/  STL [R1+0x1c8], R0 ;  /* 0x0001c80001007387 */ /* 0x0009e20000100800 */
[----:B-1----:R-:W-:Y:S01]  /*b4f0*/  IMAD R8, R167, UR6, RZ ;  /* 0x00000006a7087c24 */ /* 0x002fe2000f8e02ff */
[----:B------:R-:W-:-:S02]  /*b500*/  LEA.HI.X.SX32 R167, R0, R6, 0x2, P1 ;  /* 0x0000000600a77211 */ /* 0x000fc400008f16ff */
[----:B------:R-:W-:Y:S01]  /*b510*/  LEA R168, P1, R9, R178, 0x2 ;  /* 0x000000b209a87211 */ /* 0x000fe200078210ff */
[----:B----4-:R-:W-:-:S03]  /*b520*/  IMAD R0, R169, UR6, RZ ;  /* 0x00000006a9007c24 */ /* 0x010fc6000f8e02ff */
[----:B------:R-:W-:Y:S02]  /*b530*/  LEA.HI.X.SX32 R169, R9, R6, 0x2, P1 ;  /* 0x0000000609a97211 */ /* 0x000fe400008f16ff */
[C---:B------:R-:W-:Y:S01]  /*b540*/  LEA R170, P1, R8.reuse, R178, 0x2 ;  /* 0x000000b208aa7211 */ /* 0x040fe200078210ff */
[----:B------:R1:W-:Y:S04]  /*b550*/  STL [R1+0x1c0], R9 ;  /* 0x0001c00901007387 */ /* 0x0003e80000100800 */
[----:B------:R4:W-:Y:S01]  /*b560*/  STL [R1+0x1bc], R8 ;  /* 0x0001bc0801007387 */ /* 0x0009e20000100800 */
[----:B-1----:R-:W-:Y:S01]  /*b570*/  IMAD R9, R171, UR6, RZ ;  /* 0x00000006ab097c24 */ /* 0x002fe2000f8e02ff */
[----:B------:R-:W-:Y:S02]  /*b580*/  LEA.HI.X.SX32 R171, R8, R6, 0x2, P1 ;  /* 0x0000000608ab7211 */ /* 0x000fe400008f16ff */
[----:B------:R-:W-:Y:S01]  /*b590*/  LEA R172, P1, R0, R178, 0x2 ;  /* 0x000000b200ac7211 */ /* 0x000fe200078210ff */
[----:B----4-:R-:W-:-:S03]  /*b5a0*/  IMAD R8, R173, UR6, RZ ;  /* 0x00000006ad087c24 */ /* 0x010fc6000f8e02ff */
[----:B------:R-:W-:Y:S02]  /*b5b0*/  LEA.HI.X.SX32 R173, R0, R6, 0x2, P1 ;  /* 0x0000000600ad7211 */ /* 0x000fe400008f16ff */
[----:B------:R-:W-:Y:S01]  /*b5c0*/  LEA R174, P1, R9, R178, 0x2 ;  /* 0x000000b209ae7211 */ /* 0x000fe200078210ff */
[----:B------:R1:W-:Y:S02]  /*b5d0*/  STL [R1+0x1b8], R0 ;  /* 0x0001b80001007387 */ /* 0x0003e40000100800 */
[----:B-1----:R-:W-:Y:S01]  /*b5e0*/  IMAD R0, R175, UR6, RZ ;  /* 0x00000006af007c24 */ /* 0x002fe2000f8e02ff */
[----:B------:R-:W-:Y:S02]  /*b5f0*/  LEA.HI.X.SX32 R175, R9, R6, 0x2, P1 ;  /* 0x0000000609af7211 */ /* 0x000fe400008f16ff */
[C---:B------:R-:W-:Y:S01]  /*b600*/  LEA R176, P1, R8.reuse, R178, 0x2 ;  /* 0x000000b208b07211 */ /* 0x040fe200078210ff */
[----:B------:R-:W-:Y:S03]  /*b610*/  STL [R1+0x1b4], R9 ;  /* 0x0001b40901007387 */ /* 0x000fe60000100800 */
[----:B------:R-:W-:-:S02]  /*b620*/  LEA.HI.X.SX32 R177, R8, R6, 0x2, P1 ;  /* 0x0000000608b17211 */ /* 0x000fc400008f16ff */
[C---:B------:R-:W-:Y:S01]  /*b630*/  LEA R178, P1, R0.reuse, R178, 0x2 ;  /* 0x000000b200b27211 */ /* 0x040fe200078210ff */
[----:B------:R1:W-:Y:S04]  /*b640*/  STL [R1+0x1b0], R8 ;  /* 0x0001b00801007387 */ /* 0x0003e80000100800 */
[----:B------:R4:W-:Y:S01]  /*b650*/  STL [R1+0x1ac], R0 ;  /* 0x0001ac0001007387 */ /* 0x0009e20000100800 */
[----:B-1----:R-:W-:Y:S02]  /*b660*/  SEL R8, R179, RZ, P5 ;  /* 0x000000ffb3087207 */ /* 0x002fe40002800000 */
[----:B------:R-:W-:Y:S02]  /*b670*/  LEA.HI.X.SX32 R179, R0, R6, 0x2, P1 ;  /* 0x0000000600b37211 */ /* 0x000fe400008f16ff */
[----:B------:R-:W-:-:S02]  /*b680*/  SEL R6, R244, RZ, P5 ;  /* 0x000000fff4067207 */ /* 0x000fc40002800000 */
[----:B------:R-:W4:Y:S01]  /*b690*/  LDL.64 R244, [R1+0x130] ;  /* 0x0001300001f47983 */ /* 0x000f220000100a00 */
[----:B------:R-:W-:Y:S01]  /*b6a0*/  ISETP.NE.U32.AND P1, PT, R8, RZ, PT ;  /* 0x000000ff0800720c */ /* 0x000fe20003f25070 */
[----:B--2---:R-:W-:-:S05]  /*b6b0*/  VIADD R8, R4, UR7 ;  /* 0x0000000704087c36 */ /* 0x004fca0008000000 */
[----:B---3--:R-:W-:Y:S04]  /*b6c0*/  LDGSTS.E [R8], desc[UR16][R220.64], P0 ;  /* 0x00000000dc087fae */ /* 0x008fe80008121850 */
[----:B------:R-:W2:Y:S04]  /*b6d0*/  LDL.LU.64 R220, [R1+0x808] ;  /* 0x0008080001dc7983 */ /* 0x000ea80000300a00 */
[----:B----4-:R1:W-:Y:S04]  /*b6e0*/  LDGSTS.E [R8+0x400], desc[UR16][R244.64], P0 ;  /* 0x00400000f4087fae */ /* 0x0103e80008121850 */
[----:B------:R-:W-:Y:S04]  /*b6f0*/  LDGSTS.E [R8+0x800], desc[UR16][R192.64], P0 ;  /* 0x00800000c0087fae */ /* 0x000fe80008121850 */
[----:B------:R-:W-:Y:S04]  /*b700*/  LDGSTS.E [R8+0xc00], desc[UR16][R182.64], P0 ;  /* 0x00c00000b6087fae */ /* 0x000fe80008121850 */
[----:B------:R-:W-:Y:S04]  /*b710*/  LDGSTS.E [R8+0x1000], desc[UR16][R216.64], P0 ;  /* 0x01000000d8087fae */ /* 0x000fe80008121850 */
[----:B------:R-:W3:Y:S04]  /*b720*/  LDL.LU.64 R192, [R1+0x800] ;  /* 0x0008000001c07983 */ /* 0x000ee80000300a00 */
[----:B------:R-:W4:Y:S04]  /*b730*/  LDL.LU.64 R182, [R1+0x7f8] ;  /* 0x0007f80001b67983 */ /* 0x000f280000300a00 */
[----:B------:R-:W2:Y:S04]  /*b740*/  LDL.LU.64 R216, [R1+0x7f0] ;  /* 0x0007f00001d87983 */ /* 0x000ea80000300a00 */
[----:B------:R-:W-:Y:S04]  /*b750*/  LDGSTS.E [R8+0x1400], desc[UR16][R190.64], P0 ;  /* 0x01400000be087fae */ /* 0x000fe80008121850 */
[----:B------:R-:W-:Y:S04]  /*b760*/  LDGSTS.E [R8+0x1800], desc[UR16][R204.64], P0 ;  /* 0x01800000cc087fae */ /* 0x000fe80008121850 */
[----:B------:R-:W-:Y:S04]  /*b770*/  LDGSTS.E [R8+0x1c00], desc[UR16][R198.64], P0 ;  /* 0x01c00000c6087fae */ /* 0x000fe80008121850 */
[----:B------:R-:W3:Y:S04]  /*b780*/  LDL.LU.64 R190, [R1+0x7e8] ;  /* 0x0007e80001be7983 */ /* 0x000ee80000300a00 */
[----:B------:R-:W-:Y:S04]  /*b790*/  LDGSTS.E [R8+0x2000], desc[UR16][R222.64], P0 ;  /* 0x02000000de087fae */ /* 0x000fe80008121850 */
        /* <DEDUP_REMOVED lines=9> */
[----:B------:R-:W-:Y:S01]  /*b830*/  LDGSTS.E [R8+0x4800], desc[UR16][R70.64], P0 ;  /* 0x0480000046087fae */ /* 0x000fe20008121850 */
[----:B------:R-:W-:-:S03]  /*b840*/  LOP3.LUT R0, R4, 0x20, RZ, 0x3c, !PT ;  /* 0x0000002004007812 */ /* 0x000fc600078e3cff */
[----:B------:R-:W-:Y:S04]  /*b850*/  LDGSTS.E [R8+0x4c00], desc[UR16][R78.64], P0 ;  /* 0x04c000004e087fae */ /* 0x000fe80008121850 */
[----:B------:R-:W-:Y:S04]  /*b860*/  LDGSTS.E [R8+0x5000], desc[UR16][R86.64], P0 ;  /* 0x0500000056087fae */ /* 0x000fe80008121850 */
[----:B------:R-:W-:Y:S04]  /*b870*/  LDGSTS.E [R8+0x5400], desc[UR16][R94.64], P0 ;  /* 0x054000005e087fae */ /* 0x000fe80008121850 */
[----:B------:R-:W-:Y:S04]  /*b880*/  LDGSTS.E [R8+0x5800], desc[UR16][R102.64], P0 ;  /* 0x0580000066087fae */ /* 0x000fe80008121850 */
[----:B------:R-:W-:Y:S01]  /*b890*/  LDGSTS.E [R8+0x5c00], desc[UR16][R110.64], P0 ;  /* 0x05c000006e087fae */ /* 0x000fe20008121850 */
[----:B------:R-:W-:-:S03]  /*b8a0*/  VIADD R9, R0, UR7 ;  /* 0x0000000700097c36 */ /* 0x000fc60008000000 */
        /* <DEDUP_REMOVED lines=8> */
[----:B------:R-:W4:Y:S04]  /*b930*/  LDL.LU.64 R204, [R1+0x7e0] ;  /* 0x0007e00001cc7983 */ /* 0x000f280000300a00 */
[----:B------:R-:W4:Y:S04]  /*b940*/  LDL.LU.64 R198, [R1+0x7d8] ;  /* 0x0007d80001c67983 */ /* 0x000f280000300a00 */
[----:B------:R-:W4:Y:S04]  /*b950*/  LDL.LU R223, [R1+0x7d0] ;  /* 0x0007d00001df7983 */ /* 0x000f280000300800 */
[----:B------:R-:W4:Y:S04]  /*b960*/  LDL.LU.64 R212, [R1+0x7c8] ;  /* 0x0007c80001d47983 */ /* 0x000f280000300a00 */
[----:B------:R-:W4:Y:S04]  /*b970*/  LDL.LU.64 R188, [R1+0x7c0] ;  /* 0x0007c00001bc7983 */ /* 0x000f280000300a00 */
[----:B------:R1:W-:Y:S02]  /*b980*/  STL [R1+0x65c], R0 ;  /* 0x00065c0001007387 */ /* 0x0003e40000100800 */
[----:B-1----:R-:W-:-:S05]  /*b990*/  LOP3.LUT R0, R4, 0x40, RZ, 0x3c, !PT ;  /* 0x0000004004007812 */ /* 0x002fca00078e3cff */
[----:B------:R-:W-:Y:S01]  /*b9a0*/  VIADD R244, R0, UR7 ;  /* 0x0000000700f47c36 */ /* 0x000fe20008000000 */
[----:B---3--:R-:W-:Y:S04]  /*b9b0*/  LDGSTS.E [R9+0x100], desc[UR16][R190.64], P0 ;  /* 0x00100000be097fae */ /* 0x008fe80008121850 */
        /* <DEDUP_REMOVED lines=31> */
[----:B--2---:R-:W-:Y:S04]  /*bbb0*/  LDGSTS.E [R244+0x200], desc[UR16][R216.64], P0 ;  /* 0x00200000d8f47fae */ /* 0x004fe80008121850 */
        /* <DEDUP_REMOVED lines=8> */
[----:B------:R-:W2:Y:S04]  /*bc40*/  LDL.LU.64 R190, [R1+0x7b8] ;  /* 0x0007b80001be7983 */ /* 0x000ea80000300a00 */
[----:B------:R1:W-:Y:S04]  /*bc50*/  LDGSTS.E [R244+0x2600], desc[UR16][R236.64], P0 ;  /* 0x02600000ecf47fae */ /* 0x0003e80008121850 */
[----:B------:R-:W3:Y:S04]  /*bc60*/  LDL.LU.64 R192, [R1+0x7b0] ;  /* 0x0007b00001c07983 */ /* 0x000ee80000300a00 */
[----:B------:R-:W-:Y:S04]  /*bc70*/  LDGSTS.E [R244+0x2a00], desc[UR16][R250.64], P0 ;  /* 0x02a00000faf47fae */ /* 0x000fe80008121850 */
[----:B------:R-:W2:Y:S04]  /*bc80*/  LDL.LU.64 R248, [R1+0x7a8] ;  /* 0x0007a80001f87983 */ /* 0x000ea80000300a00 */
[----:B------:R-:W-:Y:S04]  /*bc90*/  LDGSTS.E [R244+0x2e00], desc[UR16][R18.64], P0 ;  /* 0x02e0000012f47fae */ /* 0x000fe80008121850 */
[----:B------:R-:W3:Y:S04]  /*bca0*/  LDL.LU.64 R200, [R1+0x7a0] ;  /* 0x0007a00001c87983 */ /* 0x000ee80000300a00 */
        /* <DEDUP_REMOVED lines=15> */
[----:B------:R4:W-:Y:S04]  /*bda0*/  STL [R1+0x658], R0 ;  /* 0x0006580001007387 */ /* 0x0009e80000100800 */
[----:B------:R-:W-:Y:S04]  /*bdb0*/  LDGSTS.E [R244+0x5200], desc[UR16][R90.64], P0 ;  /* 0x052000005af47fae */ /* 0x000fe80008121850 */
[----:B------:R-:W3:Y:S01]  /*bdc0*/  LDL.LU.64 R216, [R1+0x760] ;  /* 0x0007600001d87983 */ /* 0x000ee20000300a00 */
[----:B----4-:R-:W-:-:S03]  /*bdd0*/  LOP3.LUT R0, R4, 0x60, RZ, 0x3c, !PT ;  /* 0x0000006004007812 */ /* 0x010fc600078e3cff */
[----:B------:R-:W-:Y:S04]  /*bde0*/  LDGSTS.E [R244+0x5600], desc[UR16][R98.64], P0 ;  /* 0x0560000062f47fae */ /* 0x000fe80008121850 */
[----:B------:R-:W4:Y:S04]  /*bdf0*/  LDL.LU.64 R220, [R1+0x758] ;  /* 0x0007580001dc7983 */ /* 0x000f280000300a00 */
[----:B------:R-:W-:Y:S04]  /*be00*/  LDGSTS.E [R244+0x5a00], desc[UR16][R106.64], P0 ;  /* 0x05a000006af47fae */ /* 0x000fe80008121850 */
[----:B------:R-:W3:Y:S04]  /*be10*/  LDL.LU.64 R224, [R1+0x750] ;  /* 0x0007500001e07983 */ /* 0x000ee80000300a00 */
[----:B------:R-:W-:Y:S01]  /*be20*/  LDGSTS.E [R244+0x5e00], desc[UR16][R114.64], P0 ;  /* 0x05e0000072f47fae */ /* 0x000fe20008121850 */
[----:B------:R-:W-:-:S03]  /*be30*/  VIADD R245, R0, UR7 ;  /* 0x0000000700f57c36 */ /* 0x000fc60008000000 */
[----:B------:R-:W4:Y:S04]  /*be40*/  LDL.LU.64 R226, [R1+0x748] ;  /* 0x0007480001e27983 */ /* 0x000f280000300a00 */
[----:B------:R-:W-:Y:S04]  /*be50*/  LDGSTS.E [R244+0x6200], desc[UR16][R122.64], P0 ;  /* 0x062000007af47fae */ /* 0x000fe80008121850 */
[----:B------:R-:W2:Y:S04]  /*be60*/  LDL.LU.64 R186, [R1+0x740] ;  /* 0x0007400001ba7983 */ /* 0x000ea80000300a00 */
[----:B------:R-:W-:Y:S04]  /*be70*/  LDGSTS.E [R244+0x6600], desc[UR16][R130.64], P0 ;  /* 0x0660000082f47fae */ /* 0x000fe80008121850 */
[----:B------:R-:W3:Y:S04]  /*be80*/  LDL.LU.64 R230, [R1+0x738] ;  /* 0x0007380001e67983 */ /* 0x000ee80000300a00 */
[----:B------:R-:W-:Y:S04]  /*be90*/  LDGSTS.E [R244+0x6a00], desc[UR16][R138.64], P0 ;  /* 0x06a000008af47fae */ /* 0x000fe80008121850 */
[----:B------:R-:W4:Y:S04]  /*bea0*/  LDL.LU.64 R234, [R1+0x730] ;  /* 0x0007300001ea7983 */ /* 0x000f280000300a00 */
[----:B------:R-:W-:Y:S04]  /*beb0*/  LDGSTS.E [R244+0x6e00], desc[UR16][R146.64], P0 ;  /* 0x06e0000092f47fae */ /* 0x000fe80008121850 */
[----:B------:R-:W3:Y:S04]  /*bec0*/  LDL.LU.64 R238, [R1+0x728] ;  /* 0x0007280001ee7983 */ /* 0x000ee80000300a00 */
[----:B------:R-:W-:Y:S04]  /*bed0*/  LDGSTS.E [R244+0x7200], desc[UR16][R154.64], P0 ;  /* 0x072000009af47fae */ /* 0x000fe80008121850 */
[----:B------:R-:W4:Y:S04]  /*bee0*/  LDL.LU.64 R242, [R1+0x720] ;  /* 0x0007200001f27983 */ /* 0x000f280000300a00 */
[----:B------:R-:W-:Y:S04]  /*bef0*/  LDGSTS.E [R244+0x7600], desc[UR16][R162.64], P0 ;  /* 0x07600000a2f47fae */ /* 0x000fe80008121850 */
[----:B------:R-:W2:Y:S04]  /*bf00*/  LDL.LU R236, [R1+0x718] ;  /* 0x0007180001ec7983 */ /* 0x000ea80000300800 */
[----:B------:R-:W-:Y:S04]  /*bf10*/  LDGSTS.E [R244+0x7a00], desc[UR16][R170.64], P0 ;  /* 0x07a00000aaf47fae */ /* 0x000fe80008121850 */
[----:B------:R-:W3:Y:S04]  /*bf20*/  LDL.LU.64 R250, [R1+0x710] ;  /* 0x0007100001fa7983 */ /* 0x000ee80000300a00 */
[----:B------:R-:W-:Y:S04]  /*bf30*/  LDGSTS.E [R244+0x7e00], desc[UR16][R178.64], P0 ;  /* 0x07e00000b2f47fae */ /* 0x000fe80008121850 */
[----:B------:R1:W-:Y:S04]  /*bf40*/  STL [R1+0x64c], R0 ;  /* 0x00064c0001007387 */ /* 0x0003e80000100800 */
[----:B------:R-:W-:Y:S04]  /*bf50*/  LDGSTS.E [R245+0x300], desc[UR16][R182.64], P0 ;  /* 0x00300000b6f57fae */ /* 0x000fe80008121850 */
[----:B------:R-:W-:Y:S04]  /*bf60*/  LDGSTS.E [R245+0x700], desc[UR16][R218.64], P0 ;  /* 0x00700000daf57fae */ /* 0x000fe80008121850 */
[----:B------:R-:W-:Y:S04]  /*bf70*/  LDGSTS.E [R245+0xb00], desc[UR16][R228.64], P0 ;  /* 0x00b00000e4f57fae */ /* 0x000fe80008121850 */
[----:B------:R-:W4:Y:S04]  /*bf80*/  LDL.LU.64 R182, [R1+0x708] ;  /* 0x0007080001b67983 */ /* 0x000f280000300a00 */
[----:B------:R-:W4:Y:S04]  /*bf90*/  LDL.LU.64 R218, [R1+0x700] ;  /* 0x0007000001da7983 */ /* 0x000f280000300a00 */
[----:B------:R-:W2:Y:S04]  /*bfa0*/  LDL.LU.64 R228, [R1+0x6f8] ;  /* 0x0006f80001e47983 */ /* 0x000ea80000300a00 */
[----:B------:R-:W-:Y:S04]  /*bfb0*/  LDGSTS.E [R245+0xf00], desc[UR16][R240.64], P0 ;  /* 0x00f00000f0f57fae */ /* 0x000fe80008121850 */
[----:B------:R1:W-:Y:S04]  /*bfc0*/  LDGSTS.E [R245+0x1300], desc[UR16][R184.64], P0 ;  /* 0x01300000b8f57fae */ /* 0x0003e80008121850 */
[----:B------:R-:W-:Y:S04]  /*bfd0*/  LDGSTS.E [R245+0x1700], desc[UR16][R196.64], P0 ;  /* 0x01700000c4f57fae */ /* 0x000fe80008121850 */
[----:B------:R-:W3:Y:S04]  /*bfe0*/  LDL.LU.64 R240, [R1+0x6f0] ;  /* 0x0006f00001f07983 */ /* 0x000ee80000300a00 */
[----:B------:R-:W1:Y:S04]  /*bff0*/  LDL.LU R185, [R1+0x6e8] ;  /* 0x0006e80001b97983 */ /* 0x000e680000300800 */
[----:B------:R-:W4:Y:S04]  /*c000*/  LDL.LU.64 R196, [R1+0x6e0] ;  /* 0x0006e00001c47983 */ /* 0x000f280000300a00 */
[----:B------:R-:W-:Y:S04]  /*c010*/  LDGSTS.E [R245+0x1b00], desc[UR16][R232.64], P0 ;  /* 0x01b00000e8f57fae */ /* 0x000fe80008121850 */
[----:B------:R1:W-:Y:S04]  /*c020*/  LDGSTS.E [R245+0x1f00], desc[UR16][R180.64], P0 ;  /* 0x01f00000b4f57fae */ /* 0x0003e80008121850 */
[----:B------:R-:W-:Y:S04]  /*c030*/  LDGSTS.E [R245+0x2300], desc[UR16][R10.64], P0 ;  /* 0x023000000af57fae */ /* 0x000fe80008121850 */
[----:B------:R-:W2:Y:S04]  /*c040*/  LDL.LU.64 R232, [R1+0x6d8] ;  /* 0x0006d80001e87983 */ /* 0x000ea80000300a00 */
[----:B------:R-:W3:Y:S04]  /*c050*/  LDL.LU.64 R180, [R1+0x6d0] ;  /* 0x0006d00001b47983 */ /* 0x000ee80000300a00 */
[----:B------:R-:W4:Y:S04]  /*c060*/  LDL.LU.64 R10, [R1+0x6c8] ;  /* 0x0006c800010a7983 */ /* 0x000f280000300a00 */
        /* <DEDUP_REMOVED lines=22> */
[----:B-1----:R-:W-:-:S02]  /*c1d0*/  IMAD.MOV.U32 R237, RZ, RZ, R185 ;  /* 0x000000ffffed7224 */ /* 0x002fc400078e00b9 */
[----:B------:R-:W1:Y:S02]  /*c1e0*/  LDC.64 R184, c[0x0][0x238] ;  /* 0x00008e00ffb87b82 */ /* 0x000e640000000a00 */
[----:B-1----:R1:W-:Y:S01]  /*c1f0*/  STL [R1+0x168], R184 ;  /* 0x000168b801007387 */ /* 0x0023e20000100800 */
[----:B------:R-:W-:-:S03]  /*c200*/  IMAD.MOV.U32 R0, RZ, RZ, R185 ;  /* 0x000000ffff007224 */ /* 0x000fc600078e00b9 */
[----:B----4-:R-:W-:Y:S01]  /*c210*/  LDGSTS.E [R245+0x7f00], desc[UR16][R10.64], P0 ;  /* 0x07f000000af57fae */ /* 0x010fe20008121850 */
[----:B------:R-:W-:Y:S01]  /*c220*/  ISETP.NE.U32.AND P0, PT, R6, RZ, PT ;  /* 0x000000ff0600720c */ /* 0x000fe20003f05070 */
[----:B------:R-:W-:Y:S02]  /*c230*/  IMAD.MOV.U32 R6, RZ, RZ, R184 ;  /* 0x000000ffff067224 */ /* 0x000fe400078e00b8 */
[----:B------:R-:W0:Y:S04]  /*c240*/  LDGDEPBAR ;  /* 0x00000000000079af */ /* 0x000e280000000000 */
[----:B-1----:R-:W4:Y:S01]  /*c250*/  LDL.LU.64 R184, [R1+0x6c0] ;  /* 0x0006c00001b87983 */ /* 0x002f220000300a00 */
[----:B------:R-:W-:-:S04]  /*c260*/  IMAD.SHL.U32 R6, R6, 0x40, RZ ;  /* 0x0000004006067824 */ /* 0x000fc800078e00ff */
[----:B---3--:R-:W-:-:S04]  /*c270*/  IMAD.WIDE R180, R6, 0x4, R180 ;  /* 0x0000000406b47825 */ /* 0x008fc800078e02b4 */
[----:B--2---:R-:W-:Y:S01]  /*c280*/  IMAD.WIDE R232, R6, 0x4, R232 ;  /* 0x0000000406e87825 */ /* 0x004fe200078e02e8 */
[----:B------:R-:W-:Y:S02]  /*c290*/  SEL R222, R213, RZ, P5 ;  /* 0x000000ffd5de7207 */ /* 0x000fe40002800000 */
[----:B------:R-:W1:Y:S02]  /*c2a0*/  S2R R213, SR_TID.X ;  /* 0x0000000000d57919 */ /* 0x000e640000002100 */
[----:B-1----:R-:W-:-:S04]  /*c2b0*/  SHF.R.U32.HI R213, RZ, 0x6, R213 ;  /* 0x00000006ffd57819 */ /* 0x002fc800000116d5 */
[----:B------:R-:W-:-:S04]  /*c2c0*/  SGXT.U32 R213, R213, 0x1 ;  /* 0x00000001d5d5781a */ /* 0x000fc80000000000 */
[----:B------:R-:W-:Y:S01]  /*c2d0*/  LOP3.LUT R213, R213, 0x8, RZ, 0xfc, !PT ;  /* 0x00000008d5d57812 */ /* 0x000fe200078efcff */
[----:B------:R-:W-:-:S04]  /*c2e0*/  IMAD.WIDE R196, R6, 0x4, R196 ;  /* 0x0000000406c47825 */ /* 0x000fc800078e02c4 */
[C---:B------:R-:W-:Y:S01]  /*c2f0*/  IMAD.WIDE R240, R6.reuse, 0x4, R240 ;  /* 0x0000000406f07825 */ /* 0x040fe200078e02f0 */
[----:B------:R-:W-:Y:S03]  /*c300*/  BAR.SYNC.DEFER_BLOCKING 0x0 ;  /* 0x0000000000007b1d */ /* 0x000fe60000010000 */
[----:B------:R-:W-:-:S04]  /*c310*/  IMAD.WIDE R228, R6, 0x4, R228 ;  /* 0x0000000406e47825 */ /* 0x000fc800078e02e4 */
[----:B----4-:R-:W-:-:S05]  /*c320*/  IMAD.WIDE R184, R6, 0x4, R184 ;  /* 0x0000000406b87825 */ /* 0x010fca00078e02b8 */
[----:B------:R-:W-:Y:S01]  /*c330*/  @!PT LDS RZ, [RZ] ;  /* 0x00000000fffff984 */ /* 0x000fe20000000800 */
[----:B------:R-:W-:Y:S01]  /*c340*/  @!PT LDS RZ, [RZ] ;  /* 0x00000000fffff984 */ /* 0x000fe20000000800 */
[----:B------:R-:W-:Y:S01]  /*c350*/  @!PT LDS RZ, [RZ] ;  /* 0x00000000fffff984 */ /* 0x000fe20000000800 */
[----:B------:R-:W-:Y:S04]  /*c360*/  LDGSTS.E [R237+0x34000], desc[UR16][R184.64], P6 ;  /* 0x34000000b8ed7fae */ /* 0x000fe8000b121850 */
[----:B------:R-:W-:Y:S04]  /*c370*/  LDGSTS.E [R237+0x34008], desc[UR16][R180.64], P4 ;  /* 0x34008000b4ed7fae */ /* 0x000fe8000a121850 */
[----:B------:R1:W-:Y:S02]  /*c380*/  LDGSTS.E [R237+0x36000], desc[UR16][R232.64], P3 ;  /* 0x36000000e8ed7fae */ /* 0x0003e40009921850 */
[----:B-1----:R-:W1:Y:S01]  /*c390*/  S2R R233, SR_TID.X ;  /* 0x0000000000e97919 */ /* 0x002e620000002100 */
[----:B------:R-:W2:Y:S01]  /*c3a0*/  S2R R185, SR_TID.X ;  /* 0x0000000000b97919 */ /* 0x000ea20000002100 */
[----:B------:R-:W-:-:S02]  /*c3b0*/  ISETP.GE.AND P6, PT, R5, UR4, PT ;  /* 0x0000000405007c0c */ /* 0x000fc4000bfc6270 */
[----:B-1----:R-:W-:-:S04]  /*c3c0*/  SHF.R.U32.HI R233, RZ, 0x6, R233 ;  /* 0x00000006ffe97819 */ /* 0x002fc800000116e9 */
[----:B------:R-:W-:-:S04]  /*c3d0*/  SGXT.U32 R233, R233, 0x1 ;  /* 0x00000001e9e9781a */ /* 0x000fc80000000000 */
[----:B------:R-:W-:-:S04]  /*c3e0*/  LOP3.LUT R233, R233, 0xc, RZ, 0xfc, !PT ;  /* 0x0000000ce9e97812 */ /* 0x000fc800078efcff */
[----:B------:R-:W-:Y:S02]  /*c3f0*/  ISETP.GE.AND P3, PT, R233, UR4, PT ;  /* 0x00000004e9007c0c */ /* 0x000fe4000bf66270 */
[----:B------:R-:W1:Y:S01]  /*c400*/  S2R R233, SR_TID.X ;  /* 0x0000000000e97919 */ /* 0x000e620000002100 */
[----:B--2---:R-:W-:-:S04]  /*c410*/  SHF.R.U32.HI R185, RZ, 0x6, R185 ;  /* 0x00000006ffb97819 */ /* 0x004fc800000116b9 */
[----:B------:R-:W-:-:S04]  /*c420*/  SGXT.U32 R185, R185, 0x1 ;  /* 0x00000001b9b9781a */ /* 0x000fc80000000000 */
[----:B------:R-:W-:Y:S02]  /*c430*/  LOP3.LUT R185, R185, 0x26, RZ, 0xfc, !PT ;  /* 0x00000026b9b97812 */ /* 0x000fe400078efcff */
[----:B------:R-:W-:Y:S02]  /*c440*/  SEL R5, RZ, 0x4, P6 ;  /* 0x00000004ff057807 */ /* 0x000fe40003000000 */
[----:B------:R-:W-:-:S04]  /*c450*/  ISETP.GE.AND P6, PT, R185, UR4, PT ;  /* 0x00000004b9007c0c */ /* 0x000fc8000bfc6270 */
[----:B------:R-:W-:Y:S02]  /*c460*/  SEL R184, RZ, 0x4, P6 ;  /* 0x00000004ffb87807 */ /* 0x000fe40003000000 */
[----:B------:R-:W-:Y:S01]  /*c470*/  ISETP.GE.AND P6, PT, R213, UR4, PT ;  /* 0x00000004d5007c0c */ /* 0x000fe2000bfc6270 */
[----:B------:R-:W-:-:S03]  /*c480*/  IMAD.MOV.U32 R232, RZ, RZ, R237 ;  /* 0x000000ffffe87224 */ /* 0x000fc600078e00ed */
[----:B------:R-:W-:Y:S02]  /*c490*/  SEL R185, RZ, 0x4, P6 ;  /* 0x00000004ffb97807 */ /* 0x000fe40003000000 */
[----:B------:R2:W-:Y:S02]  /*c4a0*/  LDGSTS.E [R232+0x36008], desc[UR16][R196.64], P2 ;  /* 0x36008000c4e87fae */ /* 0x0005e40009121850 */
[----:B------:R-:W-:Y:S02]  /*c4b0*/  SEL R237, R185, RZ, P5 ;  /* 0x000000ffb9ed7207 */ /* 0x000fe40002800000 */
[----:B------:R-:W-:Y:S01]  /*c4c0*/  SEL R185, RZ, 0x4, P3 ;  /* 0x00000004ffb97807 */ /* 0x000fe20001800000 */
[----:B------:R-:W3:Y:S01]  /*c4d0*/  S2R R181, SR_TID.X ;  /* 0x0000000000b57919 */ /* 0x000ee20000002100 */
[----:B------:R-:W-:Y:S02]  /*c4e0*/  ISETP.GE.AND P3, PT, R199, UR4, PT ;  /* 0x00000004c7007c0c */ /* 0x000fe4000bf66270 */
[----:B-1----:R-:W-:Y:S01]  /*c4f0*/  SHF.R.U32.HI R233, RZ, 0x6, R233 ;  /* 0x00000006ffe97819 */ /* 0x002fe200000116e9 */
[----:B------:R1:W-:Y:S01]  /*c500*/  LDGSTS.E [R250+0x34000], desc[UR16][R240.64], P1 ;  /* 0x34000000f0fa7fae */ /* 0x0003e20008921850 */
[----:B------:R-:W-:-:S02]  /*c510*/  SEL R199, RZ, 0x4, P3 ;  /* 0x00000004ffc77807 */ /* 0x000fc40001800000 */
[----:B------:R-:W-:Y:S01]  /*c520*/  ISETP.GE.AND P3, PT, R236, UR4, PT ;  /* 0x00000004ec007c0c */ /* 0x000fe2000bf66270 */
[----:B--2---:R-:W2:Y:S01]  /*c530*/  S2R R197, SR_TID.X ;  /* 0x0000000000c57919 */ /* 0x004ea20000002100 */
[----:B------:R-:W-:Y:S02]  /*c540*/  SGXT.U32 R233, R233, 0x1 ;  /* 0x00000001e9e9781a */ /* 0x000fe40000000000 */
[----:B------:R-:W-:Y:S01]  /*c550*/  SEL R236, RZ, 0x4, P3 ;  /* 0x00000004ffec7807 */ /* 0x000fe20001800000 */
[----:B------:R-:W4:Y:S01]  /*c560*/  S2R R196, SR_TID.X ;  /* 0x0000000000c47919 */ /* 0x000f220000002100 */
[----:B------:R-:W-:Y:S02]  /*c570*/  ISETP.GE.AND P3, PT, R212, UR4, PT ;  /* 0x00000004d4007c0c */ /* 0x000fe4000bf66270 */
[----:B------:R-:W-:Y:S01]  /*c580*/  LOP3.LUT R233, R233, 0x30, RZ, 0xfc, !PT ;  /* 0x00000030e9e97812 */ /* 0x000fe200078efcff */
[----:B------:R4:W-:Y:S01]  /*c590*/  LDGSTS.E [R250+0x34008], desc[UR16][R228.64], P0 ;  /* 0x34008000e4fa7fae */ /* 0x0009e20008121850 */
[----:B------:R-:W-:-:S02]  /*c5a0*/  SEL R212, RZ, 0x4, P3 ;  /* 0x00000004ffd47807 */ /* 0x000fc40001800000 */
[----:B------:R-:W-:Y:S02]  /*c5b0*/  ISETP.GE.AND P3, PT, R233, UR4, PT ;  /* 0x00000004e9007c0c */ /* 0x000fe4000bf66270 */
[----:B------:R-:W1:Y:S02]  /*c5c0*/  S2R R233, SR_TID.X ;  /* 0x0000000000e97919 */ /* 0x000e640000002100 */
[----:B------:R-:W-:Y:S02]  /*c5d0*/  SEL R232, RZ, 0x4, P3 ;  /* 0x00000004ffe87807 */ /* 0x000fe40001800000 */
[----:B------:R-:W-:-:S04]  /*c5e0*/  ISETP.GE.AND P3, PT, R186, UR4, PT ;  /* 0x00000004ba007c0c */ /* 0x000fc8000bf66270 */
[----:B------:R-:W-:Y:S02]  /*c5f0*/  SEL R186, RZ, 0x4, P3 ;  /* 0x00000004ffba7807 */ /* 0x000fe40001800000 */
[----:B------:R-:W-:Y:S02]  /*c600*/  ISETP.GE.AND P3, PT, R187, UR4, PT ;  /* 0x00000004bb007c0c */ /* 0x000fe4000bf66270 */
[----:B--2---:R-:W-:-:S04]  /*c610*/  SHF.R.U32.HI R197, RZ, 0x6, R197 ;  /* 0x00000006ffc57819 */ /* 0x004fc800000116c5 */
[----:B------:R-:W-:Y:S02]  /*c620*/  SGXT.U32 R197, R197, 0x1 ;  /* 0x00000001c5c5781a */ /* 0x000fe40000000000 */
[----:B-1----:R-:W-:-:S04]  /*c630*/  SHF.R.U32.HI R233, RZ, 0x6, R233 ;  /* 0x00000006ffe97819 */ /* 0x002fc800000116e9 */
[----:B------:R-:W-:-:S04]  /*c640*/  SGXT.U32 R233, R233, 0x1 ;  /* 0x00000001e9e9781a */ /* 0x000fc80000000000 */
[----:B------:R-:W-:Y:S02]  /*c650*/  LOP3.LUT R233, R233, 0x16, RZ, 0xfc, !PT ;  /* 0x00000016e9e97812 */ /* 0x000fe400078efcff */
[----:B------:R-:W-:Y:S02]  /*c660*/  SEL R187, RZ, 0x4, P3 ;  /* 0x00000004ffbb7807 */ /* 0x000fe40001800000 */
[----:B------:R-:W-:Y:S02]  /*c670*/  ISETP.GE.AND P3, PT, R233, UR4, PT ;  /* 0x00000004e9007c0c */ /* 0x000fe4000bf66270 */
[----:B------:R-:W-:Y:S02]  /*c680*/  LOP3.LUT R197, R197, 0x34, RZ, 0xfc, !PT ;  /* 0x00000034c5c57812 */ /* 0x000fe400078efcff */
[----:B------:R-:W-:Y:S02]  /*c690*/  SEL R241, RZ, 0x4, P3 ;  /* 0x00000004fff17807 */ /* 0x000fe40001800000 */
[----:B------:R-:W-:-:S02]  /*c6a0*/  ISETP.GE.AND P3, PT, R197, UR4, PT ;  /* 0x00000004c5007c0c */ /* 0x000fc4000bf66270 */
[----:B------:R-:W1:Y:S01]  /*c6b0*/  S2R R197, SR_TID.X ;  /* 0x0000000000c57919 */ /* 0x000e620000002100 */
[----:B---3--:R-:W-:-:S04]  /*c6c0*/  SHF.R.U32.HI R181, RZ, 0x6, R181 ;  /* 0x00000006ffb57819 */ /* 0x008fc800000116b5 */
[----:B------:R-:W-:-:S04]  /*c6d0*/  SGXT.U32 R181, R181, 0x1 ;  /* 0x00000001b5b5781a */ /* 0x000fc80000000000 */
[----:B------:R-:W-:Y:S02]  /*c6e0*/  LOP3.LUT R181, R181, 0xa, RZ, 0xfc, !PT ;  /* 0x0000000ab5b57812 */ /* 0x000fe400078efcff */
[----:B----4-:R-:W-:Y:S02]  /*c6f0*/  SHF.R.U32.HI R196, RZ, 0x6, R196 ;  /* 0x00000006ffc47819 */ /* 0x010fe400000116c4 */
[----:B------:R-:W-:Y:S02]  /*c700*/  ISETP.GE.AND P4, PT, R181, UR4, PT ;  /* 0x00000004b5007c0c */ /* 0x000fe4000bf86270 */
[----:B------:R-:W2:Y:S01]  /*c710*/  S2R R181, SR_TID.X ;  /* 0x0000000000b57919 */ /* 0x000ea20000002100 */
[----:B------:R-:W-:-:S04]  /*c720*/  SGXT.U32 R196, R196, 0x1 ;  /* 0x00000001c4c4781a */ /* 0x000fc80000000000 */
[----:B------:R-:W-:Y:S02]  /*c730*/  LOP3.LUT R196, R196, 0x1a, RZ, 0xfc, !PT ;  /* 0x0000001ac4c47812 */ /* 0x000fe400078efcff */
[----:B-1----:R-:W-:-:S04]  /*c740*/  SHF.R.U32.HI R197, RZ, 0x6, R197 ;  /* 0x00000006ffc57819 */ /* 0x002fc800000116c5 */
[----:B------:R-:W-:-:S04]  /*c750*/  SGXT.U32 R197, R197, 0x1 ;  /* 0x00000001c5c5781a */ /* 0x000fc80000000000 */
[----:B------:R-:W-:Y:S01]  /*c760*/  LOP3.LUT R197, R197, 0x18, RZ, 0xfc, !PT ;  /* 0x00000018c5c57812 */ /* 0x000fe200078efcff */
[----:B------:R-:W1:Y:S03]  /*c770*/  S2R R233, SR_TID.X ;  /* 0x0000000000e97919 */ /* 0x000e660000002100 */
[----:B------:R-:W-:-:S04]  /*c780*/  ISETP.GE.AND P0, PT, R197, UR4, PT ;  /* 0x00000004c5007c0c */ /* 0x000fc8000bf06270 */
[----:B------:R-:W-:Y:S02]  /*c790*/  SEL R229, RZ, 0x4, P0 ;  /* 0x00000004ffe57807 */ /* 0x000fe40000000000 */
[----:B------:R-:W-:Y:S02]  /*c7a0*/  ISETP.GE.AND P0, PT, R196, UR4, PT ;  /* 0x00000004c4007c0c */ /* 0x000fe4000bf06270 */
[----:B------:R-:W3:Y:S01]  /*c7b0*/  S2R R196, SR_TID.X ;  /* 0x0000000000c47919 */ /* 0x000ee20000002100 */
[----:B--2---:R-:W-:-:S04]  /*c7c0*/  SHF.R.U32.HI R181, RZ, 0x6, R181 ;  /* 0x00000006ffb57819 */ /* 0x004fc800000116b5 */
[----:B------:R-:W-:Y:S02]  /*c7d0*/  SGXT.U32 R181, R181, 0x1 ;  /* 0x00000001b5b5781a */ /* 0x000fe40000000000 */
[----:B------:R-:W-:Y:S02]  /*c7e0*/  SEL R213, R184, RZ, P5 ;  /* 0x000000ffb8d57207 */ /* 0x000fe40002800000 */
[----:B------:R-:W2:Y:S01]  /*c7f0*/  S2R R184, SR_TID.X ;  /* 0x0000000000b87919 */ /* 0x000ea20000002100 */
[----:B------:R-:W-:Y:S02]  /*c800*/  LOP3.LUT R181, R181, 0x28, RZ, 0xfc, !PT ;  /* 0x00000028b5b57812 */ /* 0x000fe400078efcff */
[----:B------:R-:W-:Y:S02]  /*c810*/  SEL R180, RZ, 0x4, P4 ;  /* 0x00000004ffb47807 */ /* 0x000fe40002000000 */
[----:B------:R-:W-:Y:S02]  /*c820*/  ISETP.GE.AND P4, PT, R181, UR4, PT ;  /* 0x00000004b5007c0c */ /* 0x000fe4000bf86270 */
[----:B-1----:R-:W-:-:S04]  /*c830*/  SHF.R.U32.HI R233, RZ, 0x6, R233 ;  /* 0x00000006ffe97819 */ /* 0x002fc800000116e9 */
[----:B------:R-:W-:Y:S02]  /*c840*/  SGXT.U32 R233, R233, 0x1 ;  /* 0x00000001e9e9781a */ /* 0x000fe40000000000 */
[----:B------:R-:W-:Y:S02]  /*c850*/  SEL R181, RZ, 0x4, P4 ;  /* 0x00000004ffb57807 */ /* 0x000fe40002000000 */
[----:B------:R-:W-:Y:S02]  /*c860*/  SEL R180, R180, RZ, P5 ;  /* 0x000000ffb4b47207 */ /* 0x000fe40002800000 */
[----:B---3--:R-:W-:Y:S02]  /*c870*/  SHF.R.U32.HI R196, RZ, 0x6, R196 ;  /* 0x00000006ffc47819 */ /* 0x008fe400000116c4 */
[----:B------:R-:W-:Y:S02]  /*c880*/  LOP3.LUT R233, R233, 0x36, RZ, 0xfc, !PT ;  /* 0x00000036e9e97812 */ /* 0x000fe400078efcff */
[----:B------:R-:W-:Y:S01]  /*c890*/  SGXT.U32 R196, R196, 0x1 ;  /* 0x00000001c4c4781a */ /* 0x000fe20000000000 */
[----:B------:R-:W1:Y:S01]  /*c8a0*/  S2R R197, SR_TID.X ;  /* 0x0000000000c57919 */ /* 0x000e620000002100 */
[----:B------:R-:W-:-:S02]  /*c8b0*/  ISETP.NE.U32.AND P2, PT, R180, RZ, PT ;  /* 0x000000ffb400720c */ /* 0x000fc40003f45070 */
[----:B------:R-:W-:Y:S02]  /*c8c0*/  SEL R240, RZ, 0x4, P3 ;  /* 0x00000004fff07807 */ /* 0x000fe40001800000 */
[----:B------:R-:W-:Y:S02]  /*c8d0*/  SEL R180, R181, RZ, P5 ;  /* 0x000000ffb5b47207 */ /* 0x000fe40002800000 */
[----:B------:R-:W-:Y:S01]  /*c8e0*/  ISETP.GE.AND P3, PT, R233, UR4, PT ;  /* 0x00000004e9007c0c */ /* 0x000fe2000bf66270 */
[----:B------:R-:W3:Y:S01]  /*c8f0*/  S2R R181, SR_TID.X ;  /* 0x0000000000b57919 */ /* 0x000ee20000002100 */
[----:B------:R-:W-:Y:S02]  /*c900*/  LOP3.LUT R196, R196, 0x3a, RZ, 0xfc, !PT ;  /* 0x0000003ac4c47812 */ /* 0x000fe400078efcff */
[----:B------:R-:W-:Y:S02]  /*c910*/  SEL R233, RZ, 0x4, P3 ;  /* 0x00000004ffe97807 */ /* 0x000fe40001800000 */
[----:B------:R-:W-:-:S02]  /*c920*/  ISETP.GE.AND P3, PT, R196, UR4, PT ;  /* 0x00000004c4007c0c */ /* 0x000fc4000bf66270 */
[----:B------:R-:W4:Y:S01]  /*c930*/  S2R R196, SR_TID.X ;  /* 0x0000000000c47919 */ /* 0x000f220000002100 */
[----:B--2---:R-:W-:-:S04]  /*c940*/  SHF.R.U32.HI R184, RZ, 0x6, R184 ;  /* 0x00000006ffb87819 */ /* 0x004fc800000116b8 */
[----:B------:R-:W-:-:S04]  /*c950*/  SGXT.U32 R184, R184, 0x1 ;  /* 0x00000001b8b8781a */ /* 0x000fc80000000000 */
[----:B------:R-:W-:Y:S02]  /*c960*/  LOP3.LUT R184, R184, 0x2a, RZ, 0xfc, !PT ;  /* 0x0000002ab8b87812 */ /* 0x000fe400078efcff */
[----:B------:R-:W-:Y:S02]  /*c970*/  ISETP.NE.U32.AND P6, PT, R222, RZ, PT ;  /* 0x000000ffde00720c */ /* 0x000fe40003fc5070 */
[----:B------:R-:W-:Y:S01]  /*c980*/  ISETP.GE.AND P4, PT, R184, UR4, PT ;  /* 0x00000004b8007c0c */ /* 0x000fe2000bf86270 */
[----:B------:R-:W-:Y:S01]  /*c990*/  IMAD.WIDE R218, R6, 0x4, R218 ;  /* 0x0000000406da7825 */ /* 0x000fe200078e02da */
[----:B-1----:R-:W-:Y:S01]  /*c9a0*/  SHF.R.U32.HI R197, RZ, 0x6, R197 ;  /* 0x00000006ffc57819 */ /* 0x002fe200000116c5 */
[----:B------:R-:W2:Y:S01]  /*c9b0*/  LDL.LU R222, [R1+0x6bc] ;  /* 0x0006bc0001de7983 */ /* 0x000ea20000300800 */
[----:B------:R-:W-:Y:S02]  /*c9c0*/  SEL R184, RZ, 0x4, P4 ;  /* 0x00000004ffb87807 */ /* 0x000fe40002000000 */
[----:B------:R-:W-:-:S02]  /*c9d0*/  SGXT.U32 R197, R197, 0x1 ;  /* 0x00000001c5c5781a */ /* 0x000fc40000000000 */
[----:B------:R-:W-:-:S03]  /*c9e0*/  ISETP.NE.U32.AND P1, PT, R180, RZ, PT ;  /* 0x000000ffb400720c */ /* 0x000fc60003f25070 */
[----:B------:R1:W-:Y:S01]  /*c9f0*/  LDGSTS.E [R250+0x36000], desc[UR16][R218.64], P6 ;  /* 0x36000000dafa7fae */ /* 0x0003e2000b121850 */
[----:B---3--:R-:W-:Y:S02]  /*ca00*/  SHF.R.U32.HI R181, RZ, 0x6, R181 ;  /* 0x00000006ffb57819 */ /* 0x008fe400000116b5 */
[----:B------:R-:W-:Y:S02]  /*ca10*/  SEL R180, R184, RZ, P5 ;  /* 0x000000ffb8b47207 */ /* 0x000fe40002800000 */
[----:B------:R-:W-:Y:S02]  /*ca20*/  SGXT.U32 R181, R181, 0x1 ;  /* 0x00000001b5b5781a */ /* 0x000fe40000000000 */
[----:B------:R-:W-:Y:S02]  /*ca30*/  LOP3.LUT R197, R197, 0x38, RZ, 0xfc, !PT ;  /* 0x00000038c5c57812 */ /* 0x000fe400078efcff */
[----:B----4-:R-:W-:Y:S02]  /*ca40*/  SHF.R.U32.HI R196, RZ, 0x6, R196 ;  /* 0x00000006ffc47819 */ /* 0x010fe400000116c4 */
[----:B------:R-:W-:-:S02]  /*ca50*/  LOP3.LUT R181, R181, 0x1c, RZ, 0xfc, !PT ;  /* 0x0000001cb5b57812 */ /* 0x000fc400078efcff */
[----:B------:R-:W-:Y:S02]  /*ca60*/  SEL R228, RZ, 0x4, P0 ;  /* 0x00000004ffe47807 */ /* 0x000fe40000000000 */
[----:B------:R-:W-:Y:S02]  /*ca70*/  SGXT.U32 R196, R196, 0x1 ;  /* 0x00000001c4c4781a */ /* 0x000fe40000000000 */
[----:B------:R-:W-:Y:S02]  /*ca80*/  ISETP.NE.U32.AND P4, PT, R180, RZ, PT ;  /* 0x000000ffb400720c */ /* 0x000fe40003f85070 */
[----:B------:R-:W-:Y:S02]  /*ca90*/  ISETP.GE.AND P0, PT, R197, UR4, PT ;  /* 0x00000004c5007c0c */ /* 0x000fe4000bf06270 */
[----:B------:R-:W-:Y:S02]  /*caa0*/  SEL R180, R185, RZ, P5 ;  /* 0x000000ffb9b47207 */ /* 0x000fe40002800000 */
[----:B------:R-:W-:-:S02]  /*cab0*/  ISETP.GE.AND P6, PT, R181, UR4, PT ;  /* 0x00000004b5007c0c */ /* 0x000fc4000bfc6270 */
[----:B------:R-:W-:Y:S02]  /*cac0*/  LOP3.LUT R196, R196, 0x3c, RZ, 0xfc, !PT ;  /* 0x0000003cc4c47812 */ /* 0x000fe400078efcff */
[----:B------:R-:W-:Y:S02]  /*cad0*/  SEL R197, RZ, 0x4, P0 ;  /* 0x00000004ffc57807 */ /* 0x000fe40000000000 */
[----:B------:R-:W-:Y:S02]  /*cae0*/  ISETP.NE.U32.AND P0, PT, R180, RZ, PT ;  /* 0x000000ffb400720c */ /* 0x000fe40003f05070 */
[----:B------:R-:W-:Y:S02]  /*caf0*/  SEL R180, R223, RZ, P5 ;  /* 0x000000ffdfb47207 */ /* 0x000fe40002800000 */
[----:B------:R-:W-:Y:S01]  /*cb00*/  SEL R181, RZ, 0x4, P6 ;  /* 0x00000004ffb57807 */ /* 0x000fe20003000000 */
[----:B------:R-:W2:Y:S01]  /*cb10*/  LDL.LU R223, [R1+0x6b8] ;  /* 0x0006b80001df7983 */ /* 0x000ea20000300800 */
[----:B------:R-:W-:-:S02]  /*cb20*/  ISETP.GE.AND P6, PT, R196, UR4, PT ;  /* 0x00000004c4007c0c */ /* 0x000fc4000bfc6270 */
[----:B------:R-:W-:Y:S02]  /*cb30*/  SEL R184, RZ, 0x4, P3 ;  /* 0x00000004ffb87807 */ /* 0x000fe40001800000 */
[----:B------:R-:W-:Y:S02]  /*cb40*/  ISETP.NE.U32.AND P3, PT, R180, RZ, PT ;  /* 0x000000ffb400720c */ /* 0x000fe40003f65070 */
[----:B------:R-:W-:Y:S02]  /*cb50*/  SEL R180, RZ, 0x4, P6 ;  /* 0x00000004ffb47807 */ /* 0x000fe40003000000 */
[----:B------:R-:W-:Y:S02]  /*cb60*/  SEL R196, R198, RZ, P5 ;  /* 0x000000ffc6c47207 */ /* 0x000fe40002800000 */
[----:B------:R-:W3:Y:S01]  /*cb70*/  LDL.LU R198, [R1+0x6b4] ;  /* 0x0006b40001c67983 */ /* 0x000ee20000300800 */
[----:B------:R-:W-:Y:S02]  /*cb80*/  SEL R185, R199, RZ, P5 ;  /* 0x000000ffc7b97207 */ /* 0x000fe40002800000 */
[----:B-1----:R-:W-:Y:S01]  /*cb90*/  SEL R218, R236, RZ, P5 ;  /* 0x000000ffecda7207 */ /* 0x002fe20002800000 */
[----:B------:R-:W3:Y:S01]  /*cba0*/  LDL.LU R199, [R1+0x6b0] ;  /* 0x0006b00001c77983 */ /* 0x000ee20000300800 */
[----:B------:R-:W-:-:S02]  /*cbb0*/  SEL R205, R205, RZ, P5 ;  /* 0x000000ffcdcd7207 */ /* 0x000fc40002800000 */
[----:B------:R-:W-:Y:S01]  /*cbc0*/  SEL R252, R252, RZ, P5 ;  /* 0x000000fffcfc7207 */ /* 0x000fe20002800000 */
[----:B------:R-:W4:Y:S01]  /*cbd0*/  LDL.LU R236, [R1+0x6ac] ;  /* 0x0006ac0001ec7983 */ /* 0x000f220000300800 */
[----:B------:R-:W-:Y:S02]  /*cbe0*/  SEL R5, R5, RZ, P5 ;  /* 0x000000ff05057207 */ /* 0x000fe40002800000 */
[----:B------:R-:W-:Y:S02]  /*cbf0*/  SEL R219, R212, RZ, P5 ;  /* 0x000000ffd4db7207 */ /* 0x000fe40002800000 */
[----:B------:R-:W-:Y:S01]  /*cc00*/  SEL R232, R232, RZ, P5 ;  /* 0x000000ffe8e87207 */ /* 0x000fe20002800000 */
[----:B------:R-:W4:Y:S01]  /*cc10*/  LDL.LU R212, [R1+0x6a8] ;  /* 0x0006a80001d47983 */ /* 0x000f220000300800 */
[----:B------:R-:W-:Y:S02]  /*cc20*/  SEL R186, R186, RZ, P5 ;  /* 0x000000ffbaba7207 */ /* 0x000fe40002800000 */
[----:B------:R-:W-:-:S02]  /*cc30*/  SEL R187, R187, RZ, P5 ;  /* 0x000000ffbbbb7207 */ /* 0x000fc40002800000 */
[----:B------:R-:W-:Y:S02]  /*cc40*/  SEL R241, R241, RZ, P5 ;  /* 0x000000fff1f17207 */ /* 0x000fe40002800000 */
[----:B------:R-:W-:Y:S02]  /*cc50*/  SEL R240, R240, RZ, P5 ;  /* 0x000000fff0f07207 */ /* 0x000fe40002800000 */
[----:B------:R-:W-:Y:S02]  /*cc60*/  SEL R233, R233, RZ, P5 ;  /* 0x000000ffe9e97207 */ /* 0x000fe40002800000 */
[----:B------:R-:W-:Y:S02]  /*cc70*/  SEL R229, R229, RZ, P5 ;  /* 0x000000ffe5e57207 */ /* 0x000fe40002800000 */
[----:B------:R-:W-:Y:S02]  /*cc80*/  SEL R228, R228, RZ, P5 ;  /* 0x000000ffe4e47207 */ /* 0x000fe40002800000 */
[----:B------:R-:W-:-:S02]  /*cc90*/  SEL R197, R197, RZ, P5 ;  /* 0x000000ffc5c57207 */ /* 0x000fc40002800000 */
[----:B------:R-:W-:Y:S02]  /*cca0*/  SEL R184, R184, RZ, P5 ;  /* 0x000000ffb8b87207 */ /* 0x000fe40002800000 */
[----:B------:R-:W-:Y:S02]  /*ccb0*/  SEL R181, R181, RZ, P5 ;  /* 0x000000ffb5b57207 */ /* 0x000fe40002800000 */
[----:B------:R-:W-:Y:S02]  /*ccc0*/  SEL R180, R180, RZ, P5 ;  /* 0x000000ffb4b47207 */ /* 0x000fe40002800000 */
[----:B------:R-:W-:Y:S02]  /*ccd0*/  ISETP.NE.U32.AND P5, PT, R213, RZ, PT ;  /* 0x000000ffd500720c */ /* 0x000fe40003fa5070 */
[----:B------:R-:W4:Y:S01]  /*cce0*/  LDL.LU R213, [R1+0x6a4] ;  /* 0x0006a40001d57983 */ /* 0x000f220000300800 */
[----:B------:R-:W-:-:S03]  /*ccf0*/  ISETP.NE.U32.AND P6, PT, R237, RZ, PT ;  /* 0x000000ffed00720c */ /* 0x000fc60003fc5070 */
[----:B------:R-:W4:Y:S01]  /*cd00*/  LDL.LU R237, [R1+0x6a0] ;  /* 0x0006a00001ed7983 */ /* 0x000f220000300800 */
[----:B------:R-:W-:-:S04]  /*cd10*/  IMAD.WIDE R182, R6, 0x4, R182 ;  /* 0x0000000406b67825 */ /* 0x000fc800078e02b6 */
[----:B------:R-:W-:-:S04]  /*cd20*/  IMAD.WIDE R242, R6, 0x4, R242 ;  /* 0x0000000406f27825 */ /* 0x000fc800078e02f2 */
[----:B------:R-:W-:-:S04]  /*cd30*/  IMAD.WIDE R238, R6, 0x4, R238 ;  /* 0x0000000406ee7825 */ /* 0x000fc800078e02ee */
[----:B--2---:R-:W-:-:S04]  /*cd40*/  IMAD.WIDE R222, R6, 0x4, R222 ;  /* 0x0000000406de7825 */ /* 0x004fc800078e02de */
[----:B---3--:R-:W-:-:S04]  /*cd50*/  IMAD.WIDE R198, R6, 0x4, R198 ;  /* 0x0000000406c67825 */ /* 0x008fc800078e02c6 */
[----:B----4-:R-:W-:-:S04]  /*cd60*/  IMAD.WIDE R212, R6, 0x4, R212 ;  /* 0x0000000406d47825 */ /* 0x010fc800078e02d4 */
[----:B------:R-:W-:Y:S01]  /*cd70*/  IMAD.WIDE R236, R6, 0x4, R236 ;  /* 0x0000000406ec7825 */ /* 0x000fe200078e02ec */
[----:B------:R-:W-:Y:S04]  /*cd80*/  LDGSTS.E [R250+0x36008], desc[UR16][R212.64], P5 ;  /* 0x36008000d4fa7fae */ /* 0x000fe8000a921850 */
[----:B------:R-:W-:Y:S04]  /*cd90*/  LDGSTS.E [R251+0x34000], desc[UR16][R236.64], P6 ;  /* 0x34000000ecfb7fae */ /* 0x000fe8000b121850 */
[----:B------:R-:W-:Y:S04]  /*cda0*/  LDGSTS.E [R251+0x34008], desc[UR16][R198.64], P2 ;  /* 0x34008000c6fb7fae */ /* 0x000fe80009121850 */
[----:B------:R-:W-:Y:S04]  /*cdb0*/  LDGSTS.E [R251+0x36000], desc[UR16][R222.64], P1 ;  /* 0x36000000defb7fae */ /* 0x000fe80008921850 */
[----:B------:R1:W-:Y:S04]  /*cdc0*/  LDGSTS.E [R251+0x36008], desc[UR16][R182.64], P4 ;  /* 0x36008000b6fb7fae */ /* 0x0003e8000a121850 */
[----:B------:R-:W-:Y:S01]  /*cdd0*/  LDGSTS.E [R248+0x34000], desc[UR16][R242.64], P0 ;  /* 0x34000000f2f87fae */ /* 0x000fe20008121850 */
[----:B------:R-:W-:-:S03]  /*cde0*/  ISETP.NE.U32.AND P0, PT, R186, RZ, PT ;  /* 0x000000ffba00720c */ /* 0x000fc60003f05070 */
[----:B------:R-:W-:Y:S01]  /*cdf0*/  LDGSTS.E [R248+0x34008], desc[UR16][R238.64], P3 ;  /* 0x34008000eef87fae */ /* 0x000fe20009921850 */
[----:B------:R-:W-:-:S03]  /*ce00*/  ISETP.NE.U32.AND P3, PT, R187, RZ, PT ;  /* 0x000000ffbb00720c */ /* 0x000fc60003f65070 */
[----:B------:R-:W2:Y:S04]  /*ce10*/  LDL.LU R186, [R1+0x69c] ;  /* 0x00069c0001ba7983 */ /* 0x000ea80000300800 */
[----:B------:R-:W2:Y:S01]  /*ce20*/  LDL.LU R187, [R1+0x698] ;  /* 0x0006980001bb7983 */ /* 0x000ea20000300800 */
[----:B------:R-:W-:Y:S02]  /*ce30*/  ISETP.NE.U32.AND P5, PT, R185, RZ, PT ;  /* 0x000000ffb900720c */ /* 0x000fe40003fa5070 */
[----:B------:R-:W-:Y:S01]  /*ce40*/  ISETP.NE.U32.AND P6, PT, R196, RZ, PT ;  /* 0x000000ffc400720c */ /* 0x000fe20003fc5070 */
[----:B------:R-:W-:Y:S01]  /*ce50*/  IMAD.WIDE R234, R6, 0x4, R234 ;  /* 0x0000000406ea7825 */ /* 0x000fe200078e02ea */
[----:B------:R-:W-:Y:S01]  /*ce60*/  ISETP.NE.U32.AND P2, PT, R218, RZ, PT ;  /* 0x000000ffda00720c */ /* 0x000fe20003f45070 */
[----:B------:R-:W3:Y:S01]  /*ce70*/  LDL.LU R213, [R1+0x188] ;  /* 0x0001880001d57983 */ /* 0x000ee20000300800 */
[----:B------:R-:W-:Y:S01]  /*ce80*/  ISETP.NE.U32.AND P1, PT, R219, RZ, PT ;  /* 0x000000ffdb00720c */ /* 0x000fe20003f25070 */
[----:B------:R-:W-:Y:S01]  /*ce90*/  IMAD.WIDE R230, R6, 0x4, R230 ;  /* 0x0000000406e67825 */ /* 0x000fe200078e02e6 */
[----:B------:R-:W-:-:S05]  /*cea0*/  ISETP.NE.U32.AND P4, PT, R232, RZ, PT ;  /* 0x000000ffe800720c */ /* 0x000fca0003f85070 */
[----:B------:R-:W-:Y:S01]  /*ceb0*/  LDGSTS.E [R248+0x36000], desc[UR16][R234.64], P5 ;  /* 0x36000000eaf87fae */ /* 0x000fe2000a921850 */
[----:B------:R-:W-:-:S03]  /*cec0*/  ISETP.NE.U32.AND P5, PT, R241, RZ, PT ;  /* 0x000000fff100720c */ /* 0x000fc60003fa5070 */
[----:B------:R-:W-:Y:S01]  /*ced0*/  LDGSTS.E [R248+0x36008], desc[UR16][R230.64], P6 ;  /* 0x36008000e6f87fae */ /* 0x000fe2000b121850 */
[----:B------:R-:W-:Y:S01]  /*cee0*/  ISETP.NE.U32.AND P6, PT, R240, RZ, PT ;  /* 0x000000fff000720c */ /* 0x000fe20003fc5070 */
[----:B------:R-:W-:-:S04]  /*cef0*/  IMAD.WIDE R226, R6, 0x4, R226 ;  /* 0x0000000406e27825 */ /* 0x000fc800078e02e2 */
[C---:B------:R-:W-:Y:S01]  /*cf00*/  IMAD.WIDE R224, R6.reuse, 0x4, R224 ;  /* 0x0000000406e07825 */ /* 0x040fe200078e02e0 */
[----:B------:R-:W-:Y:S03]  /*cf10*/  LDGSTS.E [R247+0x34000], desc[UR16][R226.64], P2 ;  /* 0x34000000e2f77fae */ /* 0x000fe60009121850 */
[C---:B------:R-:W-:Y:S01]  /*cf20*/  IMAD.WIDE R220, R6.reuse, 0x4, R220 ;  /* 0x0000000406dc7825 */ /* 0x040fe200078e02dc */
[----:B------:R-:W-:Y:S03]  /*cf30*/  LDGSTS.E [R247+0x34008], desc[UR16][R224.64], P1 ;  /* 0x34008000e0f77fae */ /* 0x000fe60008921850 */
[C---:B------:R-:W-:Y:S01]  /*cf40*/  IMAD.WIDE R216, R6.reuse, 0x4, R216 ;  /* 0x0000000406d87825 */ /* 0x040fe200078e02d8 */
[----:B------:R-:W-:Y:S01]  /*cf50*/  ISETP.NE.U32.AND P2, PT, R233, RZ, PT ;  /* 0x000000ffe900720c */ /* 0x000fe20003f45070 */
[----:B------:R-:W-:Y:S02]  /*cf60*/  LDGSTS.E [R247+0x36000], desc[UR16][R220.64], P4 ;  /* 0x36000000dcf77fae */ /* 0x000fe4000a121850 */
[----:B------:R-:W-:-:S02]  /*cf70*/  IMAD.WIDE R214, R6, 0x4, R214 ;  /* 0x0000000406d67825 */ /* 0x000fc400078e02d6 */
[----:B------:R-:W-:Y:S02]  /*cf80*/  LDGSTS.E [R247+0x36008], desc[UR16][R216.64], P0 ;  /* 0x36008000d8f77fae */ /* 0x000fe40008121850 */
[C---:B------:R-:W-:Y:S02]  /*cf90*/  IMAD.WIDE R210, R6.reuse, 0x4, R210 ;  /* 0x0000000406d27825 */ /* 0x040fe400078e02d2 */
[----:B------:R-:W-:Y:S02]  /*cfa0*/  LDGSTS.E [R246+0x34000], desc[UR16][R214.64], P3 ;  /* 0x34000000d6f67fae */ /* 0x000fe40009921850 */
[C---:B------:R-:W-:Y:S02]  /*cfb0*/  IMAD.WIDE R208, R6.reuse, 0x4, R208 ;  /* 0x0000000406d07825 */ /* 0x040fe400078e02d0 */
[----:B------:R-:W-:Y:S04]  /*cfc0*/  LDGSTS.E [R246+0x34008], desc[UR16][R210.64], P5 ;  /* 0x34008000d2f67fae */ /* 0x000fe8000a921850 */
[----:B------:R-:W-:Y:S01]  /*cfd0*/  LDGSTS.E [R246+0x36000], desc[UR16][R208.64], P6 ;  /* 0x36000000d0f67fae */ /* 0x000fe2000b121850 */
[----:B------:R-:W-:Y:S01]  /*cfe0*/  ISETP.NE.U32.AND P6, PT, R205, RZ, PT ;  /* 0x000000ffcd00720c */ /* 0x000fe20003fc5070 */
[----:B------:R-:W-:-:S02]  /*cff0*/  IMAD.WIDE R206, R6, 0x4, R206 ;  /* 0x0000000406ce7825 */ /* 0x000fc400078e02ce */
[----:B------:R-:W4:Y:S04]  /*d000*/  LDL.LU R205, [R1+0x694] ;  /* 0x0006940001cd7983 */ /* 0x000f280000300800 */
[----:B------:R-:W3:Y:S04]  /*d010*/  LDL.LU.64 R240, [R1+0x158] ;  /* 0x0001580001f07983 */ /* 0x000ee80000300a00 */
[----:B------:R-:W3:Y:S04]  /*d020*/  LDL.LU.64 R230, [R1+0x150] ;  /* 0x0001500001e67983 */ /* 0x000ee80000300a00 */
[----:B------:R-:W-:Y:S04]  /*d030*/  LDGSTS.E [R246+0x36008], desc[UR16][R206.64], P2 ;  /* 0x36008000cef67fae */ /* 0x000fe80009121850 */
[----:B------:R-:W1:Y:S01]  /*d040*/  LDL.LU.64 R182, [R1+0x130] ;  /* 0x0001300001b67983 */ /* 0x000e620000300a00 */
[----:B--2---:R-:W-:-:S03]  /*d050*/  ISETP.GE.AND P2, PT, R187, R186, PT ;  /* 0x000000babb00720c */ /* 0x004fc60003f46270 */
[----:B------:R-:W2:Y:S04]  /*d060*/  LDL.LU R187, [R1+0x690] ;  /* 0x0006900001bb7983 */ /* 0x000ea80000300800 */
[----:B------:R-:W2:Y:S04]  /*d070*/  LDL.LU.64 R234, [R1+0x110] ;  /* 0x0001100001ea7983 */ /* 0x000ea80000300a00 */
[----:B------:R-:W2:Y:S04]  /*d080*/  LDL.LU.64 R238, [R1+0xf0] ;  /* 0x0000f00001ee7983 */ /* 0x000ea80000300a00 */
[----:B------:R-:W2:Y:S04]  /*d090*/  LDL.LU.64 R242, [R1+0xd0] ;  /* 0x0000d00001f27983 */ /* 0x000ea80000300a00 */
[----:B------:R-:W2:Y:S04]  /*d0a0*/  LDL.LU.64 R250, [R1+0xb0] ;  /* 0x0000b00001fa7983 */ /* 0x000ea80000300a00 */
[----:B------:R-:W2:Y:S01]  /*d0b0*/  LDL.LU.64 R218, [R1+0x90] ;  /* 0x0000900001da7983 */ /* 0x000ea20000300a00 */
[----:B------:R-:W-:-:S02]  /*d0c0*/  ISETP.NE.U32.AND P1, PT, R229, RZ, PT ;  /* 0x000000ffe500720c */ /* 0x000fc40003f25070 */
[----:B------:R-:W-:Y:S01]  /*d0d0*/  ISETP.NE.U32.AND P4, PT, R228, RZ, PT ;  /* 0x000000ffe400720c */ /* 0x000fe20003f85070 */
[C---:B------:R-:W-:Y:S01]  /*d0e0*/  IMAD.WIDE R194, R6.reuse, 0x4, R194 ;  /* 0x0000000406c27825 */ /* 0x040fe200078e02c2 */
[----:B------:R-:W-:Y:S01]  /*d0f0*/  ISETP.NE.U32.AND P0, PT, R197, RZ, PT ;  /* 0x000000ffc500720c */ /* 0x000fe20003f05070 */
[----:B------:R-:W2:Y:S02]  /*d100*/  LDL.LU.64 R222, [R1+0x70] ;  /* 0x0000700001de7983 */ /* 0x000ea40000300a00 */
[----:B------:R-:W-:Y:S02]  /*d110*/  IMAD.WIDE R202, R6, 0x4, R202 ;  /* 0x0000000406ca7825 */ /* 0x000fe400078e02ca */
[----:B------:R-:W2:Y:S04]  /*d120*/  LDL.LU.64 R198, [R1+0x50] ;  /* 0x0000500001c67983 */ /* 0x000ea80000300a00 */
[----:B------:R-:W-:Y:S01]  /*d130*/  LDGSTS.E [R249+0x34000], desc[UR16][R194.64], P1 ;  /* 0x34000000c2f97fae */ /* 0x000fe20008921850 */
[----:B------:R-:W-:Y:S01]  /*d140*/  ISETP.NE.U32.AND P3, PT, R184, RZ, PT ;  /* 0x000000ffb800720c */ /* 0x000fe20003f65070 */
[----:B----4-:R-:W-:-:S05]  /*d150*/  IMAD.WIDE R204, R6, 0x4, R204 ;  /* 0x0000000406cc7825 */ /* 0x010fca00078e02cc */
[----:B------:R-:W-:Y:S04]  /*d160*/  LDGSTS.E [R249+0x34008], desc[UR16][R204.64], P4 ;  /* 0x34008000ccf97fae */ /* 0x000fe8000a121850 */
[----:B------:R-:W-:Y:S01]  /*d170*/  LDGSTS.E [R249+0x36000], desc[UR16][R202.64], P0 ;  /* 0x36000000caf97fae */ /* 0x000fe20008121850 */
[----:B------:R-:W-:-:S03]  /*d180*/  ISETP.NE.U32.AND P0, PT, R252, RZ, PT ;  /* 0x000000fffc00720c */ /* 0x000fc60003f05070 */
[----:B------:R-:W4:Y:S04]  /*d190*/  LDL.LU R252, [R1+0x68c] ;  /* 0x00068c0001fc7983 */ /* 0x000f280000300800 */
[----:B------:R-:W4:Y:S01]  /*d1a0*/  LDL.LU.64 R236, [R1+0x30] ;  /* 0x0000300001ec7983 */ /* 0x000f220000300a00 */
[----:B------:R-:W-:Y:S02]  /*d1b0*/  ISETP.NE.U32.AND P5, PT, R181, RZ, PT ;  /* 0x000000ffb500720c */ /* 0x000fe40003fa5070 */
[----:B------:R-:W-:Y:S01]  /*d1c0*/  ISETP.NE.U32.AND P1, PT, R180, RZ, PT ;  /* 0x000000ffb400720c */ /* 0x000fe20003f25070 */
[----:B------:R-:W-:-:S04]  /*d1d0*/  IMAD.WIDE R200, R6, 0x4, R200 ;  /* 0x0000000406c87825 */ /* 0x000fc800078e02c8 */
[C---:B------:R-:W-:Y:S01]  /*d1e0*/  IMAD.WIDE R192, R6.reuse, 0x4, R192 ;  /* 0x0000000406c07825 */ /* 0x040fe200078e02c0 */
[----:B------:R-:W-:Y:S01]  /*d1f0*/  LDGSTS.E [R249+0x36008], desc[UR16][R200.64], P3 ;  /* 0x36008000c8f97fae */ /* 0x000fe20009921850 */
[----:B------:R-:W-:Y:S02]  /*d200*/  ISETP.NE.U32.AND P3, PT, R5, RZ, PT ;  /* 0x000000ff0500720c */ /* 0x000fe40003f65070 */
[C---:B------:R-:W-:Y:S02]  /*d210*/  IMAD.WIDE R190, R6.reuse, 0x4, R190 ;  /* 0x0000000406be7825 */ /* 0x040fe400078e02be */
[----:B------:R-:W-:Y:S02]  /*d220*/  LDGSTS.E [R7+0x34000], desc[UR16][R192.64], P5 ;  /* 0x34000000c0077fae */ /* 0x000fe4000a921850 */
[C---:B------:R-:W-:Y:S02]  /*d230*/  IMAD.WIDE R188, R6.reuse, 0x4, R188 ;  /* 0x0000000406bc7825 */ /* 0x040fe400078e02bc */
[----:B------:R-:W-:Y:S02]  /*d240*/  LDGSTS.E [R7+0x34008], desc[UR16][R190.64], P6 ;  /* 0x34008000be077fae */ /* 0x000fe4000b121850 */
[----:B---3--:R-:W-:-:S02]  /*d250*/  IMAD.WIDE R180, R6, 0x4, R240 ;  /* 0x0000000406b47825 */ /* 0x008fc400078e02f0 */
[----:B------:R3:W-:Y:S02]  /*d260*/  LDGSTS.E [R7+0x36000], desc[UR16][R188.64], P1 ;  /* 0x36000000bc077fae */ /* 0x0007e40008921850 */
[----:B------:R-:W-:Y:S02]  /*d270*/  IMAD.SHL.U32 R185, R0, 0x40, RZ ;  /* 0x0000004000b97824 */ /* 0x000fe400078e00ff */
[----:B------:R2:W-:Y:S02]  /*d280*/  LDGSTS.E [R7+0x36008], desc[UR16][R180.64], P0 ;  /* 0x36008000b4077fae */ /* 0x0005e40008121850 */
[C---:B-1----:R-:W-:Y:S02]  /*d290*/  IMAD.WIDE R182, R185.reuse, 0x4, R182 ;  /* 0x00000004b9b67825 */ /* 0x042fe400078e02b6 */
[----:B------:R-:W0:Y:S02]  /*d2a0*/  LDGDEPBAR ;  /* 0x00000000000079af */ /* 0x000e240000000000 */
[----:B---3--:R-:W-:-:S05]  /*d2b0*/  IMAD.WIDE R188, R185, 0x4, R230 ;  /* 0x00000004b9bc7825 */ /* 0x008fca00078e02e6 */
[----:B------:R1:W-:Y:S04]  /*d2c0*/  LDGSTS.E [R8+0x10000], desc[UR16][R188.64], P3 ;  /* 0x10000000bc087fae */ /* 0x0003e80009921850 */
[----:B------:R3:W-:Y:S01]  /*d2d0*/  LDGSTS.E [R8+0x10400], desc[UR16][R182.64], P3 ;  /* 0x10400000b6087fae */ /* 0x0007e20009921850 */
[----:B--2---:R-:W-:-:S03]  /*d2e0*/  ISETP.LT.AND P4, PT, R213, R187, !P2 ;  /* 0x000000bbd500720c */ /* 0x004fc60005781270 */
[----:B------:R-:W2:Y:S04]  /*d2f0*/  LDL.LU.64 R212, [R1+0x10] ;  /* 0x0000100001d47983 */ /* 0x000ea80000300a00 */
[----:B------:R-:W5:Y:S04]  /*d300*/  LDL.LU R5, [R1+0x688] ;  /* 0x0006880001057983 */ /* 0x000f680000300800 */
[----:B------:R-:W2:Y:S01]  /*d310*/  LDL.LU.64 R240, [R1+0x148] ;  /* 0x0001480001f07983 */ /* 0x000ea20000300a00 */
[----:B------:R-:W-:-:S03]  /*d320*/  IMAD.WIDE R180, R185, 0x4, R234 ;  /* 0x00000004b9b47825 */ /* 0x000fc600078e02ea */
[----:B------:R-:W2:Y:S01]  /*d330*/  LDL.LU.64 R230, [R1+0x128] ;  /* 0x0001280001e67983 */ /* 0x000ea20000300a00 */
[----:B------:R-:W-:-:S03]  /*d340*/  IMAD.WIDE R192, R185, 0x4, R238 ;  /* 0x00000004b9c07825 */ /* 0x000fc600078e02ee */
[----:B------:R-:W2:Y:S04]  /*d350*/  LDL.LU.64 R234, [R1+0x108] ;  /* 0x0001080001ea7983 */ /* 0x000ea80000300a00 */
[----:B------:R-:W2:Y:S01]  /*d360*/  LDL.LU.64 R238, [R1+0xe8] ;  /* 0x0000e80001ee7983 */ /* 0x000ea20000300a00 */
[----:B------:R-:W-:-:S03]  /*d370*/  IMAD.WIDE R190, R185, 0x4, R242 ;  /* 0x00000004b9be7825 */ /* 0x000fc600078e02f2 */
[----:B------:R-:W2:Y:S01]  /*d380*/  LDL.LU.64 R242, [R1+0xc8] ;  /* 0x0000c80001f27983 */ /* 0x000ea20000300a00 */
[----:B-1----:R-:W-:-:S03]  /*d390*/  IMAD.WIDE R188, R185, 0x4, R250 ;  /* 0x00000004b9bc7825 */ /* 0x002fc600078e02fa */
[----:B------:R-:W2:Y:S01]  /*d3a0*/  LDL.LU.64 R250, [R1+0xa8] ;  /* 0x0000a80001fa7983 */ /* 0x000ea20000300a00 */
[----:B---3--:R-:W-:-:S03]  /*d3b0*/  IMAD.WIDE R182, R185, 0x4, R218 ;  /* 0x00000004b9b67825 */ /* 0x008fc600078e02da */
[----:B------:R-:W3:Y:S04]  /*d3c0*/  LDL.LU.64 R218, [R1+0x88] ;  /* 0x0000880001da7983 */ /* 0x000ee80000300a00 */
[----:B------:R1:W-:Y:S04]  /*d3d0*/  LDGSTS.E [R8+0x10800], desc[UR16][R180.64], P3 ;  /* 0x10800000b4087fae */ /* 0x0003e80009921850 */
[----:B------:R-:W-:Y:S04]  /*d3e0*/  LDGSTS.E [R8+0x10c00], desc[UR16][R192.64], P3 ;  /* 0x10c00000c0087fae */ /* 0x000fe80009921850 */
[----:B------:R-:W-:Y:S01]  /*d3f0*/  LDGSTS.E [R8+0x11000], desc[UR16][R190.64], P3 ;  /* 0x11000000be087fae */ /* 0x000fe20009921850 */
[----:B-1----:R-:W-:-:S03]  /*d400*/  IMAD.WIDE R180, R185, 0x4, R222 ;  /* 0x00000004b9b47825 */ /* 0x002fc600078e02de */
[----:B------:R1:W-:Y:S04]  /*d410*/  LDGSTS.E [R8+0x11400], desc[UR16][R188.64], P3 ;  /* 0x11400000bc087fae */ /* 0x0003e80009921850 */
[----:B------:R4:W-:Y:S01]  /*d420*/  LDGSTS.E [R8+0x11800], desc[UR16][R182.64], P3 ;  /* 0x11800000b6087fae */ /* 0x0009e20009921850 */
[----:B------:R-:W-:-:S03]  /*d430*/  IMAD.WIDE R14, R185, 0x4, R14 ;  /* 0x00000004b90e7825 */ /* 0x000fc600078e020e */
[----:B------:R2:W-:Y:S01]  /*d440*/  LDGSTS.E [R8+0x11c00], desc[UR16][R180.64], P3 ;  /* 0x11c00000b4087fae */ /* 0x0005e20009921850 */
[----:B-1----:R-:W-:-:S03]  /*d450*/  IMAD.WIDE R188, R185, 0x4, R198 ;  /* 0x00000004b9bc7825 */ /* 0x002fc600078e02c6 */
[----:B------:R-:W3:Y:S01]  /*d460*/  LDL.LU.64 R222, [R1+0x68] ;  /* 0x0000680001de7983 */ /* 0x000ee20000300a00 */
[----:B------:R-:W-:-:S03]  /*d470*/  IMAD.WIDE R22, R185, 0x4, R22 ;  /* 0x00000004b9167825 */ /* 0x000fc600078e0216 */
[----:B------:R-:W3:Y:S01]  /*d480*/  LDL.LU.64 R198, [R1+0x48] ;  /* 0x0000480001c67983 */ /* 0x000ee20000300a00 */
[----:B----4-:R-:W-:-:S03]  /*d490*/  IMAD.WIDE R182, R185, 0x4, R236 ;  /* 0x00000004b9b67825 */ /* 0x010fc600078e02ec */
[----:B------:R-:W-:Y:S01]  /*d4a0*/  LDGSTS.E [R8+0x12000], desc[UR16][R188.64], P3 ;  /* 0x12000000bc087fae */ /* 0x000fe20009921850 */
[----:B------:R-:W-:-:S03]  /*d4b0*/  IMAD.WIDE R30, R185, 0x4, R30 ;  /* 0x00000004b91e7825 */ /* 0x000fc600078e021e */
[----:B------:R-:W4:Y:S01]  /*d4c0*/  LDL.LU.64 R236, [R1+0x28] ;  /* 0x0000280001ec7983 */ /* 0x000f220000300a00 */
[----:B------:R-:W-:-:S03]  /*d4d0*/  IMAD.WIDE R38, R185, 0x4, R38 ;  /* 0x00000004b9267825 */ /* 0x000fc600078e0226 */
[----:B------:R-:W-:Y:S01]  /*d4e0*/  LDGSTS.E [R8+0x12400], desc[UR16][R182.64], P3 ;  /* 0x12400000b6087fae */ /* 0x000fe20009921850 */
[----:B------:R-:W-:-:S04]  /*d4f0*/  IMAD.WIDE R46, R185, 0x4, R46 ;  /* 0x00000004b92e7825 */ /* 0x000fc800078e022e */
        /* <DEDUP_REMOVED lines=16> */
[C---:B--2---:R-:W-:Y:S02]  /*d600*/  IMAD.WIDE R180, R185.reuse, 0x4, R212 ;  /* 0x00000004b9b47825 */ /* 0x044fe400078e02d4 */
[----:B------:R-:W2:Y:S04]  /*d610*/  LDL.LU.64 R212, [R1+0x8] ;  /* 0x0000080001d47983 */ /* 0x000ea80000300a00 */
[----:B------:R-:W-:Y:S04]  /*d620*/  LDGSTS.E [R8+0x12800], desc[UR16][R180.64], P3 ;  /* 0x12800000b4087fae */ /* 0x000fe80009921850 */
[----:B------:R1:W-:Y:S04]  /*d630*/  LDGSTS.E [R8+0x12c00], desc[UR16][R14.64], P3 ;  /* 0x12c000000e087fae */ /* 0x0003e80009921850 */
[----:B------:R1:W-:Y:S04]  /*d640*/  LDGSTS.E [R8+0x13000], desc[UR16][R22.64], P3 ;  /* 0x1300000016087fae */ /* 0x0003e80009921850 */
[----:B------:R1:W-:Y:S04]  /*d650*/  LDGSTS.E [R8+0x13400], desc[UR16][R30.64], P3 ;  /* 0x134000001e087fae */ /* 0x0003e80009921850 */
        /* <DEDUP_REMOVED lines=10> */
[----:B-1----:R-:W-:-:S03]  /*d700*/  IMAD.WIDE R14, R185, 0x4, R240 ;  /* 0x00000004b90e7825 */ /* 0x002fc600078e02f0 */
[----:B------:R-:W-:Y:S04]  /*d710*/  LDGSTS.E [R8+0x16000], desc[UR16][R118.64], P3 ;  /* 0x1600000076087fae */ /* 0x000fe80009921850 */
[----:B------:R-:W-:Y:S04]  /*d720*/  LDGSTS.E [R8+0x16400], desc[UR16][R126.64], P3 ;  /* 0x164000007e087fae */ /* 0x000fe80009921850 */
[----:B------:R-:W-:Y:S04]  /*d730*/  LDGSTS.E [R8+0x16800], desc[UR16][R134.64], P3 ;  /* 0x1680000086087fae */ /* 0x000fe80009921850 */
[----:B------:R-:W-:Y:S04]  /*d740*/  LDGSTS.E [R8+0x16c00], desc[UR16][R142.64], P3 ;  /* 0x16c000008e087fae */ /* 0x000fe80009921850 */
[----:B------:R-:W-:Y:S01]  /*d750*/  LDGSTS.E [R8+0x17000], desc[UR16][R150.64], P3 ;  /* 0x1700000096087fae */ /* 0x000fe20009921850 */
[----:B------:R-:W-:-:S03]  /*d760*/  IMAD.WIDE R22, R185, 0x4, R230 ;  /* 0x00000004b9167825 */ /* 0x000fc600078e02e6 */
[----:B------:R-:W-:Y:S04]  /*d770*/  LDGSTS.E [R8+0x17400], desc[UR16][R158.64], P3 ;  /* 0x174000009e087fae */ /* 0x000fe80009921850 */
[----:B------:R-:W-:Y:S01]  /*d780*/  LDGSTS.E [R8+0x17800], desc[UR16][R166.64], P3 ;  /* 0x17800000a6087fae */ /* 0x000fe20009921850 */
[----:B------:R-:W-:-:S03]  /*d790*/  IMAD.WIDE R30, R185, 0x4, R238 ;  /* 0x00000004b91e7825 */ /* 0x000fc600078e02ee */
[----:B------:R-:W-:Y:S04]  /*d7a0*/  LDGSTS.E [R8+0x17c00], desc[UR16][R174.64], P3 ;  /* 0x17c00000ae087fae */ /* 0x000fe80009921850 */
[----:B------:R1:W-:Y:S04]  /*d7b0*/  LDGSTS.E [R9+0x10100], desc[UR16][R14.64], P3 ;  /* 0x101000000e097fae */ /* 0x0003e80009921850 */
[----:B------:R-:W2:Y:S04]  /*d7c0*/  LDL.LU.64 R240, [R1+0x140] ;  /* 0x0001400001f07983 */ /* 0x000ea80000300a00 */
[----:B------:R-:W2:Y:S01]  /*d7d0*/  LDL.LU.64 R230, [R1+0x120] ;  /* 0x0001200001e67983 */ /* 0x000ea20000300a00 */
[----:B-1----:R-:W-:-:S03]  /*d7e0*/  IMAD.WIDE R14, R185, 0x4, R234 ;  /* 0x00000004b90e7825 */ /* 0x002fc600078e02ea */
[----:B------:R1:W-:Y:S04]  /*d7f0*/  LDGSTS.E [R9+0x10500], desc[UR16][R22.64], P3 ;  /* 0x1050000016097fae */ /* 0x0003e80009921850 */
[----:B------:R-:W2:Y:S04]  /*d800*/  LDL.LU.64 R234, [R1+0x100] ;  /* 0x0001000001ea7983 */ /* 0x000ea80000300a00 */
[----:B------:R-:W2:Y:S01]  /*d810*/  LDL.LU.64 R238, [R1+0xe0] ;  /* 0x0000e00001ee7983 */ /* 0x000ea20000300a00 */
[----:B------:R-:W-:-:S03]  /*d820*/  IMAD.WIDE R38, R185, 0x4, R242 ;  /* 0x00000004b9267825 */ /* 0x000fc600078e02f2 */
[----:B------:R3:W-:Y:S01]  /*d830*/  LDGSTS.E [R9+0x10900], desc[UR16][R14.64], P3 ;  /* 0x109000000e097fae */ /* 0x0007e20009921850 */
[----:B-1----:R-:W-:-:S03]  /*d840*/  IMAD.WIDE R22, R185, 0x4, R250 ;  /* 0x00000004b9167825 */ /* 0x002fc600078e02fa */
[----:B------:R-:W2:Y:S04]  /*d850*/  LDL.LU.64 R242, [R1+0xc0] ;  /* 0x0000c00001f27983 */ /* 0x000ea80000300a00 */
[----:B------:R-:W2:Y:S01]  /*d860*/  LDL.LU.64 R250, [R1+0xa0] ;  /* 0x0000a00001fa7983 */ /* 0x000ea20000300a00 */
[----:B---3--:R-:W-:-:S03]  /*d870*/  IMAD.WIDE R14, R185, 0x4, R218 ;  /* 0x00000004b90e7825 */ /* 0x008fc600078e02da */
[----:B------:R1:W-:Y:S04]  /*d880*/  LDGSTS.E [R9+0x10d00], desc[UR16][R30.64], P3 ;  /* 0x10d000001e097fae */ /* 0x0003e80009921850 */
[----:B------:R-:W3:Y:S04]  /*d890*/  LDL.LU.64 R218, [R1+0x80] ;  /* 0x0000800001da7983 */ /* 0x000ee80000300a00 */
[----:B------:R4:W-:Y:S04]  /*d8a0*/  LDGSTS.E [R9+0x11100], desc[UR16][R38.64], P3 ;  /* 0x1110000026097fae */ /* 0x0009e80009921850 */
[----:B------:R4:W-:Y:S01]  /*d8b0*/  LDGSTS.E [R9+0x11500], desc[UR16][R22.64], P3 ;  /* 0x1150000016097fae */ /* 0x0009e20009921850 */
[----:B-1----:R-:W-:-:S03]  /*d8c0*/  IMAD.WIDE R30, R185, 0x4, R198 ;  /* 0x00000004b91e7825 */ /* 0x002fc600078e02c6 */
[----:B------:R2:W-:Y:S01]  /*d8d0*/  LDGSTS.E [R9+0x11900], desc[UR16][R14.64], P3 ;  /* 0x119000000e097fae */ /* 0x0005e20009921850 */
[----:B------:R-:W-:-:S04]  /*d8e0*/  IMAD.WIDE R16, R185, 0x4, R16 ;  /* 0x00000004b9107825 */ /* 0x000fc800078e0210 */
[----:B----4-:R-:W-:-:S04]  /*d8f0*/  IMAD.WIDE R38, R185, 0x4, R236 ;  /* 0x00000004b9267825 */ /* 0x010fc800078e02ec */
[C---:B------:R-:W-:Y:S02]  /*d900*/  IMAD.WIDE R22, R185.reuse, 0x4, R222 ;  /* 0x00000004b9167825 */ /* 0x040fe400078e02de */
[----:B------:R-:W4:Y:S04]  /*d910*/  LDL.LU.64 R222, [R1+0x60] ;  /* 0x0000600001de7983 */ /* 0x000f280000300a00 */
[----:B------:R-:W4:Y:S01]  /*d920*/  LDL.LU.64 R198, [R1+0x40] ;  /* 0x0000400001c67983 */ /* 0x000f220000300a00 */
[----:B------:R-:W-:-:S03]  /*d930*/  IMAD.WIDE R24, R185, 0x4, R24 ;  /* 0x00000004b9187825 */ /* 0x000fc600078e0218 */
[----:B------:R-:W-:Y:S01]  /*d940*/  LDGSTS.E [R9+0x11d00], desc[UR16][R22.64], P3 ;  /* 0x11d0000016097fae */ /* 0x000fe20009921850 */
[----:B------:R-:W-:-:S03]  /*d950*/  IMAD.WIDE R32, R185, 0x4, R32 ;  /* 0x00000004b9207825 */ /* 0x000fc600078e0220 */
        /* <DEDUP_REMOVED lines=22> */
[----:B------:R-:W2:Y:S04]  /*dac0*/  LDL.LU.64 R212, [R1] ;  /* 0x0000000001d47983 */ /* 0x000ea80000300a00 */
        /* <DEDUP_REMOVED lines=21> */
[----:B------:R1:W-:Y:S02]  /*dc20*/  LDGSTS.E [R9+0x17d00], desc[UR16][R176.64], P3 ;  /* 0x17d00000b0097fae */ /* 0x0003e40009921850 */
[----:B-1----:R-:W-:-:S04]  /*dc30*/  IMAD.WIDE R14, R185, 0x4, R240 ;  /* 0x00000004b90e7825 */ /* 0x002fc800078e02f0 */
[C---:B------:R-:W-:Y:S01]  /*dc40*/  IMAD.WIDE R16, R185.reuse, 0x4, R230 ;  /* 0x00000004b9107825 */ /* 0x040fe200078e02e6 */
[----:B------:R1:W-:Y:S04]  /*dc50*/  LDGSTS.E [R244+0x10200], desc[UR16][R14.64], P3 ;  /* 0x102000000ef47fae */ /* 0x0003e80009921850 */
[----:B------:R3:W-:Y:S01]  /*dc60*/  LDGSTS.E [R244+0x10600], desc[UR16][R16.64], P3 ;  /* 0x1060000010f47fae */ /* 0x0007e20009921850 */
[----:B------:R-:W-:-:S03]  /*dc70*/  IMAD.WIDE R22, R185, 0x4, R234 ;  /* 0x00000004b9167825 */ /* 0x000fc600078e02ea */
[----:B------:R-:W2:Y:S01]  /*dc80*/  LDL.LU.64 R234, [R1+0x138] ;  /* 0x0001380001ea7983 */ /* 0x000ea20000300a00 */
[----:B------:R-:W-:-:S03]  /*dc90*/  IMAD.WIDE R8, R185, 0x4, R238 ;  /* 0x00000004b9087825 */ /* 0x000fc600078e02ee */
[----:B------:R-:W2:Y:S04]  /*dca0*/  LDL.LU.64 R238, [R1+0x118] ;  /* 0x0001180001ee7983 */ /* 0x000ea80000300a00 */
[----:B------:R-:W-:Y:S01]  /*dcb0*/  LDGSTS.E [R244+0x10a00], desc[UR16][R22.64], P3 ;  /* 0x10a0000016f47fae */ /* 0x000fe20009921850 */
[----:B-1----:R-:W-:-:S03]  /*dcc0*/  IMAD.WIDE R14, R185, 0x4, R242 ;  /* 0x00000004b90e7825 */ /* 0x002fc600078e02f2 */
[----:B------:R1:W-:Y:S04]  /*dcd0*/  LDGSTS.E [R244+0x10e00], desc[UR16][R8.64], P3 ;  /* 0x10e0000008f47fae */ /* 0x0003e80009921850 */
[----:B------:R-:W2:Y:S04]  /*dce0*/  LDL.LU.64 R242, [R1+0xf8] ;  /* 0x0000f80001f27983 */ /* 0x000ea80000300a00 */
[----:B------:R4:W-:Y:S01]  /*dcf0*/  LDGSTS.E [R244+0x11200], desc[UR16][R14.64], P3 ;  /* 0x112000000ef47fae */ /* 0x0009e20009921850 */
[----:B---3--:R-:W-:-:S04]  /*dd00*/  IMAD.WIDE R16, R185, 0x4, R218 ;  /* 0x00000004b9107825 */ /* 0x008fc800078e02da */
[C---:B-1----:R-:W-:Y:S02]  /*dd10*/  IMAD.WIDE R8, R185.reuse, 0x4, R250 ;  /* 0x00000004b9087825 */ /* 0x042fe400078e02fa */
[----:B------:R-:W3:Y:S04]  /*dd20*/  LDL.LU.64 R250, [R1+0xd8] ;  /* 0x0000d80001fa7983 */ /* 0x000ee80000300a00 */
[----:B------:R-:W3:Y:S04]  /*dd30*/  LDL.LU.64 R218, [R1+0xb8] ;  /* 0x0000b80001da7983 */ /* 0x000ee80000300a00 */
[----:B------:R1:W-:Y:S04]  /*dd40*/  LDGSTS.E [R244+0x11600], desc[UR16][R8.64], P3 ;  /* 0x1160000008f47fae */ /* 0x0003e80009921850 */
[----:B------:R-:W-:Y:S01]  /*dd50*/  LDGSTS.E [R244+0x11a00], desc[UR16][R16.64], P3 ;  /* 0x11a0000010f47fae */ /* 0x000fe20009921850 */
[----:B----4-:R-:W-:-:S03]  /*dd60*/  IMAD.WIDE R22, R185, 0x4, R222 ;  /* 0x00000004b9167825 */ /* 0x010fc600078e02de */
[----:B------:R-:W4:Y:S01]  /*dd70*/  LDL.LU.64 R222, [R1+0x98] ;  /* 0x0000980001de7983 */ /* 0x000f220000300a00 */
[----:B------:R-:W-:-:S03]  /*dd80*/  IMAD.WIDE R14, R185, 0x4, R198 ;  /* 0x00000004b90e7825 */ /* 0x000fc600078e02c6 */
[----:B------:R-:W4:Y:S04]  /*dd90*/  LDL.LU.64 R198, [R1+0x78] ;  /* 0x0000780001c67983 */ /* 0x000f280000300a00 */
[----:B------:R-:W-:Y:S01]  /*dda0*/  LDGSTS.E [R244+0x11e00], desc[UR16][R22.64], P3 ;  /* 0x11e0000016f47fae */ /* 0x000fe20009921850 */
[----:B------:R-:W-:-:S03]  /*ddb0*/  IMAD.WIDE R18, R185, 0x4, R18 ;  /* 0x00000004b9127825 */ /* 0x000fc600078e0212 */
[----:B------:R2:W-:Y:S01]  /*ddc0*/  LDGSTS.E [R244+0x12200], desc[UR16][R14.64], P3 ;  /* 0x122000000ef47fae */ /* 0x0005e20009921850 */
[----:B-1----:R-:W-:-:S03]  /*ddd0*/  IMAD.WIDE R8, R185, 0x4, R236 ;  /* 0x00000004b9087825 */ /* 0x002fc600078e02ec */
[----:B------:R-:W4:Y:S01]  /*dde0*/  LDL.LU.64 R236, [R1+0x58] ;  /* 0x0000580001ec7983 */ /* 0x000f220000300a00 */
[----:B------:R-:W-:-:S03]  /*ddf0*/  IMAD.WIDE R26, R185, 0x4, R26 ;  /* 0x00000004b91a7825 */ /* 0x000fc600078e021a */
[----:B------:R1:W-:Y:S01]  /*de00*/  LDGSTS.E [R244+0x12600], desc[UR16][R8.64], P3 ;  /* 0x1260000008f47fae */ /* 0x0003e20009921850 */
        /* <DEDUP_REMOVED lines=43> */
[----:B-1----:R-:W-:-:S04]  /*e0c0*/  IMAD.WIDE R8, R185, 0x4, R234 ;  /* 0x00000004b9087825 */ /* 0x002fc800078e02ea */
[C---:B------:R-:W-:Y:S01]  /*e0d0*/  IMAD.WIDE R14, R185.reuse, 0x4, R238 ;  /* 0x00000004b90e7825 */ /* 0x040fe200078e02ee */
[----:B------:R1:W-:Y:S04]  /*e0e0*/  LDGSTS.E [R245+0x10300], desc[UR16][R8.64], P3 ;  /* 0x1030000008f57fae */ /* 0x0003e80009921850 */
[----:B------:R3:W-:Y:S01]  /*e0f0*/  LDGSTS.E [R245+0x10700], desc[UR16][R14.64], P3 ;  /* 0x107000000ef57fae */ /* 0x0007e20009921850 */
[----:B-1----:R-:W-:-:S05]  /*e100*/  IMAD.WIDE R8, R185, 0x4, R242 ;  /* 0x00000004b9087825 */ /* 0x002fca00078e02f2 */
[----:B------:R-:W-:Y:S01]  /*e110*/  LDGSTS.E [R245+0x10b00], desc[UR16][R8.64], P3 ;  /* 0x10b0000008f57fae */ /* 0x000fe20009921850 */
[----:B---3--:R-:W-:-:S04]  /*e120*/  IMAD.WIDE R14, R185, 0x4, R250 ;  /* 0x00000004b90e7825 */ /* 0x008fc800078e02fa */
[C---:B------:R-:W-:Y:S01]  /*e130*/  IMAD.WIDE R16, R185.reuse, 0x4, R218 ;  /* 0x00000004b9107825 */ /* 0x040fe200078e02da */
[----:B------:R-:W-:Y:S04]  /*e140*/  LDGSTS.E [R245+0x10f00], desc[UR16][R14.64], P3 ;  /* 0x10f000000ef57fae */ /* 0x000fe80009921850 */
[----:B------:R1:W-:Y:S02]  /*e150*/  LDGSTS.E [R245+0x11300], desc[UR16][R16.64], P3 ;  /* 0x1130000010f57fae */ /* 0x0003e40009921850 */
[C---:B-1----:R-:W-:Y:S02]  /*e160*/  IMAD.WIDE R16, R185.reuse, 0x4, R2 ;  /* 0x00000004b9107825 */ /* 0x042fe400078e0202 */
[----:B------:R-:W5:Y:S02]  /*e170*/  LDL.LU.64 R2, [R1+0x680] ;  /* 0x0006800001027983 */ /* 0x000f640000300a00 */
[C---:B----4-:R-:W-:Y:S01]  /*e180*/  IMAD.WIDE R18, R185.reuse, 0x4, R222 ;  /* 0x00000004b9127825 */ /* 0x050fe200078e02de */
[----:B------:R-:W1:Y:S03]  /*e190*/  S2R R0, SR_TID.X ;  /* 0x0000000000007919 */ /* 0x000e660000002100 */
[C---:B------:R-:W-:Y:S01]  /*e1a0*/  IMAD.WIDE R8, R185.reuse, 0x4, R198 ;  /* 0x00000004b9087825 */ /* 0x040fe200078e02c6 */
[----:B------:R-:W-:Y:S03]  /*e1b0*/  LDGSTS.E [R245+0x11700], desc[UR16][R18.64], P3 ;  /* 0x1170000012f57fae */ /* 0x000fe60009921850 */
[C---:B------:R-:W-:Y:S01]  /*e1c0*/  IMAD.WIDE R14, R185.reuse, 0x4, R236 ;  /* 0x00000004b90e7825 */ /* 0x040fe200078e02ec */
[----:B------:R2:W-:Y:S03]  /*e1d0*/  LDGSTS.E [R245+0x11b00], desc[UR16][R8.64], P3 ;  /* 0x11b0000008f57fae */ /* 0x0005e60009921850 */
[C---:B------:R-:W-:Y:S01]  /*e1e0*/  IMAD.WIDE R12, R185.reuse, 0x4, R12 ;  /* 0x00000004b90c7825 */ /* 0x040fe200078e020c */
[----:B------:R-:W-:Y:S03]  /*e1f0*/  LDGSTS.E [R245+0x11f00], desc[UR16][R14.64], P3 ;  /* 0x11f000000ef57fae */ /* 0x000fe60009921850 */
        /* <DEDUP_REMOVED lines=10> */
[----:B------:R-:W-:Y:S01]  /*e2a0*/  IMAD.WIDE R100, R185, 0x4, R100 ;  /* 0x00000004b9647825 */ /* 0x000fe200078e0264 */
[----:B------:R-:W-:-:S03]  /*e2b0*/  ISETP.GE.AND P0, PT, R252, 0x40, PT ;  /* 0x00000040fc00780c */ /* 0x000fc60003f06270 */
        /* <DEDUP_REMOVED lines=10> */
[----:B-1----:R-:W-:Y:S02]  /*e360*/  SHF.R.U32.HI R0, RZ, 0x6, R0 ;  /* 0x00000006ff007819 */ /* 0x002fe40000011600 */
[----:B------:R-:W-:Y:S02]  /*e370*/  CS2R R24, SRZ ;  /* 0x0000000000187805 */ /* 0x000fe4000001ff00 */
[----:B------:R-:W-:Y:S02]  /*e380*/  CS2R R26, SRZ ;  /* 0x00000000001a7805 */ /* 0x000fe4000001ff00 */
[----:B------:R-:W-:Y:S02]  /*e390*/  CS2R R30, SRZ ;  /* 0x00000000001e7805 */ /* 0x000fe4000001ff00 */
[----:B------:R-:W-:Y:S02]  /*e3a0*/  SGXT.U32 R0, R0, 0x1 ;  /* 0x000000010000781a */ /* 0x000fe40000000000 */
[----:B------:R-:W-:-:S02]  /*e3b0*/  CS2R R32, SRZ ;  /* 0x0000000000207805 */ /* 0x000fc4000001ff00 */
[----:B------:R-:W-:Y:S02]  /*e3c0*/  CS2R R34, SRZ ;  /* 0x0000000000227805 */ /* 0x000fe4000001ff00 */
[----:B------:R-:W-:Y:S02]  /*e3d0*/  CS2R R38, SRZ ;  /* 0x0000000000267805 */ /* 0x000fe4000001ff00 */
[----:B------:R-:W-:Y:S01]  /*e3e0*/  CS2R R40, SRZ ;  /* 0x0000000000287805 */ /* 0x000fe2000001ff00 */
[----:B--2---:R-:W-:-:S05]  /*e3f0*/  IMAD.WIDE R8, R185, 0x4, R212 ;  /* 0x00000004b9087825 */ /* 0x004fca00078e02d4 */
[----:B------:R-:W-:Y:S04]  /*e400*/  LDGSTS.E [R245+0x12300], desc[UR16][R8.64], P3 ;  /* 0x1230000008f57fae */ /* 0x000fe80009921850 */
[----:B------:R-:W-:Y:S04]  /*e410*/  LDGSTS.E [R245+0x12700], desc[UR16][R16.64], P3 ;  /* 0x1270000010f57fae */ /* 0x000fe80009921850 */
[----:B------:R-:W-:Y:S04]  /*e420*/  LDGSTS.E [R245+0x12b00], desc[UR16][R12.64], P3 ;  /* 0x12b000000cf57fae */ /* 0x000fe80009921850 */
[----:B------:R-:W-:Y:S04]  /*e430*/  LDGSTS.E [R245+0x12f00], desc[UR16][R20.64], P3 ;  /* 0x12f0000014f57fae */ /* 0x000fe80009921850 */
[----:B------:R1:W-:Y:S04]  /*e440*/  LDGSTS.E [R245+0x13300], desc[UR16][R28.64], P3 ;  /* 0x133000001cf57fae */ /* 0x0003e80009921850 */
        /* <DEDUP_REMOVED lines=18> */
[----:B------:R4:W-:Y:S01]  /*e570*/  LDGSTS.E [R245+0x17f00], desc[UR16][R10.64], P3 ;  /* 0x17f000000af57fae */ /* 0x0009e20009921850 */
[----:B-1----:R-:W-:-:S03]  /*e580*/  CS2R R28, SRZ ;  /* 0x00000000001c7805 */ /* 0x002fc6000001ff00 */
[----:B------:R-:W0:Y:S01]  /*e590*/  LDGDEPBAR ;  /* 0x00000000000079af */ /* 0x000e220000000000 */
[----:B--2---:R-:W-:Y:S02]  /*e5a0*/  CS2R R36, SRZ ;  /* 0x0000000000247805 */ /* 0x004fe4000001ff00 */
[----:B------:R-:W-:Y:S02]  /*e5b0*/  CS2R R42, SRZ ;  /* 0x00000000002a7805 */ /* 0x000fe4000001ff00 */
[----:B---3--:R-:W-:Y:S02]  /*e5c0*/  CS2R R44, SRZ ;  /* 0x00000000002c7805 */ /* 0x008fe4000001ff00 */
[----:B------:R-:W-:Y:S02]  /*e5d0*/  CS2R R46, SRZ ;  /* 0x00000000002e7805 */ /* 0x000fe4000001ff00 */
[----:B------:R-:W-:Y:S02]  /*e5e0*/  CS2R R48, SRZ ;  /* 0x0000000000307805 */ /* 0x000fe4000001ff00 */
[----:B------:R-:W-:-:S02]  /*e5f0*/  CS2R R50, SRZ ;  /* 0x0000000000327805 */ /* 0x000fc4000001ff00 */
[----:B----4-:R-:W-:Y:S02]  /*e600*/  CS2R R52, SRZ ;  /* 0x0000000000347805 */ /* 0x010fe4000001ff00 */
[----:B------:R-:W-:Y:S02]  /*e610*/  CS2R R54, SRZ ;  /* 0x0000000000367805 */ /* 0x000fe4000001ff00 */
[----:B------:R-:W-:Y:S02]  /*e620*/  CS2R R56, SRZ ;  /* 0x0000000000387805 */ /* 0x000fe4000001ff00 */
[----:B------:R-:W-:Y:S02]  /*e630*/  CS2R R58, SRZ ;  /* 0x00000000003a7805 */ /* 0x000fe4000001ff00 */
[----:B------:R-:W-:Y:S02]  /*e640*/  CS2R R60, SRZ ;  /* 0x00000000003c7805 */ /* 0x000fe4000001ff00 */
[----:B------:R-:W-:-:S02]  /*e650*/  CS2R R62, SRZ ;  /* 0x00000000003e7805 */ /* 0x000fc4000001ff00 */
[----:B------:R-:W-:Y:S02]  /*e660*/  CS2R R64, SRZ ;  /* 0x0000000000407805 */ /* 0x000fe4000001ff00 */
        /* <DEDUP_REMOVED lines=42> */
[----:B------:R-:W-:Y:S01]  /*e910*/  CS2R R150, SRZ ;  /* 0x0000000000967805 */ /* 0x000fe2000001ff00 */
[----:B------:R-:W-:Y:S06]  /*e920*/  @!P0 BRA `(.L_x_0) ;  /* 0x000000b000588947 */ /* 0x000fec0003800000 */
[----:B------:R-:W2:Y:S01]  /*e930*/  LDL.LU R199, [R1+0x270] ;  /* 0x0002700001c77983 */ /* 0x000ea20000300800 */
[----:B------:R-:W-:Y:S01]  /*e940*/  IMAD.SHL.U32 R125, R185, 0x8, RZ ;  /* 0x00000008b97d7824 */ /* 0x000fe200078e00ff */
[----:B------:R-:W-:Y:S01]  /*e950*/  SHF.R.S32.HI R184, RZ, 0x1f, R185 ;  /* 0x0000001fffb87819 */ /* 0x000fe200000114b9 */
[----:B------:R-:W-:Y:S01]  /*e960*/  ULDC.64 UR4, c[0x0][0x218] ;  /* 0x0000860000047ab9 */ /* 0x000fe20000000a00 */
[----:B------:R-:W3:Y:S01]  /*e970*/  LDL.LU R250, [R1+0x1d0] ;  /* 0x0001d00001fa7983 */ /* 0x000ee20000300800 */
[----:B------:R-:W-:Y:S01]  /*e980*/  ULDC UR6, c[0x0][0x238] ;  /* 0x00008e0000067ab9 */ /* 0x000fe20000000800 */
[----:B------:R-:W-:Y:S01]  /*e990*/  ULDC UR14, c[0x0][0x238] ;  /* 0x00008e00000e7ab9 */ /* 0x000fe20000000800 */
[----:B------:R-:W-:Y:S01]  /*e9a0*/  ULDC UR15, c[0x0][0x238] ;  /* 0x00008e00000f7ab9 */ /* 0x000fe20000000800 */
[----:B------:R-:W4:Y:S01]  /*e9b0*/  LDL.LU R222, [R1+0x164] ;  /* 0x0001640001de7983 */ /* 0x000f220000300800 */
        /* <DEDUP_REMOVED lines=12> */
[----:B------:R-:W-:-:S03]  /*ea80*/  ULDC UR27, c[0x0][0x238] ;  /* 0x00008e00001b7ab9 */ /* 0x000fc60000000800 */
[----:B------:R-:W4:Y:S04]  /*ea90*/  LDL.LU R237, [R1+0x178] ;  /* 0x0001780001ed7983 */ /* 0x000f280000300800 */
[----:B------:R-:W4:Y:S04]  /*eaa0*/  LDL.LU R212, [R1+0x17c] ;  /* 0x00017c0001d47983 */ /* 0x000f280000300800 */
[----:B------:R-:W4:Y:S04]  /*eab0*/  LDL.LU R213, [R1+0x180] ;  /* 0x0001800001d57983 */ /* 0x000f280000300800 */
[----:B------:R-:W-:Y:S04]  /*eac0*/  STL [R1+0x698], R6 ;  /* 0x0006980601007387 */ /* 0x000fe80000100800 */
[----:B------:R-:W-:Y:S04]  /*ead0*/  STL [R1+0x68c], R187 ;  /* 0x00068cbb01007387 */ /* 0x000fe80000100800 */
[----:B-----5:R-:W-:Y:S04]  /*eae0*/  STL [R1+0x688], R5 ;  /* 0x0006880501007387 */ /* 0x020fe80000100800 */
[----:B------:R1:W-:Y:S04]  /*eaf0*/  STL [R1+0x684], R4 ;  /* 0x0006840401007387 */ /* 0x0003e80000100800 */
[----:B------:R-:W-:Y:S04]  /*eb00*/  STL [R1+0x680], R3 ;  /* 0x0006800301007387 */ /* 0x000fe80000100800 */
[----:B------:R-:W-:Y:S01]  /*eb10*/  STL [R1+0x67c], R2 ;  /* 0x00067c0201007387 */ /* 0x000fe20000100800 */
[----:B--2---:R-:W-:-:S02]  /*eb20*/  SHF.R.S32.HI R9, RZ, 0x1f, R199 ;  /* 0x0000001fff097819 */ /* 0x004fc400000114c7 */
[----:B---3--:R-:W-:Y:S02]  /*eb30*/  SHF.R.S32.HI R7, RZ, 0x1f, R250 ;  /* 0x0000001fff077819 */ /* 0x008fe400000114fa */
[----:B-1----:R-:W-:Y:S02]  /*eb40*/  SHF.L.U64.HI R4, R199, 0x2, R9 ;  /* 0x00000002c7047819 */ /* 0x002fe40000010209 */
[----:B------:R-:W-:Y:S02]  /*eb50*/  SHF.L.U64.HI R0, R250, 0x2, R7 ;  /* 0x00000002fa007819 */ /* 0x000fe40000010207 */
[----:B----4-:R-:W-:Y:S01]  /*eb60*/  SHF.R.S32.HI R8, RZ, 0x1f, R222 ;  /* 0x0000001fff087819 */ /* 0x010fe200000114de */
[----:B------:R-:W-:Y:S04]  /*eb70*/  STL [R1+0x694], R4 ;  /* 0x0006940401007387 */ /* 0x000fe80000100800 */
[----:B------:R-:W2:Y:S04]  /*eb80*/  LDL.LU R223, [R1+0x208] ;  /* 0x0002080001df7983 */ /* 0x000ea80000300800 */
[----:B------:R-:W3:Y:S04]  /*eb90*/  LDL.LU R198, [R1+0x1fc] ;  /* 0x0001fc0001c67983 */ /* 0x000ee80000300800 */
[----:B------:R1:W-:Y:S04]  /*eba0*/  STL [R1+0x288], R0 ;  /* 0x0002880001007387 */ /* 0x0003e80000100800 */
[----:B------:R-:W4:Y:S04]  /*ebb0*/  LDL.LU R199, [R1+0x1ac] ;  /* 0x0001ac0001c77983 */ /* 0x000f280000300800 */
[----:B------:R-:W4:Y:S01]  /*ebc0*/  LDL.LU R250, [R1+0x1b0] ;  /* 0x0001b00001fa7983 */ /* 0x000f220000300800 */
[----:B------:R-:W-:-:S02]  /*ebd0*/  SHF.R.S32.HI R10, RZ, 0x1f, R218 ;  /* 0x0000001fff0a7819 */ /* 0x000fc400000114da */
[----:B------:R-:W-:Y:S02]  /*ebe0*/  SHF.R.S32.HI R9, RZ, 0x1f, R196 ;  /* 0x0000001fff097819 */ /* 0x000fe400000114c4 */
[----:B-1----:R-:W-:Y:S02]  /*ebf0*/  SHF.L.U64.HI R0, R222, 0x2, R8 ;  /* 0x00000002de007819 */ /* 0x002fe40000010208 */
[----:B------:R-:W-:Y:S02]  /*ec00*/  SHF.R.S32.HI R7, RZ, 0x1f, R236 ;  /* 0x0000001fff077819 */ /* 0x000fe400000114ec */
[----:B------:R-:W-:Y:S01]  /*ec10*/  SHF.L.U64.HI R3, R218, 0x2, R10 ;  /* 0x00000002da037819 */ /* 0x000fe2000001020a */
[----:B------:R1:W-:Y:S01]  /*ec20*/  STL [R1+0x284], R0 ;  /* 0x0002840001007387 */ /* 0x0003e20000100800 */
[----:B------:R-:W-:Y:S02]  /*ec30*/  SHF.L.U64.HI R2, R196, 0x2, R9 ;  /* 0x00000002c4027819 */ /* 0x000fe40000010209 */
[----:B------:R-:W-:Y:S01]  /*ec40*/  SHF.R.S32.HI R10, RZ, 0x1f, R237 ;  /* 0x0000001fff0a7819 */ /* 0x000fe200000114ed */
[----:B------:R-:W-:Y:S01]  /*ec50*/  STL [R1+0x280], R3 ;  /* 0x0002800301007387 */ /* 0x000fe20000100800 */
[----:B------:R-:W-:-:S02]  /*ec60*/  SHF.R.S32.HI R9, RZ, 0x1f, R212 ;  /* 0x0000001fff097819 */ /* 0x000fc400000114d4 */
[----:B------:R-:W-:Y:S01]  /*ec70*/  SHF.R.S32.HI R8, RZ, 0x1f, R252 ;  /* 0x0000001fff087819 */ /* 0x000fe200000114fc */
[----:B------:R1:W-:Y:S02]  /*ec80*/  STL [R1+0x27c], R2 ;  /* 0x00027c0201007387 */ /* 0x0003e40000100800 */
[----:B-1----:R-:W-:Y:S02]  /*ec90*/  SHF.L.U64.HI R0, R236, 0x2, R7 ;  /* 0x00000002ec007819 */ /* 0x002fe40000010207 */
[----:B------:R-:W-:-:S03]  /*eca0*/  SHF.R.S32.HI R7, RZ, 0x1f, R213 ;  /* 0x0000001fff077819 */ /* 0x000fc600000114d5 */
[----:B------:R1:W-:Y:S01]  /*ecb0*/  STL [R1+0x278], R0 ;  /* 0x0002780001007387 */ /* 0x0003e20000100800 */
[----:B------:R-:W-:Y:S02]  /*ecc0*/  SHF.L.U64.HI R7, R213, 0x2, R7 ;  /* 0x00000002d5077819 */ /* 0x000fe40000010207 */
[----:B------:R-:W-:-:S05]  /*ecd0*/  SHF.L.U64.HI R2, R237, 0x2, R10 ;  /* 0x00000002ed027819 */ /* 0x000fca000001020a */
[----:B------:R-:W-:Y:S01]  /*ece0*/  STL [R1+0x274], R2 ;  /* 0x0002740201007387 */ /* 0x000fe20000100800 */
[----:B-1----:R-:W-:-:S03]  /*ecf0*/  SHF.L.U64.HI R0, R212, 0x2, R9 ;  /* 0x00000002d4007819 */ /* 0x002fc60000010209 */
[----:B------:R-:W4:Y:S04]  /*ed00*/  LDL.LU R236, [R1+0x1b4] ;  /* 0x0001b40001ec7983 */ /* 0x000f280000300800 */
[----:B------:R1:W-:Y:S04]  /*ed10*/  STL [R1+0x270], R0 ;  /* 0x0002700001007387 */ /* 0x0003e80000100800 */
[----:B------:R-:W4:Y:S04]  /*ed20*/  LDL.LU R237, [R1+0x1b8] ;  /* 0x0001b80001ed7983 */ /* 0x000f280000300800 */
[----:B------:R-:W4:Y:S01]  /*ed30*/  LDL.LU R212, [R1+0x1bc] ;  /* 0x0001bc0001d47983 */ /* 0x000f220000300800 */
[----:B-1----:R-:W-:-:S03]  /*ed40*/  LEA.HI R0, R8, R252, RZ, 0x6 ;  /* 0x000000fc08007211 */ /* 0x002fc600078f30ff */
[----:B------:R-:W4:Y:S01]  /*ed50*/  LDL.LU R213, [R1+0x1c0] ;  /* 0x0001c00001d57983 */ /* 0x000f220000300800 */
[----:B------:R-:W-:-:S03]  /*ed60*/  SHF.L.U64.HI R126, R185, 0x3, R184 ;  /* 0x00000003b97e7819 */ /* 0x000fc600000102b8 */
[----:B------:R-:W4:Y:S04]  /*ed70*/  LDL.LU R219, [R1+0x1c8] ;  /* 0x0001c80001db7983 */ /* 0x000f280000300800 */
[----:B------:R-:W4:Y:S04]  /*ed80*/  LDL.LU R222, [R1+0x1cc] ;  /* 0x0001cc0001de7983 */ /* 0x000f280000300800 */
[----:B------:R-:W4:Y:S04]  /*ed90*/  LDL.LU R218, [R1+0x1d4] ;  /* 0x0001d40001da7983 */ /* 0x000f280000300800 */
[----:B------:R-:W4:Y:S04]  /*eda0*/  LDL.LU R196, [R1+0x1d8] ;  /* 0x0001d80001c47983 */ /* 0x000f280000300800 */
[----:B------:R-:W-:Y:S04]  /*edb0*/  STL [R1+0x690], R7 ;  /* 0x0006900701007387 */ /* 0x000fe80000100800 */
[----:B------:R-:W-:Y:S04]  /*edc0*/  STL [R1+0x69c], R0 ;  /* 0x00069c0001007387 */ /* 0x000fe80000100800 */
[----:B------:R1:W-:Y:S04]  /*edd0*/  STL [R1+0x6a4], R185 ;  /* 0x0006a4b901007387 */ /* 0x0003e80000100800 */
[----:B------:R1:W-:Y:S01]  /*ede0*/  STL [R1+0x6a0], R184 ;  /* 0x0006a0b801007387 */ /* 0x0003e20000100800 */
[----:B--2---:R-:W-:-:S02]  /*edf0*/  SHF.R.S32.HI R10, RZ, 0x1f, R223 ;  /* 0x0000001fff0a7819 */ /* 0x004fc400000114df */
[CC--:B------:R-:W-:Y:S02]  /*ee00*/  LEA R3, P5, R223.reuse, R125.reuse, 0x2 ;  /* 0x0000007ddf037211 */ /* 0x0c0fe400078a10ff */
[----:B---3--:R-:W-:Y:S02]  /*ee10*/  LEA R183, P0, R198, R125, 0x2 ;  /* 0x0000007dc6b77211 */ /* 0x008fe400078010ff */
[----:B------:R-:W-:Y:S01]  /*ee20*/  LEA.HI.X R2, R223, R126, R10, 0x2, P5 ;  /* 0x0000007edf027211 */ /* 0x000fe200028f140a */
[----:B------:R-:W-:Y:S01]  /*ee30*/  STL [R1+0x6a8], R3 ;  /* 0x0006a80301007387 */ /* 0x000fe20000100800 */
[----:B------:R-:W-:-:S03]  /*ee40*/  SHF.R.S32.HI R12, RZ, 0x1f, R198 ;  /* 0x0000001fff0c7819 */ /* 0x000fc600000114c6 */
[----:B------:R-:W-:Y:S01]  /*ee50*/  STL [R1+0x6b4], R183 ;  /* 0x0006b4b701007387 */ /* 0x000fe20000100800 */
[CC--:B----4-:R-:W-:Y:S02]  /*ee60*/  LEA R8, P1, R199.reuse, R125.reuse, 0x2 ;  /* 0x0000007dc7087211 */ /* 0x0d0fe400078210ff */
[----:B------:R-:W-:Y:S02]  /*ee70*/  SHF.R.S32.HI R14, RZ, 0x1f, R199 ;  /* 0x0000001fff0e7819 */ /* 0x000fe400000114c7 */
[----:B------:R-:W-:Y:S01]  /*ee80*/  LEA R9, P3, R250, R125, 0x2 ;  /* 0x0000007dfa097211 */ /* 0x000fe200078610ff */
[----:B------:R-:W-:Y:S01]  /*ee90*/  STL [R1+0x6b8], R8 ;  /* 0x0006b80801007387 */ /* 0x000fe20000100800 */
[----:B------:R-:W-:Y:S02]  /*eea0*/  SHF.R.S32.HI R16, RZ, 0x1f, R250 ;  /* 0x0000001fff107819 */ /* 0x000fe400000114fa */
[-C--:B------:R-:W-:Y:S01]  /*eeb0*/  LEA.HI.X R12, R198, R126.reuse, R12, 0x2, P0 ;  /* 0x0000007ec60c7211 */ /* 0x080fe200000f140c */
[----:B------:R2:W-:Y:S01]  /*eec0*/  STL [R1+0x6bc], R9 ;  /* 0x0006bc0901007387 */ /* 0x0005e20000100800 */
[----:B------:R-:W-:-:S02]  /*eed0*/  LEA.HI.X R14, R199, R126, R14, 0x2, P1 ;  /* 0x0000007ec70e7211 */ /* 0x000fc400008f140e */
[----:B------:R-:W-:Y:S01]  /*eee0*/  LEA.HI.X R16, R250, R126, R16, 0x2, P3 ;  /* 0x0000007efa107211 */ /* 0x000fe200018f1410 */
[----:B------:R3:W-:Y:S04]  /*eef0*/  STL [R1+0x6ac], R2 ;  /* 0x0006ac0201007387 */ /* 0x0007e80000100800 */
[----:B------:R-:W4:Y:S04]  /*ef00*/  LDL.LU R223, [R1+0x1dc] ;  /* 0x0001dc0001df7983 */ /* 0x000f280000300800 */
[----:B------:R-:W2:Y:S04]  /*ef10*/  LDL.LU R198, [R1+0x1e0] ;  /* 0x0001e00001c67983 */ /* 0x000ea80000300800 */
[----:B------:R-:W3:Y:S04]  /*ef20*/  LDL.LU R199, [R1+0x1e4] ;  /* 0x0001e40001c77983 */ /* 0x000ee80000300800 */
[----:B------:R-:W3:Y:S01]  /*ef30*/  LDL.LU R250, [R1+0x1e8] ;  /* 0x0001e80001fa7983 */ /* 0x000ee20000300800 */
[----:B------:R-:W-:-:S02]  /*ef40*/  SHF.R.S32.HI R18, RZ, 0x1f, R236 ;  /* 0x0000001fff127819 */ /* 0x000fc400000114ec */
[----:B------:R-:W-:-:S04]  /*ef50*/  LEA R10, P0, R236, R125, 0x2 ;  /* 0x0000007dec0a7211 */ /* 0x000fc800078010ff */
[----:B------:R-:W-:Y:S02]  /*ef60*/  LEA.HI.X R18, R236, R126, R18, 0x2, P0 ;  /* 0x0000007eec127211 */ /* 0x000fe400000f1412 */
[----:B------:R-:W-:Y:S01]  /*ef70*/  SHF.R.S32.HI R20, RZ, 0x1f, R237 ;  /* 0x0000001fff147819 */ /* 0x000fe200000114ed */
[----:B------:R-:W3:Y:S01]  /*ef80*/  LDL.LU R236, [R1+0x1ec] ;  /* 0x0001ec0001ec7983 */ /* 0x000ee20000300800 */
[-C--:B------:R-:W-:Y:S02]  /*ef90*/  LEA R11, P1, R237, R125.reuse, 0x2 ;  /* 0x0000007ded0b7211 */ /* 0x080fe400078210ff */
[----:B------:R-:W-:Y:S02]  /*efa0*/  SHF.R.S32.HI R22, RZ, 0x1f, R212 ;  /* 0x0000001fff167819 */ /* 0x000fe400000114d4 */
[----:B------:R-:W-:Y:S02]  /*efb0*/  LEA R13, P3, R212, R125, 0x2 ;  /* 0x0000007dd40d7211 */ /* 0x000fe400078610ff */
[----:B------:R-:W-:-:S02]  /*efc0*/  SHF.R.S32.HI R152, RZ, 0x1f, R213 ;  /* 0x0000001fff987819 */ /* 0x000fc400000114d5 */
[-C--:B------:R-:W-:Y:S02]  /*efd0*/  LEA R15, P5, R213, R125.reuse, 0x2 ;  /* 0x0000007dd50f7211 */ /* 0x080fe400078a10ff */
[-C--:B------:R-:W-:Y:S02]  /*efe0*/  LEA.HI.X R20, R237, R126.reuse, R20, 0x2, P1 ;  /* 0x0000007eed147211 */ /* 0x080fe400008f1414 */
[----:B------:R-:W-:Y:S01]  /*eff0*/  SHF.R.S32.HI R154, RZ, 0x1f, R219 ;  /* 0x0000001fff9a7819 */ /* 0x000fe200000114db */
[----:B------:R-:W3:Y:S01]  /*f000*/  LDL.LU R237, [R1+0x1f0] ;  /* 0x0001f00001ed7983 */ /* 0x000ee20000300800 */
[-C--:B------:R-:W-:Y:S02]  /*f010*/  LEA R17, P0, R219, R125.reuse, 0x2 ;  /* 0x0000007ddb117211 */ /* 0x080fe400078010ff */
[----:B------:R-:W-:Y:S02]  /*f020*/  LEA.HI.X R22, R212, R126, R22, 0x2, P3 ;  /* 0x0000007ed4167211 */ /* 0x000fe400018f1416 */
[----:B------:R-:W-:Y:S01]  /*f030*/  SHF.R.S32.HI R156, RZ, 0x1f, R222 ;  /* 0x0000001fff9c7819 */ /* 0x000fe200000114de */
[----:B------:R-:W3:Y:S01]  /*f040*/  LDL.LU R212, [R1+0x1f8] ;  /* 0x0001f80001d47983 */ /* 0x000ee20000300800 */
[----:B------:R-:W-:-:S02]  /*f050*/  LEA R19, P1, R222, R125, 0x2 ;  /* 0x0000007dde137211 */ /* 0x000fc400078210ff */
[-C--:B------:R-:W-:Y:S02]  /*f060*/  LEA.HI.X R152, R213, R126.reuse, R152, 0x2, P5 ;  /* 0x0000007ed5987211 */ /* 0x080fe400028f1498 */
[----:B------:R-:W-:Y:S01]  /*f070*/  SHF.R.S32.HI R158, RZ, 0x1f, R218 ;  /* 0x0000001fff9e7819 */ /* 0x000fe200000114da */
[----:B------:R-:W3:Y:S01]  /*f080*/  LDL.LU R213, [R1+0x204] ;  /* 0x0002040001d57983 */ /* 0x000ee20000300800 */
[-C--:B------:R-:W-:Y:S02]  /*f090*/  LEA R21, P3, R218, R125.reuse, 0x2 ;  /* 0x0000007dda157211 */ /* 0x080fe400078610ff */
[----:B------:R-:W-:Y:S02]  /*f0a0*/  SHF.R.S32.HI R160, RZ, 0x1f, R196 ;  /* 0x0000001fffa07819 */ /* 0x000fe400000114c4 */
[----:B------:R-:W-:Y:S02]  /*f0b0*/  LEA R23, P5, R196, R125, 0x2 ;  /* 0x0000007dc4177211 */ /* 0x000fe400078a10ff */
[----:B------:R-:W-:-:S02]  /*f0c0*/  LEA.HI.X R154, R219, R126, R154, 0x2, P0 ;  /* 0x0000007edb9a7211 */ /* 0x000fc400000f149a */
[-C--:B------:R-:W-:Y:S01]  /*f0d0*/  LEA.HI.X R156, R222, R126.reuse, R156, 0x2, P1 ;  /* 0x0000007ede9c7211 */ /* 0x080fe200008f149c */
[----:B------:R-:W3:Y:S01]  /*f0e0*/  LDL.LU R219, [R1+0x210] ;  /* 0x0002100001db7983 */ /* 0x000ee20000300800 */
[-C--:B------:R-:W-:Y:S02]  /*f0f0*/  LEA.HI.X R158, R218, R126.reuse, R158, 0x2, P3 ;  /* 0x0000007eda9e7211 */ /* 0x080fe400018f149e */
[----:B------:R-:W-:Y:S01]  /*f100*/  LEA.HI.X R160, R196, R126, R160, 0x2, P5 ;  /* 0x0000007ec4a07211 */ /* 0x000fe200028f14a0 */
[----:B------:R-:W3:Y:S04]  /*f110*/  LDL.LU R222, [R1+0x214] ;  /* 0x0002140001de7983 */ /* 0x000ee80000300800 */
[----:B------:R-:W3:Y:S04]  /*f120*/  LDL.LU R218, [R1+0x218] ;  /* 0x0002180001da7983 */ /* 0x000ee80000300800 */
[----:B------:R-:W3:Y:S01]  /*f130*/  LDL.LU R196, [R1+0x21c] ;  /* 0x00021c0001c47983 */ /* 0x000ee20000300800 */
[----:B----4-:R-:W-:-:S02]  /*f140*/  SHF.R.S32.HI R162, RZ, 0x1f, R223 ;  /* 0x0000001fffa27819 */ /* 0x010fc400000114df */
[-C--:B------:R-:W-:Y:S02]  /*f150*/  LEA R153, P0, R223, R125.reuse, 0x2 ;  /* 0x0000007ddf997211 */ /* 0x080fe400078010ff */
[----:B--2---:R-:W-:Y:S02]  /*f160*/  SHF.R.S32.HI R164, RZ, 0x1f, R198 ;  /* 0x0000001fffa47819 */ /* 0x004fe400000114c6 */
[-C--:B------:R-:W-:Y:S02]  /*f170*/  LEA R155, P1, R198, R125.reuse, 0x2 ;  /* 0x0000007dc69b7211 */ /* 0x080fe400078210ff */
[----:B---3--:R-:W-:Y:S02]  /*f180*/  SHF.R.S32.HI R166, RZ, 0x1f, R199 ;  /* 0x0000001fffa67819 */ /* 0x008fe400000114c7 */
[----:B------:R-:W-:Y:S02]  /*f190*/  LEA R157, P3, R199, R125, 0x2 ;  /* 0x0000007dc79d7211 */ /* 0x000fe400078610ff */
[----:B------:R-:W-:-:S02]  /*f1a0*/  SHF.R.S32.HI R168, RZ, 0x1f, R250 ;  /* 0x0000001fffa87819 */ /* 0x000fc400000114fa */
[----:B------:R-:W-:Y:S02]  /*f1b0*/  LEA R159, P5, R250, R125, 0x2 ;  /* 0x0000007dfa9f7211 */ /* 0x000fe400078a10ff */
[-C--:B------:R-:W-:Y:S02]  /*f1c0*/  LEA.HI.X R162, R223, R126.reuse, R162, 0x2, P0 ;  /* 0x0000007edfa27211 */ /* 0x080fe400000f14a2 */
[-C--:B------:R-:W-:Y:S01]  /*f1d0*/  LEA.HI.X R164, R198, R126.reuse, R164, 0x2, P1 ;  /* 0x0000007ec6a47211 */ /* 0x080fe200008f14a4 */
[----:B------:R-:W2:Y:S01]  /*f1e0*/  LDL.LU R223, [R1+0x220] ;  /* 0x0002200001df7983 */ /* 0x000ea20000300800 */
[-C--:B------:R-:W-:Y:S02]  /*f1f0*/  LEA.HI.X R166, R199, R126.reuse, R166, 0x2, P3 ;  /* 0x0000007ec7a67211 */ /* 0x080fe400018f14a6 */
[----:B------:R-:W-:Y:S01]  /*f200*/  LEA.HI.X R168, R250, R126, R168, 0x2, P5 ;  /* 0x0000007efaa87211 */ /* 0x000fe200028f14a8 */
[----:B------:R-:W3:Y:S04]  /*f210*/  LDL.LU R198, [R1+0x224] ;  /* 0x0002240001c67983 */ /* 0x000ee80000300800 */
[----:B------:R-:W4:Y:S04]  /*f220*/  LDL.LU R199, [R1+0x228] ;  /* 0x0002280001c77983 */ /* 0x000f280000300800 */
[----:B------:R-:W3:Y:S01]  /*f230*/  LDL.LU R250, [R1+0x22c] ;  /* 0x00022c0001fa7983 */ /* 0x000ee20000300800 */
[----:B------:R-:W-:-:S02]  /*f240*/  SHF.R.S32.HI R170, RZ, 0x1f, R236 ;  /* 0x0000001fffaa7819 */ /* 0x000fc400000114ec */
[----:B------:R-:W-:-:S04]  /*f250*/  LEA R161, P0, R236, R125, 0x2 ;  /* 0x0000007deca17211 */ /* 0x000fc800078010ff */
[-C--:B------:R-:W-:Y:S02]  /*f260*/  LEA.HI.X R170, R236, R126.reuse, R170, 0x2, P0 ;  /* 0x0000007eecaa7211 */ /* 0x080fe400000f14aa */
[----:B------:R-:W4:Y:S01]  /*f270*/  LDL.LU R236, [R1+0x230] ;  /* 0x0002300001ec7983 */ /* 0x000f220000300800 */
[----:B------:R-:W-:Y:S02]  /*f280*/  SHF.R.S32.HI R172, RZ, 0x1f, R237 ;  /* 0x0000001fffac7819 */ /* 0x000fe400000114ed */
[CC--:B------:R-:W-:Y:S02]  /*f290*/  LEA R163, P1, R237.reuse, R125.reuse, 0x2 ;  /* 0x0000007deda37211 */ /* 0x0c0fe400078210ff */
[----:B------:R-:W-:Y:S02]  /*f2a0*/  SHF.R.S32.HI R174, RZ, 0x1f, R212 ;  /* 0x0000001fffae7819 */ /* 0x000fe400000114d4 */
[----:B------:R-:W-:Y:S02]  /*f2b0*/  LEA R165, P3, R212, R125, 0x2 ;  /* 0x0000007dd4a57211 */ /* 0x000fe400078610ff */
[----:B------:R-:W-:-:S02]  /*f2c0*/  LEA.HI.X R172, R237, R126, R172, 0x2, P1 ;  /* 0x0000007eedac7211 */ /* 0x000fc400008f14ac */
[----:B------:R-:W-:Y:S01]  /*f2d0*/  SHF.R.S32.HI R176, RZ, 0x1f, R213 ;  /* 0x0000001fffb07819 */ /* 0x000fe200000114d5 */
[----:B------:R-:W4:Y:S01]  /*f2e0*/  LDL.LU R237, [R1+0x234] ;  /* 0x0002340001ed7983 */ /* 0x000f220000300800 */
[C---:B------:R-:W-:Y:S02]  /*f2f0*/  LEA R167, P5, R213.reuse, R125, 0x2 ;  /* 0x0000007dd5a77211 */ /* 0x040fe400078a10ff */
[-C--:B------:R-:W-:Y:S02]  /*f300*/  LEA.HI.X R174, R212, R126.reuse, R174, 0x2, P3 ;  /* 0x0000007ed4ae7211 */ /* 0x080fe400018f14ae */
[----:B------:R-:W-:Y:S01]  /*f310*/  LEA.HI.X R176, R213, R126, R176, 0x2, P5 ;  /* 0x0000007ed5b07211 */ /* 0x000fe200028f14b0 */
[----:B------:R-:W4:Y:S01]  /*f320*/  LDL.LU R212, [R1+0x238] ;  /* 0x0002380001d47983 */ /* 0x000f220000300800 */
[----:B------:R-:W-:-:S03]  /*f330*/  SHF.R.S32.HI R178, RZ, 0x1f, R219 ;  /* 0x0000001fffb27819 */ /* 0x000fc600000114db */
[----:B------:R-:W4:Y:S01]  /*f340*/  LDL.LU R213, [R1+0x23c] ;  /* 0x00023c0001d57983 */ /* 0x000f220000300800 */
[----:B------:R-:W-:Y:S02]  /*f350*/  LEA R169, P0, R219, R125, 0x2 ;  /* 0x0000007ddba97211 */ /* 0x000fe400078010ff */
[----:B------:R-:W-:Y:S01]  /*f360*/  SHF.R.S32.HI R179, RZ, 0x1f, R222 ;  /* 0x0000001fffb37819 */ /* 0x000fe200000114de */
[----:B------:R-:W4:Y:S01]  /*f370*/  LDL.LU R242, [R1+0x240] ;  /* 0x0002400001f27983 */ /* 0x000f220000300800 */
[----:B------:R-:W-:-:S03]  /*f380*/  SHF.R.S32.HI R180, RZ, 0x1f, R218 ;  /* 0x0000001fffb47819 */ /* 0x000fc600000114da */
[----:B------:R-:W4:Y:S01]  /*f390*/  LDL.LU R243, [R1+0x244] ;  /* 0x0002440001f37983 */ /* 0x000f220000300800 */
[-C--:B------:R-:W-:Y:S02]  /*f3a0*/  LEA R173, P3, R218, R125.reuse, 0x2 ;  /* 0x0000007ddaad7211 */ /* 0x080fe400078610ff */
[----:B------:R-:W-:Y:S02]  /*f3b0*/  SHF.R.S32.HI R181, RZ, 0x1f, R196 ;  /* 0x0000001fffb57819 */ /* 0x000fe400000114c4 */
[-C--:B------:R-:W-:Y:S02]  /*f3c0*/  LEA R175, P5, R196, R125.reuse, 0x2 ;  /* 0x0000007dc4af7211 */ /* 0x080fe400078a10ff */
[----:B------:R-:W-:Y:S02]  /*f3d0*/  LEA R171, P1, R222, R125, 0x2 ;  /* 0x0000007ddeab7211 */ /* 0x000fe400078210ff */
[-C--:B------:R-:W-:Y:S02]  /*f3e0*/  LEA.HI.X R178, R219, R126.reuse, R178, 0x2, P0 ;  /* 0x0000007edbb27211 */ /* 0x080fe400000f14b2 */
[-C--:B------:R-:W-:Y:S01]  /*f3f0*/  LEA.HI.X R180, R218, R126.reuse, R180, 0x2, P3 ;  /* 0x0000007edab47211 */ /* 0x080fe200018f14b4 */
[----:B------:R-:W4:Y:S01]  /*f400*/  LDL.LU R219, [R1+0x248] ;  /* 0x0002480001db7983 */ /* 0x000f220000300800 */
[----:B------:R-:W-:-:S03]  /*f410*/  LEA.HI.X R181, R196, R126, R181, 0x2, P5 ;  /* 0x0000007ec4b57211 */ /* 0x000fc600028f14b5 */
[----:B------:R-:W4:Y:S01]  /*f420*/  LDL.LU R218, [R1+0x24c] ;  /* 0x00024c0001da7983 */ /* 0x000f220000300800 */
[----:B------:R-:W-:-:S03]  /*f430*/  LEA.HI.X R179, R222, R126, R179, 0x2, P1 ;  /* 0x0000007edeb37211 */ /* 0x000fc600008f14b3 */
[----:B------:R-:W4:Y:S04]  /*f440*/  LDL R251, [R1+0x250] ;  /* 0x0002500001fb7983 */ /* 0x000f280000100800 */
[----:B------:R-:W4:Y:S01]  /*f450*/  LDL.LU R222, [R1+0x254] ;  /* 0x0002540001de7983 */ /* 0x000f220000300800 */
[----:B--2---:R-:W-:Y:S02]  /*f460*/  SHF.R.S32.HI R182, RZ, 0x1f, R223 ;  /* 0x0000001fffb67819 */ /* 0x004fe400000114df */
[----:B------:R-:W-:-:S04]  /*f470*/  LEA R177, P0, R223, R125, 0x2 ;  /* 0x0000007ddfb17211 */ /* 0x000fc800078010ff */
[----:B------:R-:W-:Y:S02]  /*f480*/  LEA.HI.X R182, R223, R126, R182, 0x2, P0 ;  /* 0x0000007edfb67211 */ /* 0x000fe400000f14b6 */
[----:B------:R-:W2:Y:S01]  /*f490*/  LDL.LU R223, [R1+0x258] ;  /* 0x0002580001df7983 */ /* 0x000ea20000300800 */
[----:B---3--:R-:W-:Y:S02]  /*f4a0*/  SHF.R.S32.HI R196, RZ, 0x1f, R250 ;  /* 0x0000001fffc47819 */ /* 0x008fe400000114fa */
[----:B------:R-:W-:-:S04]  /*f4b0*/  LEA R197, P5, R250, R125, 0x2 ;  /* 0x0000007dfac57211 */ /* 0x000fc800078a10ff */
[-C--:B------:R-:W-:Y:S02]  /*f4c0*/  LEA.HI.X R196, R250, R126.reuse, R196, 0x2, P5 ;  /* 0x0000007efac47211 */ /* 0x080fe400028f14c4 */
[----:B------:R-:W3:Y:S01]  /*f4d0*/  LDL.LU R250, [R1+0x25c] ;  /* 0x00025c0001fa7983 */ /* 0x000ee20000300800 */
[----:B------:R-:W-:Y:S02]  /*f4e0*/  SHF.R.S32.HI R192, RZ, 0x1f, R198 ;  /* 0x0000001fffc07819 */ /* 0x000fe400000114c6 */
[----:B----4-:R-:W-:Y:S01]  /*f4f0*/  SHF.R.S32.HI R194, RZ, 0x1f, R199 ;  /* 0x0000001fffc27819 */ /* 0x010fe200000114c7 */
[----:B------:R-:W4:Y:S01]  /*f500*/  LDL.LU R235, [R1+0x260] ;  /* 0x0002600001eb7983 */ /* 0x000f220000300800 */
[CC--:B------:R-:W-:Y:S02]  /*f510*/  LEA R193, P1, R198.reuse, R125.reuse, 0x2 ;  /* 0x0000007dc6c17211 */ /* 0x0c0fe400078210ff */
[----:B------:R-:W-:Y:S01]  /*f520*/  LEA R195, P3, R199, R125, 0x2 ;  /* 0x0000007dc7c37211 */ /* 0x000fe200078610ff */
[----:B------:R-:W4:Y:S01]  /*f530*/  LDL.LU R232, [R1+0x264] ;  /* 0x0002640001e87983 */ /* 0x000f220000300800 */
[----:B------:R-:W-:-:S02]  /*f540*/  LEA.HI.X R192, R198, R126, R192, 0x2, P1 ;  /* 0x0000007ec6c07211 */ /* 0x000fc400008f14c0 */
[----:B------:R-:W-:Y:S02]  /*f550*/  LEA.HI.X R194, R199, R126, R194, 0x2, P3 ;  /* 0x0000007ec7c27211 */ /* 0x000fe400018f14c2 */
[----:B------:R-:W-:Y:S02]  /*f560*/  SHF.R.S32.HI R198, RZ, 0x1f, R236 ;  /* 0x0000001fffc67819 */ /* 0x000fe400000114ec */
[-C--:B------:R-:W-:Y:S02]  /*f570*/  LEA R199, P0, R236, R125.reuse, 0x2 ;  /* 0x0000007decc77211 */ /* 0x080fe400078010ff */
[----:B------:R-:W-:Y:S02]  /*f580*/  SHF.R.S32.HI R200, RZ, 0x1f, R237 ;  /* 0x0000001fffc87819 */ /* 0x000fe400000114ed */
[----:B------:R-:W-:Y:S02]  /*f590*/  LEA R201, P1, R237, R125, 0x2 ;  /* 0x0000007dedc97211 */ /* 0x000fe400078210ff */
[----:B------:R-:W-:-:S02]  /*f5a0*/  SHF.R.S32.HI R202, RZ, 0x1f, R212 ;  /* 0x0000001fffca7819 */ /* 0x000fc400000114d4 */
[-C--:B------:R-:W-:Y:S02]  /*f5b0*/  LEA R203, P3, R212, R125.reuse, 0x2 ;  /* 0x0000007dd4cb7211 */ /* 0x080fe400078610ff */
[----:B------:R-:W-:Y:S02]  /*f5c0*/  SHF.R.S32.HI R204, RZ, 0x1f, R213 ;  /* 0x0000001fffcc7819 */ /* 0x000fe400000114d5 */
[----:B------:R-:W-:Y:S02]  /*f5d0*/  LEA R205, P5, R213, R125, 0x2 ;  /* 0x0000007dd5cd7211 */ /* 0x000fe400078a10ff */
[-C--:B------:R-:W-:Y:S02]  /*f5e0*/  LEA.HI.X R198, R236, R126.reuse, R198, 0x2, P0 ;  /* 0x0000007eecc67211 */ /* 0x080fe400000f14c6 */
[-C--:B------:R-:W-:Y:S01]  /*f5f0*/  LEA.HI.X R200, R237, R126.reuse, R200, 0x2, P1 ;  /* 0x0000007eedc87211 */ /* 0x080fe200008f14c8 */
[----:B------:R-:W4:Y:S01]  /*f600*/  LDL.LU R236, [R1+0x268] ;  /* 0x0002680001ec7983 */ /* 0x000f220000300800 */
[----:B------:R-:W-:-:S02]  /*f610*/  LEA.HI.X R202, R212, R126, R202, 0x2, P3 ;  /* 0x0000007ed4ca7211 */ /* 0x000fc400018f14ca */
[-C--:B------:R-:W-:Y:S01]  /*f620*/  LEA.HI.X R204, R213, R126.reuse, R204, 0x2, P5 ;  /* 0x0000007ed5cc7211 */ /* 0x080fe200028f14cc */
[----:B------:R-:W4:Y:S01]  /*f630*/  LDL.LU R237, [R1+0x26c] ;  /* 0x00026c0001ed7983 */ /* 0x000f220000300800 */
[----:B------:R-:W-:Y:S02]  /*f640*/  SHF.R.S32.HI R206, RZ, 0x1f, R242 ;  /* 0x0000001fffce7819 */ /* 0x000fe400000114f2 */
[CC--:B------:R-:W-:Y:S01]  /*f650*/  LEA R207, P0, R242.reuse, R125.reuse, 0x2 ;  /* 0x0000007df2cf7211 */ /* 0x0c0fe200078010ff */
[----:B------:R-:W4:Y:S01]  /*f660*/  LDL.LU R238, [R1+0x28c] ;  /* 0x00028c0001ee7983 */ /* 0x000f220000300800 */
[----:B------:R-:W-:Y:S02]  /*f670*/  SHF.R.S32.HI R208, RZ, 0x1f, R243 ;  /* 0x0000001fffd07819 */ /* 0x000fe400000114f3 */
[----:B------:R-:W-:Y:S01]  /*f680*/  LEA R209, P1, R243, R125, 0x2 ;  /* 0x0000007df3d17211 */ /* 0x000fe200078210ff */
[----:B------:R-:W4:Y:S01]  /*f690*/  LDL.LU R239, [R1+0x2c8] ;  /* 0x0002c80001ef7983 */ /* 0x000f220000300800 */
[----:B------:R-:W-:-:S02]  /*f6a0*/  LEA.HI.X R206, R242, R126, R206, 0x2, P0 ;  /* 0x0000007ef2ce7211 */ /* 0x000fc400000f14ce */
[----:B------:R-:W-:Y:S01]  /*f6b0*/  SHF.R.S32.HI R212, RZ, 0x1f, R218 ;  /* 0x0000001fffd47819 */ /* 0x000fe200000114da */
[----:B------:R-:W4:Y:S01]  /*f6c0*/  LDL.LU R242, [R1+0x2cc] ;  /* 0x0002cc0001f27983 */ /* 0x000f220000300800 */
[CC--:B------:R-:W-:Y:S02]  /*f6d0*/  LEA R213, P5, R218.reuse, R125.reuse, 0x2 ;  /* 0x0000007ddad57211 */ /* 0x0c0fe400078a10ff */
[-C--:B------:R-:W-:Y:S02]  /*f6e0*/  LEA.HI.X R208, R243, R126.reuse, R208, 0x2, P1 ;  /* 0x0000007ef3d07211 */ /* 0x080fe400008f14d0 */
[-C--:B------:R-:W-:Y:S01]  /*f6f0*/  LEA.HI.X R212, R218, R126.reuse, R212, 0x2, P5 ;  /* 0x0000007edad47211 */ /* 0x080fe200028f14d4 */
[----:B------:R-:W4:Y:S01]  /*f700*/  LDL.LU R243, [R1+0x2d0] ;  /* 0x0002d00001f37983 */ /* 0x000f220000300800 */
[----:B------:R-:W-:Y:S02]  /*f710*/  SHF.R.S32.HI R214, RZ, 0x1f, R251 ;  /* 0x0000001fffd67819 */ /* 0x000fe400000114fb */
[C---:B------:R-:W-:Y:S01]  /*f720*/  LEA R215, P0, R251.reuse, R125, 0x2 ;  /* 0x0000007dfbd77211 */ /* 0x040fe200078010ff */
[----:B------:R-:W4:Y:S03]  /*f730*/  LDL.LU R247, [R1+0x2d4] ;  /* 0x0002d40001f77983 */ /* 0x000f260000300800 */
[----:B------:R-:W-:Y:S01]  /*f740*/  LEA.HI.X R214, R251, R126, R214, 0x2, P0 ;  /* 0x0000007efbd67211 */ /* 0x000fe200000f14d6 */
[----:B------:R-:W4:Y:S04]  /*f750*/  LDL.LU R248, [R1+0x2d8] ;  /* 0x0002d80001f87983 */ /* 0x000f280000300800 */
[----:B------:R-:W4:Y:S01]  /*f760*/  LDL.LU R251, [R1+0x2dc] ;  /* 0x0002dc0001fb7983 */ /* 0x000f220000300800 */
[----:B---3--:R-:W-:-:S02]  /*f770*/  SHF.R.S32.HI R220, RZ, 0x1f, R250 ;  /* 0x0000001fffdc7819 */ /* 0x008fc400000114fa */
[----:B------:R-:W-:-:S04]  /*f780*/  LEA R221, P5, R250, R125, 0x2 ;  /* 0x0000007dfadd7211 */ /* 0x000fc800078a10ff */
[----:B------:R-:W-:Y:S02]  /*f790*/  LEA.HI.X R220, R250, R126, R220, 0x2, P5 ;  /* 0x0000007efadc7211 */ /* 0x000fe400028f14dc */
[----:B------:R-:W3:Y:S04]  /*f7a0*/  LDL.LU R250, [R1+0x2e0] ;  /* 0x0002e00001fa7983 */ /* 0x000ee80000300800 */
[----:B------:R-:W3:Y:S04]  /*f7b0*/  LDL.LU R188, [R1+0x2e4] ;  /* 0x0002e40001bc7983 */ /* 0x000ee80000300800 */
[----:B------:R-:W3:Y:S04]  /*f7c0*/  LDL.LU R189, [R1+0x2e8] ;  /* 0x0002e80001bd7983 */ /* 0x000ee80000300800 */
[----:B------:R-:W3:Y:S04]  /*f7d0*/  LDL.LU R191, [R1+0x2ec] ;  /* 0x0002ec0001bf7983 */ /* 0x000ee80000300800 */
[----:B------:R-:W3:Y:S04]  /*f7e0*/  LDL.LU R186, [R1+0x2f4] ;  /* 0x0002f40001ba7983 */ /* 0x000ee80000300800 */
[----:B-1----:R-:W3:Y:S04]  /*f7f0*/  LDL.LU R185, [R1+0x2f8] ;  /* 0x0002f80001b97983 */ /* 0x002ee80000300800 */
[----:B------:R-:W3:Y:S04]  /*f800*/  LDL.LU R0, [R1+0x300] ;  /* 0x0003000001007983 */ /* 0x000ee80000300800 */
[----:B------:R-:W3:Y:S04]  /*f810*/  LDL.LU R7, [R1+0x304] ;  /* 0x0003040001077983 */ /* 0x000ee80000300800 */
[----:B------:R-:W3:Y:S04]  /*f820*/  LDL.LU R190, [R1+0x308] ;  /* 0x0003080001be7983 */ /* 0x000ee80000300800 */
[----:B------:R-:W3:Y:S04]  /*f830*/  LDL.LU R4, [R1+0x30c] ;  /* 0x00030c0001047983 */ /* 0x000ee80000300800 */
[----:B------:R-:W3:Y:S04]  /*f840*/  LDL.LU R5, [R1+0x310] ;  /* 0x0003100001057983 */ /* 0x000ee80000300800 */
[----:B------:R-:W3:Y:S04]  /*f850*/  LDL.LU R187, [R1+0x314] ;  /* 0x0003140001bb7983 */ /* 0x000ee80000300800 */
[----:B------:R-:W3:Y:S01]  /*f860*/  LDL.LU R6, [R1+0x318] ;  /* 0x0003180001067983 */ /* 0x000ee20000300800 */
[----:B------:R-:W-:-:S02]  /*f870*/  SHF.R.S32.HI R210, RZ, 0x1f, R219 ;  /* 0x0000001fffd27819 */ /* 0x000fc400000114db */
[CC--:B------:R-:W-:Y:S02]  /*f880*/  LEA R211, P3, R219.reuse, R125.reuse, 0x2 ;  /* 0x0000007ddbd37211 */ /* 0x0c0fe400078610ff */
[----:B------:R-:W-:Y:S02]  /*f890*/  SHF.R.S32.HI R216, RZ, 0x1f, R222 ;  /* 0x0000001fffd87819 */ /* 0x000fe400000114de */
[----:B------:R-:W-:Y:S02]  /*f8a0*/  LEA.HI.X R210, R219, R126, R210, 0x2, P3 ;  /* 0x0000007edbd27211 */ /* 0x000fe400018f14d2 */
[----:B--2---:R-:W-:Y:S02]  /*f8b0*/  SHF.R.S32.HI R218, RZ, 0x1f, R223 ;  /* 0x0000001fffda7819 */ /* 0x004fe400000114df */
[-C--:B------:R-:W-:Y:S02]  /*f8c0*/  LEA R217, P1, R222, R125.reuse, 0x2 ;  /* 0x0000007dded97211 */ /* 0x080fe400078210ff */
[----:B------:R-:W-:-:S02]  /*f8d0*/  LEA R219, P3, R223, R125, 0x2 ;  /* 0x0000007ddfdb7211 */ /* 0x000fc400078610ff */
[-C--:B------:R-:W-:Y:S02]  /*f8e0*/  LEA.HI.X R216, R222, R126.reuse, R216, 0x2, P1 ;  /* 0x0000007eded87211 */ /* 0x080fe400008f14d8 */
[----:B------:R-:W-:Y:S02]  /*f8f0*/  LEA.HI.X R218, R223, R126, R218, 0x2, P3 ;  /* 0x0000007edfda7211 */ /* 0x000fe400018f14da */
[----:B----4-:R-:W-:Y:S02]  /*f900*/  SHF.R.S32.HI R222, RZ, 0x1f, R235 ;  /* 0x0000001fffde7819 */ /* 0x010fe400000114eb */
[----:B------:R-:W-:Y:S02]  /*f910*/  SHF.R.S32.HI R224, RZ, 0x1f, R232 ;  /* 0x0000001fffe07819 */ /* 0x000fe400000114e8 */
[-C--:B------:R-:W-:Y:S02]  /*f920*/  LEA R223, P0, R235, R125.reuse, 0x2 ;  /* 0x0000007debdf7211 */ /* 0x080fe400078010ff */
[----:B------:R-:W-:-:S02]  /*f930*/  LEA R225, P1, R232, R125, 0x2 ;  /* 0x0000007de8e17211 */ /* 0x000fc400078210ff */
[----:B------:R-:W-:Y:S02]  /*f940*/  SHF.R.S32.HI R226, RZ, 0x1f, R236 ;  /* 0x0000001fffe27819 */ /* 0x000fe400000114ec */
[----:B------:R-:W-:Y:S02]  /*f950*/  SHF.R.S32.HI R228, RZ, 0x1f, R237 ;  /* 0x0000001fffe47819 */ /* 0x000fe400000114ed */
[-C--:B------:R-:W-:Y:S02]  /*f960*/  LEA R227, P3, R236, R125.reuse, 0x2 ;  /* 0x0000007dece37211 */ /* 0x080fe400078610ff */
[----:B------:R-:W-:Y:S02]  /*f970*/  LEA R229, P5, R237, R125, 0x2 ;  /* 0x0000007dede57211 */ /* 0x000fe400078a10ff */
[-C--:B------:R-:W-:Y:S02]  /*f980*/  LEA.HI.X R222, R235, R126.reuse, R222, 0x2, P0 ;  /* 0x0000007eebde7211 */ /* 0x080fe400000f14de */
[----:B------:R-:W-:-:S02]  /*f990*/  LEA.HI.X R224, R232, R126, R224, 0x2, P1 ;  /* 0x0000007ee8e07211 */ /* 0x000fc400008f14e0 */
        /* <DEDUP_REMOVED lines=13> */
[-C--:B------:R-:W-:Y:S02]  /*fa70*/  LEA R239, P0, R247, R125.reuse, 0x2 ;  /* 0x0000007df7ef7211 */ /* 0x080fe400078010ff */
[-C--:B------:R-:W-:Y:S02]  /*fa80*/  LEA.HI.X R234, R242, R126.reuse, R234, 0x2, P3 ;  /* 0x0000007ef2ea7211 */ /* 0x080fe400018f14ea */
[----:B------:R-:W-:Y:S02]  /*fa90*/  LEA.HI.X R236, R243, R126, R236, 0x2, P5 ;  /* 0x0000007ef3ec7211 */ /* 0x000fe400028f14ec */
[----:B------:R-:W-:Y:S02]  /*faa0*/  SHF.R.S32.HI R240, RZ, 0x1f, R248 ;  /* 0x0000001ffff07819 */ /* 0x000fe400000114f8 */
[----:B------:R-:W-:-:S02]  /*fab0*/  LEA R241, P1, R248, R125, 0x2 ;  /* 0x0000007df8f17211 */ /* 0x000fc400078210ff */
[----:B------:R-:W-:Y:S02]  /*fac0*/  SHF.R.S32.HI R242, RZ, 0x1f, R251 ;  /* 0x0000001ffff27819 */ /* 0x000fe400000114fb */
[----:B------:R-:W-:Y:S02]  /*fad0*/  LEA R243, P3, R251, R125, 0x2 ;  /* 0x0000007dfbf37211 */ /* 0x000fe400078610ff */
[-C--:B------:R-:W-:Y:S02]  /*fae0*/  LEA.HI.X R238, R247, R126.reuse, R238, 0x2, P0 ;  /* 0x0000007ef7ee7211 */ /* 0x080fe400000f14ee */
[-C--:B------:R-:W-:Y:S02]  /*faf0*/  LEA.HI.X R240, R248, R126.reuse, R240, 0x2, P1 ;  /* 0x0000007ef8f07211 */ /* 0x080fe400008f14f0 */
[----:B------:R-:W-:Y:S02]  /*fb00*/  LEA.HI.X R242, R251, R126, R242, 0x2, P3 ;  /* 0x0000007efbf27211 */ /* 0x000fe400018f14f2 */
[----:B---3--:R-:W-:-:S02]  /*fb10*/  SHF.R.S32.HI R244, RZ, 0x1f, R250 ;  /* 0x0000001ffff47819 */ /* 0x008fc400000114fa */
[-C--:B------:R-:W-:Y:S02]  /*fb20*/  LEA R245, P5, R250, R125.reuse, 0x2 ;  /* 0x0000007dfaf57211 */ /* 0x080fe400078a10ff */
[----:B------:R-:W-:Y:S02]  /*fb30*/  SHF.R.S32.HI R246, RZ, 0x1f, R188 ;  /* 0x0000001ffff67819 */ /* 0x000fe400000114bc */
[-C--:B------:R-:W-:Y:S02]  /*fb40*/  LEA R247, P0, R188, R125.reuse, 0x2 ;  /* 0x0000007dbcf77211 */ /* 0x080fe400078010ff */
[----:B------:R-:W-:Y:S02]  /*fb50*/  LEA.HI.X R244, R250, R126, R244, 0x2, P5 ;  /* 0x0000007efaf47211 */ /* 0x000fe400028f14f4 */
[----:B------:R-:W-:Y:S02]  /*fb60*/  SHF.R.S32.HI R248, RZ, 0x1f, R189 ;  /* 0x0000001ffff87819 */ /* 0x000fe400000114bd */
[----:B------:R-:W-:-:S02]  /*fb70*/  LEA R249, P1, R189, R125, 0x2 ;  /* 0x0000007dbdf97211 */ /* 0x000fc400078210ff */
[----:B------:R-:W-:Y:S02]  /*fb80*/  SHF.R.S32.HI R250, RZ, 0x1f, R191 ;  /* 0x0000001ffffa7819 */ /* 0x000fe400000114bf */
[-C--:B------:R-:W-:Y:S02]  /*fb90*/  LEA R251, P3, R191, R125.reuse, 0x2 ;  /* 0x0000007dbffb7211 */ /* 0x080fe400078610ff */
[----:B------:R-:W-:Y:S02]  /*fba0*/  SHF.R.S32.HI R252, RZ, 0x1f, R186 ;  /* 0x0000001ffffc7819 */ /* 0x000fe400000114ba */
[----:B------:R-:W-:Y:S02]  /*fbb0*/  LEA R124, P5, R186, R125, 0x2 ;  /* 0x0000007dba7c7211 */ /* 0x000fe400078a10ff */
[-C--:B------:R-:W-:Y:S02]  /*fbc0*/  LEA.HI.X R246, R188, R126.reuse, R246, 0x2, P0 ;  /* 0x0000007ebcf67211 */ /* 0x080fe400000f14f6 */
[-C--:B------:R-:W-:Y:S01]  /*fbd0*/  LEA.HI.X R248, R189, R126.reuse, R248, 0x2, P1 ;  /* 0x0000007ebdf87211 */ /* 0x080fe200008f14f8 */
[----:B------:R-:W2:Y:S01]  /*fbe0*/  LDL.LU R188, [R1+0x31c] ;  /* 0x00031c0001bc7983 */ /* 0x000ea20000300800 */
[----:B------:R-:W-:-:S02]  /*fbf0*/  LEA.HI.X R250, R191, R126, R250, 0x2, P3 ;  /* 0x0000007ebffa7211 */ /* 0x000fc400018f14fa */
[----:B------:R-:W-:Y:S01]  /*fc00*/  LEA.HI.X R252, R186, R126, R252, 0x2, P5 ;  /* 0x0000007ebafc7211 */ /* 0x000fe200028f14fc */
[----:B------:R-:W3:Y:S01]  /*fc10*/  LDL.LU R189, [R1+0x320] ;  /* 0x0003200001bd7983 */ /* 0x000ee20000300800 */
[----:B------:R-:W-:-:S03]  /*fc20*/  SHF.R.S32.HI R118, RZ, 0x1f, R185 ;  /* 0x0000001fff767819 */ /* 0x000fc600000114b9 */
[----:B------:R-:W4:Y:S01]  /*fc30*/  LDL.LU R191, [R1+0x324] ;  /* 0x0003240001bf7983 */ /* 0x000f220000300800 */
[----:B------:R-:W-:-:S03]  /*fc40*/  LEA R123, P0, R185, R125, 0x2 ;  /* 0x0000007db97b7211 */ /* 0x000fc600078010ff */
[----:B------:R-:W4:Y:S01]  /*fc50*/  LDL.LU R186, [R1+0x328] ;  /* 0x0003280001ba7983 */ /* 0x000f220000300800 */
[----:B------:R-:W-:Y:S02]  /*fc60*/  SHF.R.S32.HI R116, RZ, 0x1f, R0 ;  /* 0x0000001fff747819 */ /* 0x000fe40000011400 */
[-C--:B------:R-:W-:Y:S02]  /*fc70*/  LEA R122, P1, R0, R125.reuse, 0x2 ;  /* 0x0000007d007a7211 */ /* 0x080fe400078210ff */
[----:B------:R-:W-:Y:S02]  /*fc80*/  SHF.R.S32.HI R114, RZ, 0x1f, R7 ;  /* 0x0000001fff727819 */ /* 0x000fe40000011407 */
[-C--:B------:R-:W-:Y:S02]  /*fc90*/  LEA R121, P3, R7, R125.reuse, 0x2 ;  /* 0x0000007d07797211 */ /* 0x080fe400078610ff */
[----:B------:R-:W-:Y:S02]  /*fca0*/  SHF.R.S32.HI R112, RZ, 0x1f, R190 ;  /* 0x0000001fff707819 */ /* 0x000fe400000114be */
[----:B------:R-:W-:-:S02]  /*fcb0*/  LEA R120, P5, R190, R125, 0x2 ;  /* 0x0000007dbe787211 */ /* 0x000fc400078a10ff */
[-C--:B------:R-:W-:Y:S02]  /*fcc0*/  LEA.HI.X R118, R185, R126.reuse, R118, 0x2, P0 ;  /* 0x0000007eb9767211 */ /* 0x080fe400000f1476 */
[-C--:B------:R-:W-:Y:S01]  /*fcd0*/  LEA.HI.X R116, R0, R126.reuse, R116, 0x2, P1 ;  /* 0x0000007e00747211 */ /* 0x080fe200008f1474 */
[----:B------:R-:W4:Y:S01]  /*fce0*/  LDL.LU R185, [R1+0x32c] ;  /* 0x00032c0001b97983 */ /* 0x000f220000300800 */
[-C--:B------:R-:W-:Y:S02]  /*fcf0*/  LEA.HI.X R114, R7, R126.reuse, R114, 0x2, P3 ;  /* 0x0000007e07727211 */ /* 0x080fe400018f1472 */
[----:B------:R-:W-:Y:S01]  /*fd00*/  LEA.HI.X R112, R190, R126, R112, 0x2, P5 ;  /* 0x0000007ebe707211 */ /* 0x000fe200028f1470 */
[----:B------:R-:W4:Y:S04]  /*fd10*/  LDL.LU R0, [R1+0x330] ;  /* 0x0003300001007983 */ /* 0x000f280000300800 */
[----:B------:R-:W4:Y:S04]  /*fd20*/  LDL.LU R7, [R1+0x334] ;  /* 0x0003340001077983 */ /* 0x000f280000300800 */
[----:B------:R-:W4:Y:S01]  /*fd30*/  LDL.LU R190, [R1+0x338] ;  /* 0x0003380001be7983 */ /* 0x000f220000300800 */
[----:B------:R-:W-:-:S02]  /*fd40*/  SHF.R.S32.HI R110, RZ, 0x1f, R4 ;  /* 0x0000001fff6e7819 */ /* 0x000fc40000011404 */
[-C--:B------:R-:W-:Y:S02]  /*fd50*/  LEA R119, P0, R4, R125.reuse, 0x2 ;  /* 0x0000007d04777211 */ /* 0x080fe400078010ff */
[----:B------:R-:W-:Y:S02]  /*fd60*/  SHF.R.S32.HI R108, RZ, 0x1f, R5 ;  /* 0x0000001fff6c7819 */ /* 0x000fe40000011405 */
[-C--:B------:R-:W-:Y:S02]  /*fd70*/  LEA R117, P1, R5, R125.reuse, 0x2 ;  /* 0x0000007d05757211 */ /* 0x080fe400078210ff */
[----:B------:R-:W-:Y:S02]  /*fd80*/  SHF.R.S32.HI R106, RZ, 0x1f, R187 ;  /* 0x0000001fff6a7819 */ /* 0x000fe400000114bb */
[----:B------:R-:W-:Y:S02]  /*fd90*/  LEA R115, P3, R187, R125, 0x2 ;  /* 0x0000007dbb737211 */ /* 0x000fe400078610ff */
[----:B------:R-:W-:-:S02]  /*fda0*/  SHF.R.S32.HI R104, RZ, 0x1f, R6 ;  /* 0x0000001fff687819 */ /* 0x000fc40000011406 */
[----:B------:R-:W-:Y:S02]  /*fdb0*/  LEA R113, P5, R6, R125, 0x2 ;  /* 0x0000007d06717211 */ /* 0x000fe400078a10ff */
        /* <DEDUP_REMOVED lines=8> */
[----:B--2---:R-:W-:-:S02]  /*fe40*/  SHF.R.S32.HI R102, RZ, 0x1f, R188 ;  /* 0x0000001fff667819 */ /* 0x004fc400000114bc */
[-C--:B------:R-:W-:Y:S02]  /*fe50*/  LEA R111, P0, R188, R125.reuse, 0x2 ;  /* 0x0000007dbc6f7211 */ /* 0x080fe400078010ff */
[----:B---3--:R-:W-:Y:S02]  /*fe60*/  SHF.R.S32.HI R100, RZ, 0x1f, R189 ;  /* 0x0000001fff647819 */ /* 0x008fe400000114bd */
[-C--:B------:R-:W-:Y:S02]  /*fe70*/  LEA R109, P1, R189, R125.reuse, 0x2 ;  /* 0x0000007dbd6d7211 */ /* 0x080fe400078210ff */
[----:B----4-:R-:W-:Y:S02]  /*fe80*/  SHF.R.S32.HI R98, RZ, 0x1f, R191 ;  /* 0x0000001fff627819 */ /* 0x010fe400000114bf */
        /* <DEDUP_REMOVED lines=9> */
[----:B------:R-:W4:Y:S01]  /*ff20*/  LDL.LU R191, [R1+0x354] ;  /* 0x0003540001bf7983 */ /* 0x000f220000300800 */
[----:B------:R-:W-:-:S02]  /*ff30*/  SHF.R.S32.HI R94, RZ, 0x1f, R185 ;  /* 0x0000001fff5e7819 */ /* 0x000fc400000114b9 */
[-C--:B------:R-:W-:Y:S01]  /*ff40*/  LEA R103, P0, R185, R125.reuse, 0x2 ;  /* 0x0000007db9677211 */ /* 0x080fe200078010ff */
[----:B------:R-:W4:Y:S01]  /*ff50*/  LDL.LU R186, [R1+0x358] ;  /* 0x0003580001ba7983 */ /* 0x000f220000300800 */
        /* <DEDUP_REMOVED lines=135> */
[----:B------:R-:W2:Y:S01]  /*107d0*/  LDL.LU R188, [R1+0x3e0] ;  /* 0x0003e00001bc7983 */ /* 0x000ea20000300800 */
[-C--:B------:R-:W-:Y:S02]  /*107e0*/  LEA.HI.X R24, R186, R126.reuse, R24, 0x2, P5 ;  /* 0x0000007eba187211 */ /* 0x080fe400028f1418 */
[-C--:B------:R-:W-:Y:S01]  /*107f0*/  LEA.HI.X R28, R189, R126.reuse, R28, 0x2, P1 ;  /* 0x0000007ebd1c7211 */ /* 0x080fe200008f141c */
[----:B------:R-:W3:Y:S01]  /*10800*/  LDL.LU R186, [R1+0x3e4] ;  /* 0x0003e40001ba7983 */ /* 0x000ee20000300800 */
[----:B------:R-:W-:-:S03]  /*10810*/  LEA.HI.X R26, R191, R126, R26, 0x2, P3 ;  /* 0x0000007ebf1a7211 */ /* 0x000fc600018f141a */
[----:B------:R-:W4:Y:S01]  /*10820*/  LDL.LU R189, [R1+0x3e8] ;  /* 0x0003e80001bd7983 */ /* 0x000f220000300800 */
[----:B------:R-:W-:-:S03]  /*10830*/  SHF.R.S32.HI R128, RZ, 0x1f, R185 ;  /* 0x0000001fff807819 */ /* 0x000fc600000114b9 */
[----:B------:R-:W4:Y:S01]  /*10840*/  LDL.LU R191, [R1+0x3ec] ;  /* 0x0003ec0001bf7983 */ /* 0x000f220000300800 */
[CC--:B------:R-:W-:Y:S02]  /*10850*/  LEA R31, P0, R185.reuse, R125.reuse, 0x2 ;  /* 0x0000007db91f7211 */ /* 0x0c0fe400078010ff */
[----:B------:R-:W-:Y:S01]  /*10860*/  SHF.R.S32.HI R130, RZ, 0x1f, R0 ;  /* 0x0000001fff827819 */ /* 0x000fe20000011400 */
[----:B------:R-:W4:Y:S01]  /*10870*/  LDL.LU R184, [R1+0x3f4] ;  /* 0x0003f40001b87983 */ /* 0x000f220000300800 */
[-C--:B------:R-:W-:Y:S02]  /*10880*/  LEA R29, P1, R0, R125.reuse, 0x2 ;  /* 0x0000007d001d7211 */ /* 0x080fe400078210ff */
[----:B------:R-:W-:Y:S02]  /*10890*/  LEA.HI.X R128, R185, R126, R128, 0x2, P0 ;  /* 0x0000007eb9807211 */ /* 0x000fe400000f1480 */
[----:B------:R-:W-:Y:S01]  /*108a0*/  SHF.R.S32.HI R140, RZ, 0x1f, R190 ;  /* 0x0000001fff8c7819 */ /* 0x000fe200000114be */
[----:B------:R-:W4:Y:S01]  /*108b0*/  LDL.LU R185, [R1+0x3f8] ;  /* 0x0003f80001b97983 */ /* 0x000f220000300800 */
[----:B------:R-:W-:-:S02]  /*108c0*/  LEA R25, P5, R190, R125, 0x2 ;  /* 0x0000007dbe197211 */ /* 0x000fc400078a10ff */
[-C--:B------:R-:W-:Y:S02]  /*108d0*/  LEA.HI.X R130, R0, R126.reuse, R130, 0x2, P1 ;  /* 0x0000007e00827211 */ /* 0x080fe400008f1482 */
[----:B------:R-:W-:Y:S01]  /*108e0*/  LEA.HI.X R140, R190, R126, R140, 0x2, P5 ;  /* 0x0000007ebe8c7211 */ /* 0x000fe200028f148c */
[----:B------:R-:W4:Y:S04]  /*108f0*/  LDL.LU R0, [R1+0x3fc] ;  /* 0x0003fc0001007983 */ /* 0x000f280000300800 */
[----:B------:R-:W4:Y:S01]  /*10900*/  LDL.LU R190, [R1+0x400] ;  /* 0x0004000001be7983 */ /* 0x000f220000300800 */
[----:B------:R-:W-:Y:S02]  /*10910*/  SHF.R.S32.HI R137, RZ, 0x1f, R7 ;  /* 0x0000001fff897819 */ /* 0x000fe40000011407 */
[----:B------:R-:W-:-:S02]  /*10920*/  LEA R27, P3, R7, R125, 0x2 ;  /* 0x0000007d071b7211 */ /* 0x000fc400078610ff */
[----:B------:R-:W-:Y:S02]  /*10930*/  SHF.R.S32.HI R131, RZ, 0x1f, R4 ;  /* 0x0000001fff837819 */ /* 0x000fe40000011404 */
[CC--:B------:R-:W-:Y:S02]  /*10940*/  LEA R127, P0, R4.reuse, R125.reuse, 0x2 ;  /* 0x0000007d047f7211 */ /* 0x0c0fe400078010ff */
[----:B------:R-:W-:Y:S02]  /*10950*/  SHF.R.S32.HI R132, RZ, 0x1f, R5 ;  /* 0x0000001fff847819 */ /* 0x000fe40000011405 */
[----:B------:R-:W-:Y:S02]  /*10960*/  LEA R129, P1, R5, R125, 0x2 ;  /* 0x0000007d05817211 */ /* 0x000fe400078210ff */
[-C--:B------:R-:W-:Y:S02]  /*10970*/  LEA.HI.X R137, R7, R126.reuse, R137, 0x2, P3 ;  /* 0x0000007e07897211 */ /* 0x080fe400018f1489 */
[----:B------:R-:W-:Y:S01]  /*10980*/  LEA.HI.X R141, R4, R126, R131, 0x2, P0 ;  /* 0x0000007e048d7211 */ /* 0x000fe200000f1483 */
[----:B------:R-:W4:Y:S01]  /*10990*/  LDL.LU R7, [R1+0x404] ;  /* 0x0004040001077983 */ /* 0x000f220000300800 */
[----:B------:R-:W-:-:S02]  /*109a0*/  SHF.R.S32.HI R134, RZ, 0x1f, R6 ;  /* 0x0000001fff867819 */ /* 0x000fc40000011406 */
[CC--:B------:R-:W-:Y:S01]  /*109b0*/  LEA R138, P5, R6.reuse, R125.reuse, 0x2 ;  /* 0x0000007d068a7211 */ /* 0x0c0fe200078a10ff */
[----:B------:R-:W4:Y:S01]  /*109c0*/  LDL.LU R4, [R1+0x408] ;  /* 0x0004080001047983 */ /* 0x000f220000300800 */
[-C--:B------:R-:W-:Y:S02]  /*109d0*/  LEA.HI.X R144, R5, R126.reuse, R132, 0x2, P1 ;  /* 0x0000007e05907211 */ /* 0x080fe400008f1484 */
[----:B------:R-:W-:Y:S01]  /*109e0*/  SHF.R.S32.HI R133, RZ, 0x1f, R187 ;  /* 0x0000001fff857819 */ /* 0x000fe200000114bb */
[----:B------:R-:W4:Y:S01]  /*109f0*/  LDL.LU R5, [R1+0x40c] ;  /* 0x00040c0001057983 */ /* 0x000f220000300800 */
[C---:B------:R-:W-:Y:S02]  /*10a00*/  LEA R135, P3, R187.reuse, R125, 0x2 ;  /* 0x0000007dbb877211 */ /* 0x040fe400078610ff */
[-C--:B------:R-:W-:Y:S02]  /*10a10*/  LEA.HI.X R148, R6, R126.reuse, R134, 0x2, P5 ;  /* 0x0000007e06947211 */ /* 0x080fe400028f1486 */
[----:B------:R-:W4:Y:S01]  /*10a20*/  LDL.LU R6, [R1+0x410] ;  /* 0x0004100001067983 */ /* 0x000f220000300800 */
[----:B------:R-:W-:-:S03]  /*10a30*/  LEA.HI.X R145, R187, R126, R133, 0x2, P3 ;  /* 0x0000007ebb917211 */ /* 0x000fc600018f1485 */
[----:B------:R-:W4:Y:S04]  /*10a40*/  LDL.LU R187, [R1+0x414] ;  /* 0x0004140001bb7983 */ /* 0x000f280000300800 */
[----:B------:R-:W4:Y:S04]  /*10a50*/  LDL.LU R9, [R1+0x418] ;  /* 0x0004180001097983 */ /* 0x000f280000300800 */
[----:B------:R-:W4:Y:S04]  /*10a60*/  LDL.LU R8, [R1+0x41c] ;  /* 0x00041c0001087983 */ /* 0x000f280000300800 */
[----:B------:R-:W4:Y:S01]  /*10a70*/  LDL.LU R183, [R1+0x420] ;  /* 0x0004200001b77983 */ /* 0x000f220000300800 */
[----:B--2---:R-:W-:-:S02]  /*10a80*/  SHF.R.S32.HI R131, RZ, 0x1f, R188 ;  /* 0x0000001fff837819 */ /* 0x004fc400000114bc */
[CC--:B------:R-:W-:Y:S02]  /*10a90*/  LEA R136, P0, R188.reuse, R125.reuse, 0x2 ;  /* 0x0000007dbc887211 */ /* 0x0c0fe400078010ff */
[----:B---3--:R-:W-:Y:S02]  /*10aa0*/  SHF.R.S32.HI R132, RZ, 0x1f, R186 ;  /* 0x0000001fff847819 */ /* 0x008fe400000114ba */
[----:B------:R-:W-:Y:S02]  /*10ab0*/  LEA.HI.X R149, R188, R126, R131, 0x2, P0 ;  /* 0x0000007ebc957211 */ /* 0x000fe400000f1483 */
[----:B------:R-:W-:Y:S02]  /*10ac0*/  LEA R139, P1, R186, R125, 0x2 ;  /* 0x0000007dba8b7211 */ /* 0x000fe400078210ff */
[----:B----4-:R-:W-:Y:S02]  /*10ad0*/  SHF.R.S32.HI R133, RZ, 0x1f, R189 ;  /* 0x0000001fff857819 */ /* 0x010fe400000114bd */
[----:B------:R-:W-:-:S02]  /*10ae0*/  SHF.R.S32.HI R134, RZ, 0x1f, R191 ;  /* 0x0000001fff867819 */ /* 0x000fc400000114bf */
[-C--:B------:R-:W-:Y:S02]  /*10af0*/  LEA R142, P3, R189, R125.reuse, 0x2 ;  /* 0x0000007dbd8e7211 */ /* 0x080fe400078610ff */
[----:B------:R-:W-:Y:S02]  /*10b00*/  SHF.R.S32.HI R131, RZ, 0x1f, R184 ;  /* 0x0000001fff837819 */ /* 0x000fe400000114b8 */
[-C--:B------:R-:W-:Y:S02]  /*10b10*/  LEA R143, P0, R184, R125.reuse, 0x2 ;  /* 0x0000007db88f7211 */ /* 0x080fe400078010ff */
[----:B------:R-:W-:Y:S02]  /*10b20*/  LEA R146, P5, R191, R125, 0x2 ;  /* 0x0000007dbf927211 */ /* 0x000fe400078a10ff */
[-C--:B------:R-:W-:Y:S02]  /*10b30*/  LEA.HI.X R186, R186, R126.reuse, R132, 0x2, P1 ;  /* 0x0000007ebaba7211 */ /* 0x080fe400008f1484 */
[----:B------:R-:W-:-:S02]  /*10b40*/  LEA.HI.X R3, R184, R126, R131, 0x2, P0 ;  /* 0x0000007eb8037211 */ /* 0x000fc400000f1483 */
[-C--:B------:R-:W-:Y:S02]  /*10b50*/  LEA.HI.X R188, R189, R126.reuse, R133, 0x2, P3 ;  /* 0x0000007ebdbc7211 */ /* 0x080fe400018f1485 */
[----:B------:R-:W-:Y:S02]  /*10b60*/  LEA.HI.X R191, R191, R126, R134, 0x2, P5 ;  /* 0x0000007ebfbf7211 */ /* 0x000fe400028f1486 */
[----:B------:R-:W-:Y:S02]  /*10b70*/  SHF.R.S32.HI R132, RZ, 0x1f, R185 ;  /* 0x0000001fff847819 */ /* 0x000fe400000114b9 */
[-C--:B------:R-:W-:Y:S02]  /*10b80*/  LEA R147, P1, R185, R125.reuse, 0x2 ;  /* 0x0000007db9937211 */ /* 0x080fe400078210ff */
[----:B------:R-:W-:Y:S02]  /*10b90*/  SHF.R.S32.HI R134, RZ, 0x1f, R190 ;  /* 0x0000001fff867819 */ /* 0x000fe400000114be */
[----:B------:R-:W-:-:S02]  /*10ba0*/  LEA R189, P5, R190, R125, 0x2 ;  /* 0x0000007dbebd7211 */ /* 0x000fc400078a10ff */
[----:B------:R-:W-:Y:S02]  /*10bb0*/  SHF.R.S32.HI R133, RZ, 0x1f, R0 ;  /* 0x0000001fff857819 */ /* 0x000fe40000011400 */
[C---:B------:R-:W-:Y:S01]  /*10bc0*/  LEA R150, P3, R0.reuse, R125, 0x2 ;  /* 0x0000007d00967211 */ /* 0x040fe200078610ff */
[----:B------:R1:W-:Y:S01]  /*10bd0*/  STL [R1+0xc], R3 ;  /* 0x00000c0301007387 */ /* 0x0003e20000100800 */
[-C--:B------:R-:W-:Y:S02]  /*10be0*/  LEA.HI.X R2, R185, R126.reuse, R132, 0x2, P1 ;  /* 0x0000007eb9027211 */ /* 0x080fe400008f1484 */
[----:B------:R-:W-:-:S03]  /*10bf0*/  LEA.HI.X R0, R0, R126, R133, 0x2, P3 ;  /* 0x0000007e00007211 */ /* 0x000fc600018f1485 */
[----:B------:R-:W-:Y:S01]  /*10c00*/  STL [R1+0x1f0], R2 ;  /* 0x0001f00201007387 */ /* 0x000fe20000100800 */
[----:B-1----:R-:W-:Y:S02]  /*10c10*/  LEA.HI.X R3, R190, R126, R134, 0x2, P5 ;  /* 0x0000007ebe037211 */ /* 0x002fe400028f1486 */
[----:B------:R-:W-:-:S03]  /*10c20*/  SHF.R.S32.HI R131, RZ, 0x1f, R7 ;  /* 0x0000001fff837819 */ /* 0x000fc60000011407 */
[----:B------:R1:W-:Y:S01]  /*10c30*/  STL [R1+0x6b0], R3 ;  /* 0x0006b00301007387 */ /* 0x0003e20000100800 */
[----:B------:R-:W-:-:S03]  /*10c40*/  SHF.R.S32.HI R132, RZ, 0x1f, R4 ;  /* 0x0000001fff847819 */ /* 0x000fc60000011404 */
[----:B------:R2:W-:Y:S01]  /*10c50*/  STL [R1+0x200], R0 ;  /* 0x0002000001007387 */ /* 0x0005e20000100800 */
[-C--:B------:R-:W-:Y:S02]  /*10c60*/  LEA R151, P0, R7, R125.reuse, 0x2 ;  /* 0x0000007d07977211 */ /* 0x080fe400078010ff */
[-C--:B------:R-:W-:Y:S02]  /*10c70*/  LEA R190, P1, R4, R125.reuse, 0x2 ;  /* 0x0000007d04be7211 */ /* 0x080fe400078210ff */
[----:B------:R-:W-:Y:S01]  /*10c80*/  SHF.R.S32.HI R133, RZ, 0x1f, R5 ;  /* 0x0000001fff857819 */ /* 0x000fe20000011405 */
[----:B-1----:R-:W3:Y:S01]  /*10c90*/  LDL.LU R3, [R1+0x168] ;  /* 0x0001680001037983 */ /* 0x002ee20000300800 */
[----:B------:R-:W-:Y:S02]  /*10ca0*/  SHF.R.S32.HI R134, RZ, 0x1f, R6 ;  /* 0x0000001fff867819 */ /* 0x000fe40000011406 */
[-C--:B--2---:R-:W-:Y:S02]  /*10cb0*/  LEA R0, P3, R5, R125.reuse, 0x2 ;  /* 0x0000007d05007211 */ /* 0x084fe400078610ff */
[----:B------:R-:W-:-:S02]  /*10cc0*/  LEA R2, P5, R6, R125, 0x2 ;  /* 0x0000007d06027211 */ /* 0x000fc400078a10ff */
[-C--:B------:R-:W-:Y:S01]  /*10cd0*/  LEA.HI.X R185, R7, R126.reuse, R131, 0x2, P0 ;  /* 0x0000007e07b97211 */ /* 0x080fe200000f1483 */
[----:B------:R1:W-:Y:S01]  /*10ce0*/  STL [R1+0x1f8], R0 ;  /* 0x0001f80001007387 */ /* 0x0003e20000100800 */
[-C--:B------:R-:W-:Y:S02]  /*10cf0*/  LEA.HI.X R184, R4, R126.reuse, R132, 0x2, P1 ;  /* 0x0000007e04b87211 */ /* 0x080fe400008f1484 */
[----:B------:R-:W-:Y:S02]  /*10d00*/  LEA.HI.X R4, R6, R126, R134, 0x2, P5 ;  /* 0x0000007e06047211 */ /* 0x000fe400028f1486 */
[----:B------:R-:W-:Y:S02]  /*10d10*/  SHF.R.S32.HI R132, RZ, 0x1f, R9 ;  /* 0x0000001fff847819 */ /* 0x000fe40000011409 */
[-C--:B------:R-:W-:Y:S02]  /*10d20*/  LEA R7, P1, R9, R125.reuse, 0x2 ;  /* 0x0000007d09077211 */ /* 0x080fe400078210ff */
[----:B------:R-:W-:-:S02]  /*10d30*/  LEA R6, P0, R187, R125, 0x2 ;  /* 0x0000007dbb067211 */ /* 0x000fc400078010ff */
[-C--:B-1----:R-:W-:Y:S02]  /*10d40*/  LEA.HI.X R0, R5, R126.reuse, R133, 0x2, P3 ;  /* 0x0000007e05007211 */ /* 0x082fe400018f1485 */
[----:B------:R-:W-:Y:S02]  /*10d50*/  SHF.R.S32.HI R133, RZ, 0x1f, R8 ;  /* 0x0000001fff857819 */ /* 0x000fe40000011408 */
[-C--:B------:R-:W-:Y:S02]  /*10d60*/  LEA R5, P3, R8, R125.reuse, 0x2 ;  /* 0x0000007d08057211 */ /* 0x080fe400078610ff */
[----:B------:R-:W-:Y:S02]  /*10d70*/  SHF.R.S32.HI R134, RZ, 0x1f, R183 ;  /* 0x0000001fff867819 */ /* 0x000fe400000114b7 */
[----:B------:R-:W-:Y:S02]  /*10d80*/  LEA R125, P5, R183, R125, 0x2 ;  /* 0x0000007db77d7211 */ /* 0x000fe400078a10ff */
[----:B------:R-:W-:-:S02]  /*10d90*/  LEA.HI.X R132, R9, R126, R132, 0x2, P1 ;  /* 0x0000007e09847211 */ /* 0x000fc400008f1484 */
[----:B------:R-:W2:Y:S01]  /*10da0*/  LDL.LU R9, [R1+0x6bc] ;  /* 0x0006bc0001097983 */ /* 0x000ea20000300800 */
[-C--:B------:R-:W-:Y:S02]  /*10db0*/  LEA.HI.X R133, R8, R126.reuse, R133, 0x2, P3 ;  /* 0x0000007e08857211 */ /* 0x080fe400018f1485 */
[----:B------:R-:W-:Y:S01]  /*10dc0*/  LEA.HI.X R134, R183, R126, R134, 0x2, P5 ;  /* 0x0000007eb7867211 */ /* 0x000fe200028f1486 */
[----:B------:R-:W4:Y:S04]  /*10dd0*/  LDL.LU R8, [R1+0x6b8] ;  /* 0x0006b80001087983 */ /* 0x000f280000300800 */
[----:B------:R-:W3:Y:S01]  /*10de0*/  LDL.LU R183, [R1+0x6b4] ;  /* 0x0006b40001b77983 */ /* 0x000ee20000300800 */
[----:B------:R-:W-:Y:S02]  /*10df0*/  SHF.R.S32.HI R131, RZ, 0x1f, R187 ;  /* 0x0000001fff837819 */ /* 0x000fe400000114bb */
[----:B------:R-:W-:-:S02]  /*10e00*/  IADD3 R11, P6, R11, UR12, RZ ;  /* 0x0000000c0b0b7c10 */ /* 0x000fc4000ffde0ff */
[----:B------:R-:W-:Y:S02]  /*10e10*/  LEA.HI.X R131, R187, R126, R131, 0x2, P0 ;  /* 0x0000007ebb837211 */ /* 0x000fe400000f1483 */
[----:B------:R-:W1:Y:S01]  /*10e20*/  S2R R187, SR_TID.X ;  /* 0x0000000000bb7919 */ /* 0x000e620000002100 */
[----:B------:R-:W-:Y:S02]  /*10e30*/  IADD3.X R20, R20, UR13, RZ, P6, !PT ;  /* 0x0000000d14147c10 */ /* 0x000fe4000b7fe4ff */
[----:B------:R-:W-:Y:S02]  /*10e40*/  IADD3 R21, P6, R21, UR12, RZ ;  /* 0x0000000c15157c10 */ /* 0x000fe4000ffde0ff */
[----:B------:R-:W-:Y:S02]  /*10e50*/  IADD3 R10, P3, R10, UR12, RZ ;  /* 0x0000000c0a0a7c10 */ /* 0x000fe4000ff7e0ff */
[----:B------:R-:W-:Y:S02]  /*10e60*/  IADD3.X R158, R158, UR13, RZ, P6, !PT ;  /* 0x0000000d9e9e7c10 */ /* 0x000fe4000b7fe4ff */
[----:B------:R-:W-:-:S02]  /*10e70*/  IADD3 R159, P6, R159, UR12, RZ ;  /* 0x0000000c9f9f7c10 */ /* 0x000fc4000ffde0ff */
[----:B------:R-:W-:Y:S02]  /*10e80*/  IADD3.X R18, R18, UR13, RZ, P3, !PT ;  /* 0x0000000d12127c10 */ /* 0x000fe40009ffe4ff */
[----:B------:R-:W-:Y:S02]  /*10e90*/  IADD3 R19, P3, R19, UR12, RZ ;  /* 0x0000000c13137c10 */ /* 0x000fe4000ff7e0ff */
[----:B------:R-:W-:Y:S02]  /*10ea0*/  IADD3.X R168, R168, UR13, RZ, P6, !PT ;  /* 0x0000000da8a87c10 */ /* 0x000fe4000b7fe4ff */
        /* <DEDUP_REMOVED lines=13> */
[----:B-1----:R-:W-:Y:S02]  /*10f80*/  SHF.R.U32.HI R187, RZ, 0x6, R187 ;  /* 0x00000006ffbb7819 */ /* 0x002fe400000116bb */
[----:B------:R-:W-:-:S02]  /*10f90*/  IADD3.X R182, R182, UR13, RZ, P3, !PT ;  /* 0x0000000db6b67c10 */ /* 0x000fc40009ffe4ff */
[----:B------:R-:W-:Y:S02]  /*10fa0*/  IADD3 R201, P3, R201, UR12, RZ ;  /* 0x0000000cc9c97c10 */ /* 0x000fe4000ff7e0ff */
[----:B------:R-:W-:Y:S02]  /*10fb0*/  IADD3.X R212, R212, UR13, RZ, P6, !PT ;  /* 0x0000000dd4d47c10 */ /* 0x000fe4000b7fe4ff */
[----:B------:R-:W-:Y:S02]  /*10fc0*/  SGXT.U32 R187, R187, 0x1 ;  /* 0x00000001bbbb781a */ /* 0x000fe40000000000 */
[----:B------:R-:W-:Y:S02]  /*10fd0*/  IADD3 R223, P6, R223, UR12, RZ ;  /* 0x0000000cdfdf7c10 */ /* 0x000fe4000ffde0ff */
[----:B------:R-:W-:Y:S02]  /*10fe0*/  IADD3.X R200, R200, UR13, RZ, P3, !PT ;  /* 0x0000000dc8c87c10 */ /* 0x000fe40009ffe4ff */
[----:B------:R-:W-:-:S02]  /*10ff0*/  IADD3 R211, P3, R211, UR12, RZ ;  /* 0x0000000cd3d37c10 */ /* 0x000fc4000ff7e0ff */
[----:B------:R-:W-:Y:S02]  /*11000*/  LOP3.LUT R187, R187, 0x3c, RZ, 0xfc, !PT ;  /* 0x0000003cbbbb7812 */ /* 0x000fe400078efcff */
[----:B------:R-:W-:Y:S02]  /*11010*/  IADD3.X R222, R222, UR13, RZ, P6, !PT ;  /* 0x0000000ddede7c10 */ /* 0x000fe4000b7fe4ff */
[----:B------:R-:W-:Y:S02]  /*11020*/  IADD3 R233, P6, R233, UR12, RZ ;  /* 0x0000000ce9e97c10 */ /* 0x000fe4000ffde0ff */
[----:B------:R-:W-:Y:S02]  /*11030*/  IADD3.X R210, R210, UR13, RZ, P3, !PT ;  /* 0x0000000dd2d27c10 */ /* 0x000fe40009ffe4ff */
[----:B------:R-:W-:Y:S02]  /*11040*/  IADD3 R221, P3, R221, UR12, RZ ;  /* 0x0000000cdddd7c10 */ /* 0x000fe4000ff7e0ff */
[----:B------:R-:W-:-:S02]  /*11050*/  IADD3.X R232, R232, UR13, RZ, P6, !PT ;  /* 0x0000000de8e87c10 */ /* 0x000fc4000b7fe4ff */
[----:B------:R-:W-:Y:S02]  /*11060*/  IADD3 R243, P6, R243, UR12, RZ ;  /* 0x0000000cf3f37c10 */ /* 0x000fe4000ffde0ff */
[----:B------:R-:W-:Y:S02]  /*11070*/  IADD3.X R220, R220, UR13, RZ, P3, !PT ;  /* 0x0000000ddcdc7c10 */ /* 0x000fe40009ffe4ff */
[----:B------:R-:W-:Y:S02]  /*11080*/  IADD3 R231, P3, R231, UR12, RZ ;  /* 0x0000000ce7e77c10 */ /* 0x000fe4000ff7e0ff */
[----:B------:R-:W-:Y:S02]  /*11090*/  IADD3.X R242, R242, UR13, RZ, P6, !PT ;  /* 0x0000000df2f27c10 */ /* 0x000fe4000b7fe4ff */
[----:B------:R-:W-:Y:S02]  /*110a0*/  IADD3.X R230, R230, UR13, RZ, P3, !PT ;  /* 0x0000000de6e67c10 */ /* 0x000fe40009ffe4ff */
[----:B------:R-:W-:-:S04]  /*110b0*/  IADD3 R241, P3, R241, UR12, RZ ;  /* 0x0000000cf1f17c10 */ /* 0x000fc8000ff7e0ff */
[----:B------:R-:W-:Y:S02]  /*110c0*/  IADD3.X R240, R240, UR13, RZ, P3, !PT ;  /* 0x0000000df0f07c10 */ /* 0x000fe40009ffe4ff */
[----:B------:R-:W-:-:S04]  /*110d0*/  IADD3 R251, P3, R251, UR12, RZ ;  /* 0x0000000cfbfb7c10 */ /* 0x000fc8000ff7e0ff */
[----:B------:R-:W-:Y:S02]  /*110e0*/  IADD3.X R250, R250, UR13, RZ, P3, !PT ;  /* 0x0000000dfafa7c10 */ /* 0x000fe40009ffe4ff */
[----:B--2---:R-:W-:Y:S02]  /*110f0*/  IADD3 R9, P0, R9, UR12, RZ ;  /* 0x0000000c09097c10 */ /* 0x004fe4000ff1e0ff */
[----:B----4-:R-:W-:Y:S02]  /*11100*/  IADD3 R8, P1, R8, UR12, RZ ;  /* 0x0000000c08087c10 */ /* 0x010fe4000ff3e0ff */
[----:B---3--:R-:W-:Y:S02]  /*11110*/  IADD3 R183, P5, R183, UR12, RZ ;  /* 0x0000000cb7b77c10 */ /* 0x008fe4000ffbe0ff */
[----:B------:R-:W-:Y:S02]  /*11120*/  IADD3.X R14, R14, UR13, RZ, P1, !PT ;  /* 0x0000000d0e0e7c10 */ /* 0x000fe40008ffe4ff */
[----:B------:R-:W-:-:S02]  /*11130*/  IADD3.X R12, R12, UR13, RZ, P5, !PT ;  /* 0x0000000d0c0c7c10 */ /* 0x000fc4000affe4ff */
[----:B------:R-:W-:Y:S02]  /*11140*/  IADD3 R13, P5, R13, UR12, RZ ;  /* 0x0000000c0d0d7c10 */ /* 0x000fe4000ffbe0ff */
[----:B------:R-:W-:Y:S02]  /*11150*/  IADD3 R15, P1, R15, UR12, RZ ;  /* 0x0000000c0f0f7c10 */ /* 0x000fe4000ff3e0ff */
[----:B------:R-:W-:Y:S02]  /*11160*/  IADD3.X R22, R22, UR13, RZ, P5, !PT ;  /* 0x0000000d16167c10 */ /* 0x000fe4000affe4ff */
[----:B------:R-:W-:Y:S02]  /*11170*/  IADD3.X R16, R16, UR13, RZ, P0, !PT ;  /* 0x0000000d10107c10 */ /* 0x000fe400087fe4ff */
[----:B------:R-:W-:Y:S02]  /*11180*/  IADD3 R23, P5, R23, UR12, RZ ;  /* 0x0000000c17177c10 */ /* 0x000fe4000ffbe0ff */
[----:B------:R-:W-:-:S02]  /*11190*/  IADD3 R17, P0, R17, UR12, RZ ;  /* 0x0000000c11117c10 */ /* 0x000fc4000ff1e0ff */
[----:B------:R-:W-:Y:S02]  /*111a0*/  IADD3.X R152, R152, UR13, RZ, P1, !PT ;  /* 0x0000000d98987c10 */ /* 0x000fe40008ffe4ff */
        /* <DEDUP_REMOVED lines=36> */
[----:B------:R-:W-:Y:S01]  /*113f0*/  IADD3 R227, P1, R227, UR12, RZ ;  /* 0x0000000ce3e37c10 */ /* 0x000fe2000ff3e0ff */
[----:B------:R-:W-:Y:S01]  /*11400*/  IMAD R3, R187, R3, RZ ;  /* 0x00000003bb037224 */ /* 0x000fe200078e02ff */
[----:B------:R-:W-:Y:S02]  /*11410*/  IADD3.X R224, R224, UR13, RZ, P5, !PT ;  /* 0x0000000de0e07c10 */ /* 0x000fe4000affe4ff */
[----:B------:R-:W-:Y:S02]  /*11420*/  IADD3.X R218, R218, UR13, RZ, P0, !PT ;  /* 0x0000000ddada7c10 */ /* 0x000fe400087fe4ff */
[----:B------:R-:W-:Y:S02]  /*11430*/  IADD3 R235, P5, R235, UR12, RZ ;  /* 0x0000000cebeb7c10 */ /* 0x000fe4000ffbe0ff */
[----:B------:R-:W-:-:S02]  /*11440*/  IADD3 R229, P0, R229, UR12, RZ ;  /* 0x0000000ce5e57c10 */ /* 0x000fc4000ff1e0ff */
[----:B------:R-:W-:Y:S02]  /*11450*/  IADD3.X R226, R226, UR13, RZ, P1, !PT ;  /* 0x0000000de2e27c10 */ /* 0x000fe40008ffe4ff */
[----:B------:R-:W-:Y:S01]  /*11460*/  IADD3 R237, P1, R237, UR12, RZ ;  /* 0x0000000ceded7c10 */ /* 0x000fe2000ff3e0ff */
[----:B------:R1:W-:Y:S01]  /*11470*/  STL [R1+0x28c], R3 ;  /* 0x00028c0301007387 */ /* 0x0003e20000100800 */
[----:B------:R-:W-:Y:S02]  /*11480*/  IADD3.X R234, R234, UR13, RZ, P5, !PT ;  /* 0x0000000deaea7c10 */ /* 0x000fe4000affe4ff */
[----:B------:R-:W-:Y:S02]  /*11490*/  IADD3.X R228, R228, UR13, RZ, P0, !PT ;  /* 0x0000000de4e47c10 */ /* 0x000fe400087fe4ff */
[----:B------:R-:W-:Y:S02]  /*114a0*/  IADD3 R245, P5, R245, UR12, RZ ;  /* 0x0000000cf5f57c10 */ /* 0x000fe4000ffbe0ff */
[----:B------:R-:W-:-:S02]  /*114b0*/  IADD3 R239, P0, R239, UR12, RZ ;  /* 0x0000000cefef7c10 */ /* 0x000fc4000ff1e0ff */
[----:B------:R-:W-:Y:S02]  /*114c0*/  IADD3.X R236, R236, UR13, RZ, P1, !PT ;  /* 0x0000000decec7c10 */ /* 0x000fe40008ffe4ff */
[----:B-1----:R-:W-:Y:S02]  /*114d0*/  IADD3 R3, P6, R124, UR12, RZ ;  /* 0x0000000c7c037c10 */ /* 0x002fe4000ffde0ff */
[----:B------:R-:W-:Y:S02]  /*114e0*/  IADD3 R247, P1, R247, UR12, RZ ;  /* 0x0000000cf7f77c10 */ /* 0x000fe4000ff3e0ff */
[----:B------:R-:W-:Y:S01]  /*114f0*/  IADD3.X R244, R244, UR13, RZ, P5, !PT ;  /* 0x0000000df4f47c10 */ /* 0x000fe2000affe4ff */
[----:B------:R1:W-:Y:S01]  /*11500*/  STL [R1], R3 ;  /* 0x0000000301007387 */ /* 0x0003e20000100800 */
[----:B------:R-:W-:Y:S02]  /*11510*/  IADD3.X R238, R238, UR13, RZ, P0, !PT ;  /* 0x0000000deeee7c10 */ /* 0x000fe400087fe4ff */
[----:B------:R-:W-:-:S02]  /*11520*/  IADD3 R187, P5, R123, UR12, RZ ;  /* 0x0000000c7bbb7c10 */ /* 0x000fc4000ffbe0ff */
[----:B------:R-:W-:Y:S02]  /*11530*/  IADD3 R249, P0, R249, UR12, RZ ;  /* 0x0000000cf9f97c10 */ /* 0x000fe4000ff1e0ff */
[----:B------:R-:W-:Y:S02]  /*11540*/  IADD3.X R246, R246, UR13, RZ, P1, !PT ;  /* 0x0000000df6f67c10 */ /* 0x000fe40008ffe4ff */
[----:B-1----:R-:W-:Y:S01]  /*11550*/  IADD3 R3, P1, R122, UR12, RZ ;  /* 0x0000000c7a037c10 */ /* 0x002fe2000ff3e0ff */
[----:B------:R1:W-:Y:S01]  /*11560*/  STL [R1+0x8], R187 ;  /* 0x000008bb01007387 */ /* 0x0003e20000100800 */
[----:B------:R-:W-:-:S03]  /*11570*/  IADD3.X R248, R248, UR13, RZ, P0, !PT ;  /* 0x0000000df8f87c10 */ /* 0x000fc600087fe4ff */
[----:B------:R2:W-:Y:S01]  /*11580*/  STL [R1+0x14], R3 ;  /* 0x0000140301007387 */ /* 0x0005e20000100800 */
[----:B------:R-:W-:Y:S02]  /*11590*/  IADD3.X R252, R252, UR13, RZ, P6, !PT ;  /* 0x0000000dfcfc7c10 */ /* 0x000fe4000b7fe4ff */
[----:B-1----:R-:W-:Y:S02]  /*115a0*/  IADD3 R187, P0, R121, UR12, RZ ;  /* 0x0000000c79bb7c10 */ /* 0x002fe4000ff1e0ff */
[----:B--2---:R-:W-:-:S03]  /*115b0*/  IADD3 R3, P3, R120, UR12, RZ ;  /* 0x0000000c78037c10 */ /* 0x004fc6000ff7e0ff */
[----:B------:R1:W-:Y:S04]  /*115c0*/  STL [R1+0x1c], R187 ;  /* 0x00001cbb01007387 */ /* 0x0003e80000100800 */
[----:B------:R2:W-:Y:S01]  /*115d0*/  STL [R1+0x24], R3 ;  /* 0x0000240301007387 */ /* 0x0005e20000100800 */
[----:B-1----:R-:W-:Y:S02]  /*115e0*/  IADD3 R187, P6, R119, UR12, RZ ;  /* 0x0000000c77bb7c10 */ /* 0x002fe4000ffde0ff */
[----:B--2---:R-:W-:-:S03]  /*115f0*/  IADD3.X R3, R118, UR13, RZ, P5, !PT ;  /* 0x0000000d76037c10 */ /* 0x004fc6000affe4ff */
        /* <DEDUP_REMOVED lines=217> */
[----:B-1----:R-:W2:Y:S04]  /*12390*/  LDL.LU R187, [R1+0x654] ;  /* 0x0006540001bb7983 */ /* 0x002ea80000300800 */
[----:B------:R1:W-:Y:S02]  /*123a0*/  STL [R1+0x1b8], R3 ;  /* 0x0001b80301007387 */ /* 0x0003e40000100800 */
[----:B-1----:R-:W-:-:S05]  /*123b0*/  IADD3 R3, P6, R146, UR12, RZ ;  /* 0x0000000c92037c10 */ /* 0x002fca000ffde0ff */
[----:B------:R1:W-:Y:S02]  /*123c0*/  STL [R1+0x1e4], R3 ;  /* 0x0001e40301007387 */ /* 0x0003e40000100800 */
[----:B-1----:R-:W-:-:S05]  /*123d0*/  IADD3.X R3, R148, UR13, RZ, P5, !PT ;  /* 0x0000000d94037c10 */ /* 0x002fca000affe4ff */
[----:B------:R1:W-:Y:S02]  /*123e0*/  STL [R1+0x1c0], R3 ;  /* 0x0001c00301007387 */ /* 0x0003e40000100800 */
[----:B-1----:R-:W-:-:S05]  /*123f0*/  IADD3 R3, P5, R143, UR12, RZ ;  /* 0x0000000c8f037c10 */ /* 0x002fca000ffbe0ff */
[----:B------:R1:W-:Y:S02]  /*12400*/  STL [R1+0x1ec], R3 ;  /* 0x0001ec0301007387 */ /* 0x0003e40000100800 */
[----:B-1----:R-:W-:-:S05]  /*12410*/  IADD3.X R3, R149, UR13, RZ, P1, !PT ;  /* 0x0000000d95037c10 */ /* 0x002fca0008ffe4ff */
[----:B------:R1:W-:Y:S02]  /*12420*/  STL [R1+0x1c8], R3 ;  /* 0x0001c80301007387 */ /* 0x0003e40000100800 */
[----:B-1----:R-:W-:-:S05]  /*12430*/  IADD3 R3, P1, R147, UR12, RZ ;  /* 0x0000000c93037c10 */ /* 0x002fca000ff3e0ff */
[----:B------:R1:W-:Y:S02]  /*12440*/  STL [R1+0x1f4], R3 ;  /* 0x0001f40301007387 */ /* 0x0003e40000100800 */
[----:B-1----:R-:W-:Y:S02]  /*12450*/  IADD3.X R3, R186, UR13, RZ, P0, !PT ;  /* 0x0000000dba037c10 */ /* 0x002fe400087fe4ff */
[----:B------:R-:W3:Y:S04]  /*12460*/  LDL.LU R186, [R1+0x200] ;  /* 0x0002000001ba7983 */ /* 0x000ee80000300800 */
[----:B------:R1:W-:Y:S02]  /*12470*/  STL [R1+0x1d0], R3 ;  /* 0x0001d00301007387 */ /* 0x0003e40000100800 */
[----:B-1----:R-:W-:-:S05]  /*12480*/  IADD3 R3, P0, R150, UR12, RZ ;  /* 0x0000000c96037c10 */ /* 0x002fca000ff1e0ff */
[----:B------:R1:W-:Y:S02]  /*12490*/  STL [R1+0x1fc], R3 ;  /* 0x0001fc0301007387 */ /* 0x0003e40000100800 */
[----:B-1----:R-:W-:Y:S02]  /*124a0*/  IADD3.X R3, R188, UR13, RZ, P3, !PT ;  /* 0x0000000dbc037c10 */ /* 0x002fe40009ffe4ff */
[----:B------:R-:W4:Y:S04]  /*124b0*/  LDL.LU R188, [R1+0x1f8] ;  /* 0x0001f80001bc7983 */ /* 0x000f280000300800 */
[----:B------:R1:W-:Y:S02]  /*124c0*/  STL [R1+0x1d8], R3 ;  /* 0x0001d80301007387 */ /* 0x0003e40000100800 */
[----:B-1----:R-:W-:-:S02]  /*124d0*/  IADD3 R3, P3, R189, UR12, RZ ;  /* 0x0000000cbd037c10 */ /* 0x002fc4000ff7e0ff */
[----:B------:R-:W2:Y:S04]  /*124e0*/  LDL.LU R189, [R1+0x1f0] ;  /* 0x0001f00001bd7983 */ /* 0x000ea80000300800 */
[----:B------:R1:W-:Y:S02]  /*124f0*/  STL [R1+0x204], R3 ;  /* 0x0002040301007387 */ /* 0x0003e40000100800 */
[----:B-1----:R-:W-:Y:S02]  /*12500*/  IADD3.X R3, R191, UR13, RZ, P6, !PT ;  /* 0x0000000dbf037c10 */ /* 0x002fe4000b7fe4ff */
[----:B------:R-:W3:Y:S04]  /*12510*/  LDL.LU R191, [R1+0xc] ;  /* 0x00000c0001bf7983 */ /* 0x000ee80000300800 */
[----:B------:R1:W-:Y:S02]  /*12520*/  STL [R1+0x1e0], R3 ;  /* 0x0001e00301007387 */ /* 0x0003e40000100800 */
[----:B-1----:R-:W-:-:S05]  /*12530*/  IADD3 R3, P6, R151, UR12, RZ ;  /* 0x0000000c97037c10 */ /* 0x002fca000ffde0ff */
[----:B------:R1:W-:Y:S04]  /*12540*/  STL [R1+0x20c], R3 ;  /* 0x00020c0301007387 */ /* 0x0003e80000100800 */
[----:B-1----:R-:W4:Y:S01]  /*12550*/  LDL.LU R3, [R1+0x6b0] ;  /* 0x0006b00001037983 */ /* 0x002f220000300800 */
[----:B---3--:R-:W-:-:S05]  /*12560*/  IADD3.X R191, R191, UR13, RZ, P5, !PT ;  /* 0x0000000dbfbf7c10 */ /* 0x008fca000affe4ff */
[----:B------:R1:W-:Y:S02]  /*12570*/  STL [R1+0x1e8], R191 ;  /* 0x0001e8bf01007387 */ /* 0x0003e40000100800 */
[----:B-1----:R-:W-:Y:S02]  /*12580*/  IADD3 R191, P5, R190, UR12, RZ ;  /* 0x0000000cbebf7c10 */ /* 0x002fe4000ffbe0ff */
[----:B--2---:R-:W-:Y:S02]  /*12590*/  IADD3.X R190, R189, UR13, RZ, P1, !PT ;  /* 0x0000000dbdbe7c10 */ /* 0x004fe40008ffe4ff */
[----:B----4-:R-:W-:Y:S01]  /*125a0*/  IADD3 R189, P1, R188, UR12, RZ ;  /* 0x0000000cbcbd7c10 */ /* 0x010fe2000ff3e0ff */
[----:B------:R-:W-:Y:S01]  /*125b0*/  STL [R1+0x214], R191 ;  /* 0x000214bf01007387 */ /* 0x000fe20000100800 */
[----:B------:R-:W-:Y:S02]  /*125c0*/  IADD3.X R188, R186, UR13, RZ, P0, !PT ;  /* 0x0000000dbabc7c10 */ /* 0x000fe400087fe4ff */
[----:B------:R-:W-:Y:S01]  /*125d0*/  IADD3 R186, P0, R2, UR12, RZ ;  /* 0x0000000c02ba7c10 */ /* 0x000fe2000ff1e0ff */
[----:B------:R-:W-:Y:S04]  /*125e0*/  STL [R1+0x1f0], R190 ;  /* 0x0001f0be01007387 */ /* 0x000fe80000100800 */
[----:B------:R-:W-:Y:S04]  /*125f0*/  STL [R1+0x21c], R189 ;  /* 0x00021cbd01007387 */ /* 0x000fe80000100800 */
[----:B------:R-:W2:Y:S04]  /*12600*/  LDL.LU R2, [R1+0x6ac] ;  /* 0x0006ac0001027983 */ /* 0x000ea80000300800 */
[----:B------:R1:W-:Y:S02]  /*12610*/  STL [R1+0x1f8], R188 ;  /* 0x0001f8bc01007387 */ /* 0x0003e40000100800 */
[----:B-1----:R-:W-:-:S02]  /*12620*/  IADD3.X R188, R3, UR13, RZ, P3, !PT ;  /* 0x0000000d03bc7c10 */ /* 0x002fc40009ffe4ff */
[----:B------:R-:W3:Y:S04]  /*12630*/  LDL.LU R3, [R1+0x6a8] ;  /* 0x0006a80001037983 */ /* 0x000ee80000300800 */
[----:B------:R1:W-:Y:S02]  /*12640*/  STL [R1+0x224], R186 ;  /* 0x000224ba01007387 */ /* 0x0003e40000100800 */
[----:B-1----:R-:W-:Y:S02]  /*12650*/  IADD3.X R186, R185, UR13, RZ, P6, !PT ;  /* 0x0000000db9ba7c10 */ /* 0x002fe4000b7fe4ff */
[----:B------:R-:W4:Y:S04]  /*12660*/  LDL.LU R185, [R1+0x6a4] ;  /* 0x0006a40001b97983 */ /* 0x000f280000300800 */
[----:B------:R1:W-:Y:S02]  /*12670*/  STL [R1+0x200], R188 ;  /* 0x000200bc01007387 */ /* 0x0003e40000100800 */
[----:B-1----:R-:W-:-:S02]  /*12680*/  IADD3.X R188, R184, UR13, RZ, P5, !PT ;  /* 0x0000000db8bc7c10 */ /* 0x002fc4000affe4ff */
[----:B------:R-:W4:Y:S04]  /*12690*/  LDL.LU R184, [R1+0x6a0] ;  /* 0x0006a00001b87983 */ /* 0x000f280000300800 */
[----:B------:R1:W-:Y:S02]  /*126a0*/  STL [R1+0x208], R186 ;  /* 0x000208ba01007387 */ /* 0x0003e40000100800 */
[----:B-1----:R-:W-:Y:S01]  /*126b0*/  IADD3.X R186, R0, UR13, RZ, P1, !PT ;  /* 0x0000000d00ba7c10 */ /* 0x002fe20008ffe4ff */
[----:B------:R-:W-:Y:S01]  /*126c0*/  ULDC.64 UR12, c[0x0][0x218] ;  /* 0x00008600000c7ab9 */ /* 0x000fe20000000a00 */
[----:B------:R-:W4:Y:S04]  /*126d0*/  LDL.LU R0, [R1+0x69c] ;  /* 0x00069c0001007983 */ /* 0x000f280000300800 */
[----:B------:R1:W-:Y:S04]  /*126e0*/  STL [R1+0x210], R188 ;  /* 0x000210bc01007387 */ /* 0x0003e80000100800 */
[----:B------:R1:W-:Y:S02]  /*126f0*/  STL [R1+0x218], R186 ;  /* 0x000218ba01007387 */ /* 0x0003e40000100800 */
[----:B-1----:R-:W-:-:S02]  /*12700*/  IADD3 R188, P1, R6, UR4, RZ ;  /* 0x0000000406bc7c10 */ /* 0x002fc4000ff3e0ff */
[----:B------:R-:W2:Y:S01]  /*12710*/  LDL.LU R6, [R1+0x698] ;  /* 0x0006980001067983 */ /* 0x000ea20000300800 */
[----:B------:R-:W-:Y:S01]  /*12720*/  IADD3.X R186, R4, UR5, RZ, P0, !PT ;  /* 0x0000000504ba7c10 */ /* 0x000fe200087fe4ff */
[----:B------:R-:W-:Y:S02]  /*12730*/  ULDC.64 UR4, c[0x0][0x218] ;  /* 0x0000860000047ab9 */ /* 0x000fe40000000a00 */
[----:B------:R-:W3:Y:S01]  /*12740*/  LDL.LU R4, [R1+0x694] ;  /* 0x0006940001047983 */ /* 0x000ee20000300800 */
[----:B------:R-:W-:-:S03]  /*12750*/  IADD3 R7, P0, R7, UR12, RZ ;  /* 0x0000000c07077c10 */ /* 0x000fc6000ff1e0ff */
[----:B------:R-:W-:Y:S04]  /*12760*/  STL [R1+0x22c], R188 ;  /* 0x00022cbc01007387 */ /* 0x000fe80000100800 */
[----:B------:R1:W-:Y:S04]  /*12770*/  STL [R1+0x220], R186 ;  /* 0x000220ba01007387 */ /* 0x0003e80000100800 */
[----:B------:R1:W-:Y:S02]  /*12780*/  STL [R1+0x234], R7 ;  /* 0x0002340701007387 */ /* 0x0003e40000100800 */
[----:B-1----:R-:W-:Y:S01]  /*12790*/  IADD3.X R186, R131, UR13, RZ, P1, !PT ;  /* 0x0000000d83ba7c10 */ /* 0x002fe20008ffe4ff */
[----:B------:R-:W-:Y:S01]  /*127a0*/  ULDC.64 UR12, c[0x0][0x218] ;  /* 0x00008600000c7ab9 */ /* 0x000fe20000000a00 */
[----:B------:R-:W-:-:S02]  /*127b0*/  IADD3 R7, P1, R5, UR4, RZ ;  /* 0x0000000405077c10 */ /* 0x000fc4000ff3e0ff */
[----:B------:R-:W-:Y:S01]  /*127c0*/  IADD3.X R5, R132, UR5, RZ, P0, !PT ;  /* 0x0000000584057c10 */ /* 0x000fe200087fe4ff */
[----:B------:R-:W-:Y:S01]  /*127d0*/  STL [R1+0x228], R186 ;  /* 0x000228ba01007387 */ /* 0x000fe20000100800 */
[----:B------:R-:W-:-:S03]  /*127e0*/  ULDC.64 UR4, c[0x0][0x218] ;  /* 0x0000860000047ab9 */ /* 0x000fc60000000a00 */
[----:B------:R1:W-:Y:S04]  /*127f0*/  STL [R1+0x23c], R7 ;  /* 0x00023c0701007387 */ /* 0x0003e80000100800 */
[----:B------:R1:W-:Y:S02]  /*12800*/  STL [R1+0x230], R5 ;  /* 0x0002300501007387 */ /* 0x0003e40000100800 */
[----:B-1----:R-:W-:Y:S01]  /*12810*/  IADD3 R7, P0, R125, UR4, RZ ;  /* 0x000000047d077c10 */ /* 0x002fe2000ff1e0ff */
[----:B------:R-:W-:Y:S01]  /*12820*/  ULDC UR4, c[0x0][0x21c] ;  /* 0x0000870000047ab9 */ /* 0x000fe20000000800 */
[----:B------:R-:W-:-:S03]  /*12830*/  IADD3.X R5, R133, UR5, RZ, P1, !PT ;  /* 0x0000000585057c10 */ /* 0x000fc60008ffe4ff */
[----:B------:R-:W-:Y:S01]  /*12840*/  STL [R1+0x244], R7 ;  /* 0x0002440701007387 */ /* 0x000fe20000100800 */
[----:B------:R-:W-:-:S03]  /*12850*/  ULDC UR5, c[0x0][0x238] ;  /* 0x00008e0000057ab9 */ /* 0x000fc60000000800 */
[----:B------:R1:W-:Y:S01]  /*12860*/  STL [R1+0x238], R5 ;  /* 0x0002380501007387 */ /* 0x0003e20000100800 */
[C---:B--2---:R-:W-:Y:S02]  /*12870*/  LEA R188, P3, R6.reuse, R187, 0x3 ;  /* 0x000000bb06bc7211 */ /* 0x044fe400078618ff */
[----:B------:R-:W-:Y:S01]  /*12880*/  SHF.R.S32.HI R135, RZ, 0x1f, R6 ;  /* 0x0000001fff877819 */ /* 0x000fe20000011406 */
[----:B------:R-:W2:Y:S03]  /*12890*/  LDL R187, [R1+0x294] ;  /* 0x0002940001bb7983 */ /* 0x000ea60000100800 */
[----:B---3--:R-:W-:Y:S02]  /*128a0*/  LEA.HI.X R189, R6, R4, R135, 0x3, P3 ;  /* 0x0000000406bd7211 */ /* 0x008fe400018f1c87 */
[----:B------:R-:W-:Y:S01]  /*128b0*/  IADD3 R4, P1, R3, UR12, RZ ;  /* 0x0000000c03047c10 */ /* 0x000fe2000ff3e0ff */
[----:B------:R-:W-:Y:S01]  /*128c0*/  ULDC UR12, c[0x0][0x238] ;  /* 0x00008e00000c7ab9 */ /* 0x000fe20000000800 */
[----:B------:R-:W-:Y:S01]  /*128d0*/  IADD3.X R3, R134, UR13, RZ, P0, !PT ;  /* 0x0000000d86037c10 */ /* 0x000fe200087fe4ff */
[----:B------:R-:W-:-:S02]  /*128e0*/  ULDC UR13, c[0x0][0x238] ;  /* 0x00008e00000d7ab9 */ /* 0x000fc40000000800 */
[----:B------:R3:W-:Y:S04]  /*128f0*/  STL [R1+0x248], R4 ;  /* 0x0002480401007387 */ /* 0x0007e80000100800 */
[----:B-1----:R-:W4:Y:S04]  /*12900*/  LDL R5, [R1+0x298] ;  /* 0x0002980001057983 */ /* 0x002f280000100800 */
[----:B------:R1:W-:Y:S04]  /*12910*/  STL [R1+0x240], R3 ;  /* 0x0002400301007387 */ /* 0x0003e80000100800 */
[----:B---3--:R-:W3:Y:S04]  /*12920*/  LDL R4, [R1+0x2a4] ;  /* 0x0002a40001047983 */ /* 0x008ee80000100800 */
[----:B------:R-:W3:Y:S04]  /*12930*/  LDL R190, [R1+0x2a0] ;  /* 0x0002a00001be7983 */ /* 0x000ee80000100800 */
[----:B-1----:R-:W3:Y:S04]  /*12940*/  LDL R3, [R1+0x290] ;  /* 0x0002900001037983 */ /* 0x002ee80000100800 */
[----:B------:R-:W3:Y:S04]  /*12950*/  LDL R186, [R1+0x2a8] ;  /* 0x0002a80001ba7983 */ /* 0x000ee80000100800 */
[----:B------:R-:W3:Y:S01]  /*12960*/  LDL R191, [R1+0x29c] ;  /* 0x00029c0001bf7983 */ /* 0x000ee20000100800 */
[----:B------:R-:W-:-:S06]  /*12970*/  SHF.L.U64.HI R7, R6, 0x2, R135 ;  /* 0x0000000206077819 */ /* 0x000fcc0000010287 */
[----:B------:R1:W5:Y:S01]  /*12980*/  LDL.LU R7, [R1+0x690] ;  /* 0x0006900001077983 */ /* 0x0003620000300800 */
[----:B------:R-:W-:Y:S02]  /*12990*/  IADD3.X R2, R2, UR4, RZ, P1, !PT ;  /* 0x0000000402027c10 */ /* 0x000fe40008ffe4ff */
[----:B------:R-:W-:-:S04]  /*129a0*/  IADD3 R188, P5, R188, UR10, RZ ;  /* 0x0000000abcbc7c10 */ /* 0x000fc8000ffbe0ff */
[----:B------:R-:W-:Y:S01]  /*129b0*/  IADD3.X R189, R189, UR11, RZ, P5, !PT ;  /* 0x0000000bbdbd7c10 */ /* 0x000fe2000affe4ff */
[----:B------:R-:W-:Y:S01]  /*129c0*/  ULDC UR11, c[0x0][0x238] ;  /* 0x00008e00000b7ab9 */ /* 0x000fe20000000800 */
[----:B--2---:R-:W-:-:S04]  /*129d0*/  SHF.R.S32.HI R133, RZ, 0x1f, R187 ;  /* 0x0000001fff857819 */ /* 0x004fc800000114bb */
[----:B------:R-:W-:Y:S02]  /*129e0*/  SHF.L.U64.HI R187, R187, 0x2, R133 ;  /* 0x00000002bbbb7819 */ /* 0x000fe40000010285 */
[----:B----4-:R-:W-:-:S03]  /*129f0*/  SHF.R.S32.HI R134, RZ, 0x1f, R5 ;  /* 0x0000001fff867819 */ /* 0x010fc60000011405 */
[----:B------:R2:W-:Y:S01]  /*12a00*/  STL [R1+0x254], R187 ;  /* 0x000254bb01007387 */ /* 0x0005e20000100800 */
[----:B------:R-:W-:Y:S02]  /*12a10*/  SHF.L.U64.HI R5, R5, 0x2, R134 ;  /* 0x0000000205057819 */ /* 0x000fe40000010286 */
[----:B---3--:R-:W-:Y:S01]  /*12a20*/  SHF.R.S32.HI R136, RZ, 0x1f, R4 ;  /* 0x0000001fff887819 */ /* 0x008fe20000011404 */
[----:B--2---:R1:W5:Y:S01]  /*12a30*/  LDL.LU R187, [R1+0x68c] ;  /* 0x00068c0001bb7983 */ /* 0x0043620000300800 */
[----:B------:R-:W-:Y:S02]  /*12a40*/  SHF.R.S32.HI R138, RZ, 0x1f, R190 ;  /* 0x0000001fff8a7819 */ /* 0x000fe400000114be */
[----:B------:R-:W-:Y:S02]  /*12a50*/  SHF.L.U64.HI R4, R4, 0x2, R136 ;  /* 0x0000000204047819 */ /* 0x000fe40000010288 */
[----:B------:R-:W-:Y:S01]  /*12a60*/  SHF.R.S32.HI R137, RZ, 0x1f, R3 ;  /* 0x0000001fff897819 */ /* 0x000fe20000011403 */
[----:B------:R2:W-:Y:S01]  /*12a70*/  STL [R1+0x258], R5 ;  /* 0x0002580501007387 */ /* 0x0005e20000100800 */
[----:B------:R-:W-:-:S02]  /*12a80*/  SHF.L.U64.HI R190, R190, 0x2, R138 ;  /* 0x00000002bebe7819 */ /* 0x000fc4000001028a */
[----:B------:R-:W-:Y:S02]  /*12a90*/  SHF.L.U64.HI R3, R3, 0x2, R137 ;  /* 0x0000000203037819 */ /* 0x000fe40000010289 */
[----:B------:R-:W-:Y:S01]  /*12aa0*/  SHF.R.S32.HI R140, RZ, 0x1f, R186 ;  /* 0x0000001fff8c7819 */ /* 0x000fe200000114ba */
[----:B--2---:R1:W5:Y:S04]  /*12ab0*/  LDL.LU R5, [R1+0x688] ;  /* 0x0006880001057983 */ /* 0x0043680000300800 */
[----:B------:R2:W-:Y:S04]  /*12ac0*/  STL [R1+0x25c], R4 ;  /* 0x00025c0401007387 */ /* 0x0005e80000100800 */
[----:B--2---:R1:W5:Y:S04]  /*12ad0*/  LDL.LU R4, [R1+0x684] ;  /* 0x0006840001047983 */ /* 0x0043680000300800 */
[----:B------:R2:W-:Y:S04]  /*12ae0*/  STL [R1+0x260], R3 ;  /* 0x0002600301007387 */ /* 0x0005e80000100800 */
[----:B--2---:R1:W5:Y:S04]  /*12af0*/  LDL.LU R3, [R1+0x680] ;  /* 0x0006800001037983 */ /* 0x0043680000300800 */
[----:B------:R2:W-:Y:S02]  /*12b00*/  STL [R1+0x264], R190 ;  /* 0x000264be01007387 */ /* 0x0005e40000100800 */
[----:B--2---:R-:W-:-:S02]  /*12b10*/  SHF.L.U64.HI R190, R186, 0x2, R140 ;  /* 0x00000002babe7819 */ /* 0x004fc4000001028c */
[----:B------:R-:W-:Y:S02]  /*12b20*/  SHF.R.S32.HI R186, RZ, 0x6, R0 ;  /* 0x00000006ffba7819 */ /* 0x000fe40000011400 */
[----:B------:R-:W2:Y:S01]  /*12b30*/  S2R R0, SR_TID.X ;  /* 0x0000000000007919 */ /* 0x000ea20000002100 */
[----:B------:R-:W-:-:S04]  /*12b40*/  SHF.R.S32.HI R139, RZ, 0x1f, R191 ;  /* 0x0000001fff8b7819 */ /* 0x000fc800000114bf */
[----:B------:R-:W-:-:S05]  /*12b50*/  SHF.L.U64.HI R191, R191, 0x2, R139 ;  /* 0x00000002bfbf7819 */ /* 0x000fca000001028b */
[----:B------:R-:W-:Y:S04]  /*12b60*/  STL [R1+0x268], R191 ;  /* 0x000268bf01007387 */ /* 0x000fe80000100800 */
[----:B------:R-:W-:Y:S04]  /*12b70*/  STL [R1+0x26c], R190 ;  /* 0x00026cbe01007387 */ /* 0x000fe80000100800 */
[----:B------:R3:W-:Y:S01]  /*12b80*/  STL [R1+0xc], R2 ;  /* 0x00000c0201007387 */ /* 0x0007e20000100800 */
[----:B--2---:R-:W-:-:S04]  /*12b90*/  SHF.R.U32.HI R0, RZ, 0x6, R0 ;  /* 0x00000006ff007819 */ /* 0x004fc80000011600 */
[----:B------:R-:W-:-:S04]  /*12ba0*/  SGXT.U32 R0, R0, 0x1 ;  /* 0x000000010000781a */ /* 0x000fc80000000000 */
[----:B---3--:R-:W-:Y:S01]  /*12bb0*/  LOP3.LUT R2, R0, 0x3a, RZ, 0xfc, !PT ;  /* 0x0000003a00027812 */ /* 0x008fe200078efcff */
[----:B------:R-:W-:Y:S04]  /*12bc0*/  STL [R1+0x24c], R186 ;  /* 0x00024cba01007387 */ /* 0x000fe80000100800 */
[----:B------:R-:W-:Y:S01]  /*12bd0*/  IMAD R2, R2, UR5, RZ ;  /* 0x0000000502027c24 */ /* 0x000fe2000f8e02ff */
[C---:B------:R-:W-:Y:S02]  /*12be0*/  LOP3.LUT R190, R0.reuse, 0x36, RZ, 0xfc, !PT ;  /* 0x0000003600be7812 */ /* 0x040fe400078efcff */
[C---:B------:R-:W-:Y:S02]  /*12bf0*/  LOP3.LUT R191, R0.reuse, 0x34, RZ, 0xfc, !PT ;  /* 0x0000003400bf7812 */ /* 0x040fe400078efcff */
[----:B------:R2:W-:Y:S02]  /*12c00*/  STL [R1+0x308], R2 ;  /* 0x0003080201007387 */ /* 0x0005e40000100800 */
[----:B--2---:R-:W-:-:S02]  /*12c10*/  LOP3.LUT R2, R0, 0x32, RZ, 0xfc, !PT ;  /* 0x0000003200027812 */ /* 0x004fc400078efcff */
[----:B------:R-:W2:Y:S02]  /*12c20*/  S2R R0, SR_TID.X ;  /* 0x0000000000007919 */ /* 0x000ea40000002100 */
[----:B--2---:R-:W-:-:S04]  /*12c30*/  SHF.R.U32.HI R0, RZ, 0x6, R0 ;  /* 0x00000006ff007819 */ /* 0x004fc80000011600 */
[----:B------:R-:W-:-:S04]  /*12c40*/  SGXT.U32 R0, R0, 0x1 ;  /* 0x000000010000781a */ /* 0x000fc80000000000 */
[----:B------:R-:W-:-:S05]  /*12c50*/  LOP3.LUT R0, R0, 0x38, RZ, 0xfc, !PT ;  /* 0x0000003800007812 */ /* 0x000fca00078efcff */
[----:B------:R-:W-:-:S05]  /*12c60*/  IMAD R0, R0, UR6, RZ ;  /* 0x0000000600007c24 */ /* 0x000fca000f8e02ff */
[----:B------:R2:W-:Y:S02]  /*12c70*/  STL [R1+0x304], R0 ;  /* 0x0003040001007387 */ /* 0x0005e40000100800 */
[----:B--2---:R-:W2:Y:S01]  /*12c80*/  S2R R0, SR_TID.X ;  /* 0x0000000000007919 */ /* 0x004ea20000002100 */
[----:B------:R-:W-:Y:S02]  /*12c90*/  IMAD R190, R190, UR11, RZ ;  /* 0x0000000bbebe7c24 */ /* 0x000fe4000f8e02ff */
[----:B------:R-:W-:Y:S02]  /*12ca0*/  IMAD R191, R191, UR12, RZ ;  /* 0x0000000cbfbf7c24 */ /* 0x000fe4000f8e02ff */
[----:B------:R-:W-:Y:S01]  /*12cb0*/  IMAD R2, R2, UR13, RZ ;  /* 0x0000000d02027c24 */ /* 0x000fe2000f8e02ff */
[----:B------:R3:W-:Y:S04]  /*12cc0*/  STL [R1+0x300], R190 ;  /* 0x000300be01007387 */ /* 0x0007e80000100800 */
[----:B------:R4:W-:Y:S04]  /*12cd0*/  STL [R1+0x2fc], R191 ;  /* 0x0002fcbf01007387 */ /* 0x0009e80000100800 */
[----:B------:R1:W-:Y:S01]  /*12ce0*/  STL [R1+0x2f8], R2 ;  /* 0x0002f80201007387 */ /* 0x0003e20000100800 */
[----:B--2---:R-:W-:-:S04]  /*12cf0*/  SHF.R.U32.HI R0, RZ, 0x6, R0 ;  /* 0x00000006ff007819 */ /* 0x004fc80000011600 */
[----:B------:R-:W-:-:S04]  /*12d00*/  SGXT.U32 R0, R0, 0x1 ;  /* 0x000000010000781a */ /* 0x000fc80000000000 */
[C---:B---3--:R-:W-:Y:S02]  /*12d10*/  LOP3.LUT R190, R0.reuse, 0x2c, RZ, 0xfc, !PT ;  /* 0x0000002c00be7812 */ /* 0x048fe400078efcff */
[C---:B----4-:R-:W-:Y:S02]  /*12d20*/  LOP3.LUT R191, R0.reuse, 0x2a, RZ, 0xfc, !PT ;  /* 0x0000002a00bf7812 */ /* 0x050fe400078efcff */
[----:B-1----:R-:W-:Y:S02]  /*12d30*/  LOP3.LUT R2, R0, 0x28, RZ, 0xfc, !PT ;  /* 0x0000002800027812 */ /* 0x002fe400078efcff */
[----:B------:R-:W1:Y:S02]  /*12d40*/  S2R R0, SR_TID.X ;  /* 0x0000000000007919 */ /* 0x000e640000002100 */
[----:B-1----:R-:W-:-:S04]  /*12d50*/  SHF.R.U32.HI R0, RZ, 0x6, R0 ;  /* 0x00000006ff007819 */ /* 0x002fc80000011600 */
[----:B------:R-:W-:-:S04]  /*12d60*/  SGXT.U32 R0, R0, 0x1 ;  /* 0x000000010000781a */ /* 0x000fc80000000000 */
[----:B------:R-:W-:-:S05]  /*12d70*/  LOP3.LUT R0, R0, 0x30, RZ, 0xfc, !PT ;  /* 0x0000003000007812 */ /* 0x000fca00078efcff */
[----:B------:R-:W-:-:S05]  /*12d80*/  IMAD R0, R0, UR14, RZ ;  /* 0x0000000e00007c24 */ /* 0x000fca000f8e02ff */
[----:B------:R1:W-:Y:S02]  /*12d90*/  STL [R1+0x2f4], R0 ;  /* 0x0002f40001007387 */ /* 0x0003e40000100800 */
[----:B-1----:R-:W1:Y:S01]  /*12da0*/  S2R R0, SR_TID.X ;  /* 0x0000000000007919 */ /* 0x002e620000002100 */
[----:B------:R-:W-:Y:S02]  /*12db0*/  IMAD R190, R190, UR15, RZ ;  /* 0x0000000fbebe7c24 */ /* 0x000fe4000f8e02ff */
[----:B------:R-:W-:Y:S02]  /*12dc0*/  IMAD R191, R191, UR18, RZ ;  /* 0x00000012bfbf7c24 */ /* 0x000fe4000f8e02ff */
[----:B------:R-:W-:Y:S01]  /*12dd0*/  IMAD R2, R2, UR19, RZ ;  /* 0x0000001302027c24 */ /* 0x000fe2000f8e02ff */
[----:B------:R2:W-:Y:S04]  /*12de0*/  STL [R1+0x2f0], R190 ;  /* 0x0002f0be01007387 */ /* 0x0005e80000100800 */
[----:B------:R3:W-:Y:S04]  /*12df0*/  STL [R1+0x2ec], R191 ;  /* 0x0002ecbf01007387 */ /* 0x0007e80000100800 */
[----:B------:R4:W-:Y:S01]  /*12e00*/  STL [R1+0x2e8], R2 ;  /* 0x0002e80201007387 */ /* 0x0009e20000100800 */
[----:B-1----:R-:W-:-:S04]  /*12e10*/  SHF.R.U32.HI R0, RZ, 0x6, R0 ;  /* 0x00000006ff007819 */ /* 0x002fc80000011600 */
[----:B------:R-:W-:-:S04]  /*12e20*/  SGXT.U32 R0, R0, 0x1 ;  /* 0x000000010000781a */ /* 0x000fc80000000000 */
[C---:B--2---:R-:W-:Y:S02]  /*12e30*/  LOP3.LUT R190, R0.reuse, 0x24, RZ, 0xfc, !PT ;  /* 0x0000002400be7812 */ /* 0x044fe400078efcff */
[C---:B---3--:R-:W-:Y:S02]  /*12e40*/  LOP3.LUT R191, R0.reuse, 0x22, RZ, 0xfc, !PT ;  /* 0x0000002200bf7812 */ /* 0x048fe400078efcff */
[----:B----4-:R-:W-:Y:S02]  /*12e50*/  LOP3.LUT R2, R0, 0x20, RZ, 0xfc, !PT ;  /* 0x0000002000027812 */ /* 0x010fe400078efcff */
        /* <DEDUP_REMOVED lines=10> */
[----:B------:R-:W-:Y:S04]  /*12f00*/  STL [R1+0x2e0], R190 ;  /* 0x0002e0be01007387 */ /* 0x000fe80000100800 */
[----:B------:R-:W-:Y:S04]  /*12f10*/  STL [R1+0x2dc], R191 ;  /* 0x0002dcbf01007387 */ /* 0x000fe80000100800 */
[----:B------:R2:W-:Y:S02]  /*12f20*/  STL [R1+0x2d8], R2 ;  /* 0x0002d80201007387 */ /* 0x0005e40000100800 */
[----:B--2---:R-:W2:Y:S01]  /*12f30*/  S2R R2, SR_TID.X ;  /* 0x0000000000027919 */ /* 0x004ea20000002100 */
[----:B-1----:R-:W-:-:S04]  /*12f40*/  SHF.R.U32.HI R0, RZ, 0x6, R0 ;  /* 0x00000006ff007819 */ /* 0x002fc80000011600 */
[----:B------:R-:W-:-:S04]  /*12f50*/  SGXT.U32 R0, R0, 0x1 ;  /* 0x000000010000781a */ /* 0x000fc80000000000 */
[C---:B------:R-:W-:Y:S02]  /*12f60*/  LOP3.LUT R190, R0.reuse, 0x18, RZ, 0xfc, !PT ;  /* 0x0000001800be7812 */ /* 0x040fe400078efcff */
[----:B------:R-:W-:Y:S02]  /*12f70*/  LOP3.LUT R191, R0, 0x16, RZ, 0xfc, !PT ;  /* 0x0000001600bf7812 */ /* 0x000fe400078efcff */
[----:B------:R-:W1:Y:S01]  /*12f80*/  S2R R0, SR_TID.X ;  /* 0x0000000000007919 */ /* 0x000e620000002100 */
[----:B--2---:R-:W-:-:S04]  /*12f90*/  SHF.R.U32.HI R2, RZ, 0x6, R2 ;  /* 0x00000006ff027819 */ /* 0x004fc80000011602 */
[----:B------:R-:W-:-:S04]  /*12fa0*/  SGXT.U32 R2, R2, 0x1 ;  /* 0x000000010202781a */ /* 0x000fc80000000000 */
[----:B------:R-:W-:Y:S02]  /*12fb0*/  LOP3.LUT R2, R2, 0x1c, RZ, 0xfc, !PT ;  /* 0x0000001c02027812 */ /* 0x000fe400078efcff */
[----:B-1----:R-:W-:-:S04]  /*12fc0*/  SHF.R.U32.HI R0, RZ, 0x6, R0 ;  /* 0x00000006ff007819 */ /* 0x002fc80000011600 */
[----:B------:R-:W-:Y:S01]  /*12fd0*/  SGXT.U32 R0, R0, 0x1 ;  /* 0x000000010000781a */ /* 0x000fe20000000000 */
[----:B------:R-:W-:-:S03]  /*12fe0*/  IMAD R2, R2, UR24, RZ ;  /* 0x0000001802027c24 */ /* 0x000fc6000f8e02ff */
[----:B------:R-:W-:Y:S02]  /*12ff0*/  LOP3.LUT R0, R0, 0x1a, RZ, 0xfc, !PT ;  /* 0x0000001a00007812 */ /* 0x000fe400078efcff */
[----:B------:R1:W-:Y:S03]  /*13000*/  STL [R1+0x2d4], R2 ;  /* 0x0002d40201007387 */ /* 0x0003e60000100800 */
[----:B------:R-:W-:Y:S01]  /*13010*/  IMAD R0, R0, UR25, RZ ;  /* 0x0000001900007c24 */ /* 0x000fe2000f8e02ff */
[----:B-1----:R1:W5:Y:S04]  /*13020*/  LDL.LU R2, [R1+0x67c] ;  /* 0x00067c0001027983 */ /* 0x0023680000300800 */
[----:B------:R2:W-:Y:S01]  /*13030*/  STL [R1+0x2d0], R0 ;  /* 0x0002d00001007387 */ /* 0x0005e20000100800 */
[----:B------:R-:W-:Y:S01]  /*13040*/  IMAD R190, R190, UR26, RZ ;  /* 0x0000001abebe7c24 */ /* 0x000fe2000f8e02ff */
[----:B--2---:R-:W2:Y:S01]  /*13050*/  S2R R0, SR_TID.X ;  /* 0x0000000000007919 */ /* 0x004ea20000002100 */
[----:B------:R-:W-:-:S03]  /*13060*/  VIADD R186, R186, 0xfffffffe ;  /* 0xfffffffebaba7836 */ /* 0x000fc60000000000 */
[----:B------:R3:W-:Y:S02]  /*13070*/  STL [R1+0x2cc], R190 ;  /* 0x0002ccbe01007387 */ /* 0x0007e40000100800 */
[----:B---3--:R-:W-:-:S05]  /*13080*/  IMAD R190, R191, UR27, RZ ;  /* 0x0000001bbfbe7c24 */ /* 0x008fca000f8e02ff */
[----:B------:R1:W-:Y:S04]  /*13090*/  STL [R1+0x2c8], R190 ;  /* 0x0002c8be01007387 */ /* 0x0003e80000100800 */
[----:B------:R1:W-:Y:S01]  /*130a0*/  STL [R1+0x30c], R186 ;  /* 0x00030cba01007387 */ /* 0x0003e20000100800 */
[C---:B------:R-:W-:Y:S01]  /*130b0*/  SHF.L.U64.HI R184, R185.reuse, 0x2, R184 ;  /* 0x00000002b9b87819 */ /* 0x040fe200000102b8 */
[----:B------:R-:W-:Y:S01]  /*130c0*/  IMAD.SHL.U32 R185, R185, 0x4, RZ ;  /* 0x00000004b9b97824 */ /* 0x000fe200078e00ff */
[----:B------:R-:W-:Y:S02]  /*130d0*/  CS2R R24, SRZ ;  /* 0x0000000000187805 */ /* 0x000fe4000001ff00 */
[----:B------:R-:W-:Y:S02]  /*130e0*/  CS2R R26, SRZ ;  /* 0x00000000001a7805 */ /* 0x000fe4000001ff00 */
[----:B------:R-:W-:-:S02]  /*130f0*/  CS2R R28, SRZ ;  /* 0x00000000001c7805 */ /* 0x000fc4000001ff00 */
[----:B--2---:R-:W-:Y:S02]  /*13100*/  SHF.R.U32.HI R0, RZ, 0x6, R0 ;  /* 0x00000006ff007819 */ /* 0x004fe40000011600 */
        /* <DEDUP_REMOVED lines=61> */
[----:B------:R-:W-:Y:S01]  /*134e0*/  SGXT.U32 R0, R0, 0x1 ;  /* 0x000000010000781a */ /* 0x000fe20000000000 */
[----:B------:R-:W-:Y:S01]  /*134f0*/  UIADD3 UR8, UR8, -0x80, URZ ;  /* 0xffffff8008087890 */ /* 0x000fe2000fffe03f */
[----:B------:R-:W-:Y:S01]  /*13500*/  UMOV UR10, 0x1 ;  /* 0x00000001000a7882 */ /* 0x000fe20000000000 */
[----:B------:R-:W-:Y:S01]  /*13510*/  UMOV UR9, 0xffffffff ;  /* 0xffffffff00097882 */ /* 0x000fe20000000000 */
[----:B-1----:R-:W-:-:S09]  /*13520*/  UMOV UR4, URZ ;  /* 0x0000003f00047c82 */ /* 0x002fd20008000000 */
.L_x_1:
[----:B------:R-:W-:Y:S01]  /*13530*/  UIADD3 UR9, UR9, 0x1, URZ ;  /* 0x0000000109097890 */ /* 0x000fe2000fffe03f */
[----:B------:R-:W-:-:S04]  /*13540*/  DEPBAR.LE SB0, 0x2 ;  /* 0x000080800000791a */ /* 0x000fc80000000000 */
[----:B------:R-:W-:Y:S01]  /*13550*/  BAR.SYNC.DEFER_BLOCKING 0x0 ;  /* 0x0000000000007b1d */ /* 0x000fe20000010000 */
[----:B------:R-:W-:-:S04]  /*13560*/  UISETP.GT.AND UP0, UPT, UR9, 0x2, UPT ;  /* 0x000000020900788c */ /* 0x000fc8000bf04270 */
[----:B------:R-:W-:Y:S01]  /*13570*/  USEL UR9, UR9, URZ, !UP0 ;  /* 0x0000003f09097287 */ /* 0x000fe2000c000000 */
[----:B------:R-:W2:Y:S03]  /*13580*/  LDL R186, [R1+0x30c] ;  /* 0x00030c0001ba7983 */ /* 0x000ea60000100800 */
[----:B------:R-:W-:Y:S02]  /*13590*/  ULEA UR5, UR9, UR7, 0xe ;  /* 0x0000000709057291 */ /* 0x000fe4000f8e703f */
[----:B------:R-:W-:Y:S01]  /*135a0*/  ULEA UR6, UR9, UR7, 0x10 ;  /* 0x0000000709067291 */ /* 0x000fe2000f8e803f */
[----:B------:R-:W3:Y:S01]  /*135b0*/  LDL R190, [R1+0x2a8] ;  /* 0x0002a80001be7983 */ /* 0x000ee20000100800 */
[----:B------:R-:W-:Y:S02]  /*135c0*/  UIADD3 UR5, UR5, 0x30000, URZ ;  /* 0x0003000005057890 */ /* 0x000fe4000fffe03f */
[----:B------:R-:W-:Y:S01]  /*135d0*/  USHF.R.U32.HI UR6, URZ, 0x4, UR6 ;  /* 0x000000043f067899 */ /* 0x000fe20008011606 */
[----:B-----5:R-:W-:Y:S01]  /*135e0*/  STL [R1+0x680], R187 ;  /* 0x000680bb01007387 */ /* 0x020fe20000100800 */
[----:B------:R-:W-:-:S02]  /*135f0*/  USHF.R.U32.HI UR5, URZ, 0x4, UR5 ;  /* 0x000000043f057899 */ /* 0x000fc40008011605 */
[----:B------:R-:W-:Y:S01]  /*13600*/  USGXT.U32 UR14, UR6, 0xe ;  /* 0x0000000e060e789a */ /* 0x000fe20008000000 */
[----:B------:R1:W-:Y:S01]  /*13610*/  STL [R1+0x67c], R2 ;  /* 0x00067c0201007387 */ /* 0x0003e20000100800 */
[----:B------:R-:W-:Y:S01]  /*13620*/  USGXT.U32 UR12, UR5, 0xe ;  /* 0x0000000e050c789a */ /* 0x000fe20008000000 */
[----:B------:R-:W-:Y:S01]  /*13630*/  WARPGROUP.ARRIVE ;  /* 0x00000000000079c5 */ /* 0x000fe20000000000 */
[----:B------:R-:W-:Y:S01]  /*13640*/  UMOV UR15, 0x40000040 ;  /* 0x40000040000f7882 */ /* 0x000fe20000000000 */
[----:B------:R-:W-:Y:S01]  /*13650*/  UMOV UR13, 0x40000040 ;  /* 0x40000040000d7882 */ /* 0x000fe20000000000 */
[----:B------:R-:W-:-:S03]  /*13660*/  UMOV UR6, URZ ;  /* 0x0000003f00067c82 */ /* 0x000fc60008000000 */
[----:B------:R-:W4:Y:S02]  /*13670*/  S2R R191, SR_TID.X ;  /* 0x0000000000bf7919 */ /* 0x000f240000002100 */
[----:B------:R-:W-:Y:S01]  /*13680*/  HGMMA.64x256x8.F32.TF32 R24, gdesc[UR12], R24 ;  /* 0x07e000000c1879f0 */ /* 0x000fe20008702818 */
[----:B------:R-:W-:Y:S01]  /*13690*/  UIADD3 UR14, UP1, UR14, 0x2, URZ ;  /* 0x000000020e0e7890 */ /* 0x000fe2000ff3e03f */
[----:B-1----:R-:W3:Y:S01]  /*136a0*/  LDL R2, [R1+0x26c] ;  /* 0x00026c0001027983 */ /* 0x002ee20000100800 */
[----:B------:R-:W-:Y:S01]  /*136b0*/  UIADD3 UR12, UP0, UR12, 0x2, URZ ;  /* 0x000000020c0c7890 */ /* 0x000fe2000ff1e03f */
[----:B------:R-:W-:Y:S01]  /*136c0*/  ISETP.GE.AND P1, PT, R0, UR8, PT ;  /* 0x0000000800007c0c */ /* 0x000fe2000bf26270 */
[----:B------:R-:W-:Y:S01]  /*136d0*/  UMOV UR5, URZ ;  /* 0x0000003f00057c82 */ /* 0x000fe20008000000 */
[----:B------:R-:W-:Y:S01]  /*136e0*/  UIADD3.X UR15, UR6, 0x40000040, URZ, UP1, !UPT ;  /* 0x40000040060f7890 */ /* 0x000fe20008ffe43f */
[----:B------:R-:W3:Y:S01]  /*136f0*/  LDL R187, [R1+0x268] ;  /* 0x0002680001bb7983 */ /* 0x000ee20000100800 */
[----:B------:R-:W-:-:S02]  /*13700*/  UIADD3.X UR13, UR5, 0x40000040, URZ, UP0, !UPT ;  /* 0x40000040050d7890 */ /* 0x000fc400087fe43f */
[----:B------:R-:W-:Y:S01]  /*13710*/  UIADD3.64 UR22, UR14, 0x2, URZ ;  /* 0x000000020e167897 */ /* 0x000fe2000fffe03f */
[----:B------:R-:W3:Y:S01]  /*13720*/  LDL R0, [R1+0x2dc] ;  /* 0x0002dc0001007983 */ /* 0x000ee20000100800 */
[----:B------:R-:W-:Y:S02]  /*13730*/  UIADD3.64 UR20, UR12, 0x2, URZ ;  /* 0x000000020c147897 */ /* 0x000fe4000fffe03f */
[----:B------:R-:W-:Y:S01]  /*13740*/  UIADD3 UR10, UR10, 0x1, URZ ;  /* 0x000000010a0a7890 */ /* 0x000fe2000fffe03f */
[----:B----4-:R-:W-:-:S04]  /*13750*/  SHF.R.U32.HI R191, RZ, 0x6, R191 ;  /* 0x00000006ffbf7819 */ /* 0x010fc800000116bf */
[----:B------:R-:W-:-:S09]  /*13760*/  SGXT.U32 R191, R191, 0x1 ;  /* 0x00000001bfbf781a */ /* 0x000fd20000000000 */
[----:B------:R-:W-:Y:S01]  /*13770*/  HGMMA.64x256x8.F32.TF32 R24, gdesc[UR12], R24 ;  /* 0x07e000000c1879f0 */ /* 0x000fe20008702818 */
[----:B------:R-:W-:Y:S02]  /*13780*/  LOP3.LUT R191, R191, 0x2, RZ, 0xfc, !PT ;  /* 0x00000002bfbf7812 */ /* 0x000fe400078efcff */
[----:B--2---:R-:W-:Y:S02]  /*13790*/  ISETP.LE.AND P0, PT, R186, UR4, PT ;  /* 0x00000004ba007c0c */ /* 0x004fe4000bf03270 */
[----:B------:R-:W-:Y:S01]  /*137a0*/  SEL R186, RZ, 0x4, P1 ;  /* 0x00000004ffba7807 */ /* 0x000fe20000800000 */
[----:B------:R-:W-:Y:S01]  /*137b0*/  UISETP.GT.AND UP0, UPT, UR10, 0x2, UPT ;  /* 0x000000020a00788c */ /* 0x000fe2000bf04270 */
[----:B------:R-:W-:Y:S02]  /*137c0*/  ISETP.GE.AND P1, PT, R191, UR8, PT ;  /* 0x00000008bf007c0c */ /* 0x000fe4000bf26270 */
[----:B------:R-:W-:-:S15]  /*137d0*/  SEL R186, R186, RZ, !P0 ;  /* 0x000000ffbaba7207 */ /* 0x000fde0004000000 */
[----:B------:R-:W-:-:S04]  /*137e0*/  NOP ;  /* 0x0000000000007918 */ /* 0x000fc80000000000 */
[----:B------:R-:W-:Y:S01]  /*137f0*/  HGMMA.64x256x8.F32.TF32 R24, gdesc[UR20], R24 ;  /* 0x07e00000141879f0 */ /* 0x000fe20008702818 */
[----:B------:R-:W-:Y:S02]  /*13800*/  UIADD3.64 UR22, UR14, 0x4, URZ ;  /* 0x000000040e167897 */ /* 0x000fe4000fffe03f */
[----:B------:R-:W-:-:S15]  /*13810*/  UIADD3.64 UR20, UR12, 0x4, URZ ;  /* 0x000000040c147897 */ /* 0x000fde000fffe03f */
[----:B------:R-:W-:-:S10]  /*13820*/  NOP ;  /* 0x0000000000007918 */ /* 0x000fd40000000000 */
        /* <DEDUP_REMOVED lines=10> */
[----:B------:R-:W-:Y:S01]  /*138d0*/  UIADD3.64 UR20, UR12, 0x202, URZ ;  /* 0x000002020c147897 */ /* 0x000fe2000fffe03f */
[----:B------:R-:W-:Y:S01]  /*138e0*/  ISETP.NE.U32.AND P3, PT, R186, RZ, PT ;  /* 0x000000ffba00720c */ /* 0x000fe20003f65070 */
[----:B------:R-:W-:Y:S01]  /*138f0*/  USEL UR10, UR10, URZ, !UP0 ;  /* 0x0000003f0a0a7287 */ /* 0x000fe2000c000000 */
[----:B------:R-:W-:Y:S01]  /*13900*/  SEL R186, RZ, 0x4, P1 ;  /* 0x00000004ffba7807 */ /* 0x000fe20000800000 */
[----:B------:R-:W-:Y:S01]  /*13910*/  UIADD3.64 UR14, UR14, 0x804, URZ ;  /* 0x000008040e0e7897 */ /* 0x000fe2000fffe03f */
[----:B---3--:R-:W-:Y:S01]  /*13920*/  LEA R190, P5, R190, R188, 0x2 ;  /* 0x000000bcbebe7211 */ /* 0x008fe200078a10ff */
[----:B------:R-:W-:Y:S01]  /*13930*/  ULEA UR5, UR10, UR7, 0xe ;  /* 0x000000070a057291 */ /* 0x000fe2000f8e703f */
[----:B------:R-:W-:Y:S01]  /*13940*/  SEL R186, R186, RZ, !P0 ;  /* 0x000000ffbaba7207 */ /* 0x000fe20004000000 */
[----:B------:R-:W-:-:S02]  /*13950*/  UIADD3.64 UR12, UR12, 0x204, URZ ;  /* 0x000002040c0c7897 */ /* 0x000fc4000fffe03f */
[----:B------:R-:W-:Y:S01]  /*13960*/  IMAD.X R191, R189, 0x1, R2, P5 ;  /* 0x00000001bdbf7824 */ /* 0x000fe200028e0602 */
[----:B------:R-:W-:Y:S01]  /*13970*/  ISETP.NE.U32.AND P1, PT, R186, RZ, PT ;  /* 0x000000ffba00720c */ /* 0x000fe20003f25070 */
[----:B------:R-:W2:Y:S01]  /*13980*/  LDL R2, [R1+0x2d8] ;  /* 0x0002d80001027983 */ /* 0x000ea20000100800 */
[----:B------:R-:W-:-:S03]  /*13990*/  VIADD R186, R3, UR5 ;  /* 0x0000000503ba7c36 */ /* 0x000fc60008000000 */
[----:B------:R1:W-:Y:S04]  /*139a0*/  STL [R1+0x684], R3 ;  /* 0x0006840301007387 */ /* 0x0003e80000100800 */
[----:B-1----:R-:W3:Y:S05]  /*139b0*/  LDL R3, [R1+0x29c] ;  /* 0x00029c0001037983 */ /* 0x002eea0000100800 */
[----:B------:R-:W-:-:S15]  /*139c0*/  HGMMA.64x256x8.F32.TF32 R24, gdesc[UR20], R24 ;  /* 0x07e00000141879f0 */ /* 0x000fde0008702818 */
[----:B------:R-:W-:-:S13]  /*139d0*/  NOP ;  /* 0x0000000000007918 */ /* 0x000fda0000000000 */
[----:B------:R-:W-:Y:S03]  /*139e0*/  HGMMA.64x256x8.F32.TF32 R24, gdesc[UR12], R24, gsb0 ;  /* 0x07e000000c1879f0 */ /* 0x000fe60008002818 */
[----:B------:R-:W-:Y:S02]  /*139f0*/  WARPGROUP.DEPBAR.LE gsb0, 0x1 ;  /* 0x00008000000079c5 */ /* 0x000fe40000010100 */
[----:B------:R-:W-:Y:S06]  /*13a00*/  BAR.SYNC.DEFER_BLOCKING 0x0 ;  /* 0x0000000000007b1d */ /* 0x000fec0000010000 */
[----:B------:R-:W-:Y:S01]  /*13a10*/  @!PT LDS RZ, [RZ] ;  /* 0x00000000fffff984 */ /* 0x000fe20000000800 */
[----:B------:R-:W-:Y:S01]  /*13a20*/  @!PT LDS RZ, [RZ] ;  /* 0x00000000fffff984 */ /* 0x000fe20000000800 */
[----:B------:R-:W-:Y:S01]  /*13a30*/  @!PT LDS RZ, [RZ] ;  /* 0x00000000fffff984 */ /* 0x000fe20000000800 */
[----:B------:R3:W-:Y:S02]  /*13a40*/  LDGSTS.E [R186+0x30000], desc[UR16][R190.64], P3 ;  /* 0x30000000beba7fae */ /* 0x0007e40009921850 */
[----:B---3--:R-:W-:-:S02]  /*13a50*/  LEA R190, P3, R3, R188, 0x2 ;  /* 0x000000bc03be7211 */ /* 0x008fc400078610ff */
[----:B------:R-:W1:Y:S03]  /*13a60*/  S2R R3, SR_TID.X ;  /* 0x0000000000037919 */ /* 0x000e660000002100 */
[----:B------:R-:W-:Y:S02]  /*13a70*/  IMAD.X R191, R189, 0x1, R187, P3 ;  /* 0x00000001bdbf7824 */ /* 0x000fe400018e06bb */
[----:B------:R-:W3:Y:S03]  /*13a80*/  S2R R187, SR_TID.X ;  /* 0x0000000000bb7919 */ /* 0x000ee60000002100 */
[----:B------:R4:W-:Y:S01]  /*13a90*/  LDGSTS.E [R186+0x30008], desc[UR16][R190.64], P1 ;  /* 0x30008000beba7fae */ /* 0x0009e20008921850 */
[----:B-1----:R-:W-:-:S04]  /*13aa0*/  SHF.R.U32.HI R3, RZ, 0x6, R3 ;  /* 0x00000006ff037819 */ /* 0x002fc80000011603 */
[----:B------:R-:W-:Y:S02]  /*13ab0*/  SGXT.U32 R3, R3, 0x1 ;  /* 0x000000010303781a */ /* 0x000fe40000000000 */
[----:B---3--:R-:W-:Y:S02]  /*13ac0*/  SHF.R.U32.HI R187, RZ, 0x6, R187 ;  /* 0x00000006ffbb7819 */ /* 0x008fe400000116bb */
[----:B------:R-:W-:Y:S02]  /*13ad0*/  LOP3.LUT R3, R3, 0x20, RZ, 0xfc, !PT ;  /* 0x0000002003037812 */ /* 0x000fe400078efcff */
[----:B------:R-:W-:Y:S02]  /*13ae0*/  SGXT.U32 R187, R187, 0x1 ;  /* 0x00000001bbbb781a */ /* 0x000fe40000000000 */
[----:B------:R-:W-:Y:S02]  /*13af0*/  ISETP.GE.AND P1, PT, R3, UR8, PT ;  /* 0x0000000803007c0c */ /* 0x000fe4000bf26270 */
[----:B------:R-:W-:Y:S01]  /*13b00*/  LOP3.LUT R187, R187, 0x22, RZ, 0xfc, !PT ;  /* 0x00000022bbbb7812 */ /* 0x000fe200078efcff */
[----:B------:R-:W3:Y:S01]  /*13b10*/  LDL R3, [R1+0x260] ;  /* 0x0002600001037983 */ /* 0x000ee20000100800 */
[----:B----4-:R-:W-:-:S02]  /*13b20*/  SEL R190, RZ, 0x4, P1 ;  /* 0x00000004ffbe7807 */ /* 0x010fc40000800000 */
[----:B------:R-:W-:Y:S02]  /*13b30*/  ISETP.GE.AND P1, PT, R187, UR8, PT ;  /* 0x00000008bb007c0c */ /* 0x000fe4000bf26270 */
[----:B------:R-:W-:Y:S01]  /*13b40*/  SEL R190, R190, RZ, !P0 ;  /* 0x000000ffbebe7207 */ /* 0x000fe20004000000 */
[----:B------:R-:W4:Y:S03]  /*13b50*/  LDL R187, [R1+0x290] ;  /* 0x0002900001bb7983 */ /* 0x000f260000100800 */
[----:B------:R-:W-:Y:S02]  /*13b60*/  ISETP.NE.U32.AND P3, PT, R190, RZ, PT ;  /* 0x000000ffbe00720c */ /* 0x000fe40003f65070 */
[----:B------:R-:W-:-:S04]  /*13b70*/  SEL R190, RZ, 0x4, P1 ;  /* 0x00000004ffbe7807 */ /* 0x000fc80000800000 */
[----:B------:R-:W-:-:S04]  /*13b80*/  SEL R190, R190, RZ, !P0 ;  /* 0x000000ffbebe7207 */ /* 0x000fc80004000000 */
[----:B------:R-:W-:Y:S01]  /*13b90*/  ISETP.NE.U32.AND P1, PT, R190, RZ, PT ;  /* 0x000000ffbe00720c */ /* 0x000fe20003f25070 */
[--C-:B--2---:R-:W-:Y:S02]  /*13ba0*/  IMAD.WIDE R190, R2, 0x4, R188.reuse ;  /* 0x0000000402be7825 */ /* 0x104fe400078e02bc */
[----:B------:R-:W2:Y:S04]  /*13bb0*/  LDL R2, [R1+0x264] ;  /* 0x0002640001027983 */ /* 0x000ea80000100800 */
[----:B------:R1:W-:Y:S02]  /*13bc0*/  LDGSTS.E [R186+0x32000], desc[UR16][R190.64], P3 ;  /* 0x32000000beba7fae */ /* 0x0003e40009921850 */
[----:B-1----:R-:W-:-:S05]  /*13bd0*/  IMAD.WIDE R190, R0, 0x4, R188 ;  /* 0x0000000400be7825 */ /* 0x002fca00078e02bc */
[----:B------:R1:W-:Y:S04]  /*13be0*/  LDGSTS.E [R186+0x32008], desc[UR16][R190.64], P1 ;  /* 0x32008000beba7fae */ /* 0x0003e80008921850 */
[----:B------:R-:W3:Y:S01]  /*13bf0*/  LDL R191, [R1+0x2a0] ;  /* 0x0002a00001bf7983 */ /* 0x000ee20000100800 */
[----:B-1----:R-:W1:Y:S01]  /*13c00*/  S2R R190, SR_TID.X ;  /* 0x0000000000be7919 */ /* 0x002e620000002100 */
[----:B------:R-:W1:Y:S02]  /*13c10*/  S2R R0, SR_TID.X ;  /* 0x0000000000007919 */ /* 0x000e640000002100 */
[----:B-1----:R-:W-:-:S04]  /*13c20*/  SHF.R.U32.HI R190, RZ, 0x6, R190 ;  /* 0x00000006ffbe7819 */ /* 0x002fc800000116be */
[----:B------:R-:W-:Y:S02]  /*13c30*/  SGXT.U32 R190, R190, 0x1 ;  /* 0x00000001bebe781a */ /* 0x000fe40000000000 */
[----:B------:R-:W-:Y:S02]  /*13c40*/  SHF.R.U32.HI R0, RZ, 0x6, R0 ;  /* 0x00000006ff007819 */ /* 0x000fe40000011600 */
[----:B------:R-:W-:Y:S02]  /*13c50*/  LOP3.LUT R190, R190, 0x4, RZ, 0xfc, !PT ;  /* 0x00000004bebe7812 */ /* 0x000fe400078efcff */
[----:B------:R-:W-:Y:S02]  /*13c60*/  SGXT.U32 R0, R0, 0x1 ;  /* 0x000000010000781a */ /* 0x000fe40000000000 */
[----:B------:R-:W-:Y:S02]  /*13c70*/  ISETP.GE.AND P1, PT, R190, UR8, PT ;  /* 0x00000008be007c0c */ /* 0x000fe4000bf26270 */
[----:B------:R-:W-:-:S02]  /*13c80*/  LOP3.LUT R0, R0, 0x6, RZ, 0xfc, !PT ;  /* 0x0000000600007812 */ /* 0x000fc400078efcff */
[----:B------:R-:W-:Y:S02]  /*13c90*/  SEL R186, RZ, 0x4, P1 ;  /* 0x00000004ffba7807 */ /* 0x000fe40000800000 */
[----:B------:R-:W-:Y:S02]  /*13ca0*/  ISETP.GE.AND P1, PT, R0, UR8, PT ;  /* 0x0000000800007c0c */ /* 0x000fe4000bf26270 */
[----:B------:R-:W-:Y:S01]  /*13cb0*/  SEL R186, R186, RZ, !P0 ;  /* 0x000000ffbaba7207 */ /* 0x000fe20004000000 */
[----:B------:R-:W4:Y:S03]  /*13cc0*/  LDL R0, [R1+0x2e0] ;  /* 0x0002e00001007983 */ /* 0x000f260000100800 */
[----:B------:R-:W-:Y:S02]  /*13cd0*/  ISETP.NE.U32.AND P3, PT, R186, RZ, PT ;  /* 0x000000ffba00720c */ /* 0x000fe40003f65070 */
[----:B------:R-:W-:-:S04]  /*13ce0*/  SEL R186, RZ, 0x4, P1 ;  /* 0x00000004ffba7807 */ /* 0x000fc80000800000 */
[----:B------:R-:W-:-:S04]  /*13cf0*/  SEL R186, R186, RZ, !P0 ;  /* 0x000000ffbaba7207 */ /* 0x000fc80004000000 */
[----:B------:R-:W-:Y:S02]  /*13d00*/  ISETP.NE.U32.AND P1, PT, R186, RZ, PT ;  /* 0x000000ffba00720c */ /* 0x000fe40003f25070 */
[----:B------:R-:W4:Y:S01]  /*13d10*/  LDL R186, [R1+0x678] ;  /* 0x0006780001ba7983 */ /* 0x000f220000100800 */
[----:B---3--:R-:W-:-:S05]  /*13d20*/  LEA R190, P5, R191, R188, 0x2 ;  /* 0x000000bcbfbe7211 */ /* 0x008fca00078a10ff */
[----:B--2---:R-:W-:Y:S02]  /*13d30*/  IMAD.X R191, R189, 0x1, R2, P5 ;  /* 0x00000001bdbf7824 */ /* 0x004fe400028e0602 */
[----:B------:R-:W2:Y:S01]  /*13d40*/  LDL R2, [R1+0x2e4] ;  /* 0x0002e40001027983 */ /* 0x000ea20000100800 */
[----:B----4-:R-:W-:-:S05]  /*13d50*/  VIADD R186, R186, UR5 ;  /* 0x00000005baba7c36 */ /* 0x010fca0008000000 */
[----:B------:R1:W-:Y:S02]  /*13d60*/  LDGSTS.E [R186+0x30000], desc[UR16][R190.64], P3 ;  /* 0x30000000beba7fae */ /* 0x0003e40009921850 */
[----:B-1----:R-:W-:Y:S02]  /*13d70*/  LEA R190, P3, R187, R188, 0x2 ;  /* 0x000000bcbbbe7211 */ /* 0x002fe400078610ff */
        /* <DEDUP_REMOVED lines=20> */
[--C-:B------:R-:W-:Y:S02]  /*13ec0*/  IMAD.WIDE R190, R0, 0x4, R188.reuse ;  /* 0x0000000400be7825 */ /* 0x100fe400078e02bc */
[----:B------:R-:W3:Y:S04]  /*13ed0*/  LDL R0, [R1+0x25c] ;  /* 0x00025c0001007983 */ /* 0x000ee80000100800 */
[----:B------:R2:W-:Y:S02]  /*13ee0*/  LDGSTS.E [R186+0x32000], desc[UR16][R190.64], P3 ;  /* 0x32000000beba7fae */ /* 0x0005e40009921850 */
[----:B--2---:R-:W-:-:S05]  /*13ef0*/  IMAD.WIDE R190, R2, 0x4, R188 ;  /* 0x0000000402be7825 */ /* 0x004fca00078e02bc */
[----:B------:R1:W-:Y:S04]  /*13f00*/  LDGSTS.E [R186+0x32008], desc[UR16][R190.64], P1 ;  /* 0x32008000beba7fae */ /* 0x0003e80008921850 */
[----:B------:R-:W2:Y:S01]  /*13f10*/  LDL R191, [R1+0x2a4] ;  /* 0x0002a40001bf7983 */ /* 0x000ea20000100800 */
        /* <DEDUP_REMOVED lines=18> */
[----:B--2---:R-:W-:-:S05]  /*14040*/  LEA R190, P5, R191, R188, 0x2 ;  /* 0x000000bcbfbe7211 */ /* 0x004fca00078a10ff */
[----:B---3--:R-:W-:Y:S02]  /*14050*/  IMAD.X R191, R189, 0x1, R0, P5 ;  /* 0x00000001bdbf7824 */ /* 0x008fe400028e0600 */
        /* <DEDUP_REMOVED lines=28> */
[----:B------:R1:W-:Y:S02]  /*14220*/  LDGSTS.E [R186+0x32008], desc[UR16][R190.64], P1 ;  /* 0x32008000beba7fae */ /* 0x0003e40008921850 */
[----:B-1----:R-:W1:Y:S01]  /*14230*/  S2R R190, SR_TID.X ;  /* 0x0000000000be7919 */ /* 0x002e620000002100 */
[----:B------:R-:W2:Y:S01]  /*14240*/  S2R R0, SR_TID.X ;  /* 0x0000000000007919 */ /* 0x000ea20000002100 */
[----:B------:R-:W4:Y:S01]  /*14250*/  LDL R191, [R1+0x294] ;  /* 0x0002940001bf7983 */ /* 0x000f220000100800 */
[----:B-1----:R-:W-:-:S04]  /*14260*/  SHF.R.U32.HI R190, RZ, 0x6, R190 ;  /* 0x00000006ffbe7819 */ /* 0x002fc800000116be */
[----:B------:R-:W-:-:S04]  /*14270*/  SGXT.U32 R190, R190, 0x1 ;  /* 0x00000001bebe781a */ /* 0x000fc80000000000 */
[----:B------:R-:W-:-:S04]  /*14280*/  LOP3.LUT R190, R190, 0xc, RZ, 0xfc, !PT ;  /* 0x0000000cbebe7812 */ /* 0x000fc800078efcff */
[----:B------:R-:W-:Y:S02]  /*14290*/  ISETP.GE.AND P1, PT, R190, UR8, PT ;  /* 0x00000008be007c0c */ /* 0x000fe4000bf26270 */
[----:B--2---:R-:W-:Y:S02]  /*142a0*/  LEA.HI R0, R0, 0xe, RZ, 0x1a ;  /* 0x0000000e00007811 */ /* 0x004fe400078fd0ff */
[----:B------:R-:W-:Y:S02]  /*142b0*/  SEL R186, RZ, 0x4, P1 ;  /* 0x00000004ffba7807 */ /* 0x000fe40000800000 */
[----:B------:R-:W-:Y:S02]  /*142c0*/  ISETP.GE.AND P1, PT, R0, UR8, PT ;  /* 0x0000000800007c0c */ /* 0x000fe4000bf26270 */
[----:B------:R-:W-:Y:S01]  /*142d0*/  SEL R186, R186, RZ, !P0 ;  /* 0x000000ffbaba7207 */ /* 0x000fe20004000000 */
[----:B------:R-:W2:Y:S03]  /*142e0*/  LDL R0, [R1+0x2f0] ;  /* 0x0002f00001007983 */ /* 0x000ea60000100800 */
[----:B------:R-:W-:-:S02]  /*142f0*/  ISETP.NE.U32.AND P3, PT, R186, RZ, PT ;  /* 0x000000ffba00720c */ /* 0x000fc40003f65070 */
[----:B------:R-:W-:-:S04]  /*14300*/  SEL R186, RZ, 0x4, P1 ;  /* 0x00000004ffba7807 */ /* 0x000fc80000800000 */
[----:B------:R-:W-:-:S04]  /*14310*/  SEL R186, R186, RZ, !P0 ;  /* 0x000000ffbaba7207 */ /* 0x000fc80004000000 */
[----:B------:R-:W-:Y:S02]  /*14320*/  ISETP.NE.U32.AND P1, PT, R186, RZ, PT ;  /* 0x000000ffba00720c */ /* 0x000fe40003f25070 */
[----:B------:R-:W3:Y:S01]  /*14330*/  LDL R186, [R1+0x254] ;  /* 0x0002540001ba7983 */ /* 0x000ee20000100800 */
[----:B----4-:R-:W-:-:S05]  /*14340*/  LEA R190, P5, R191, R188, 0x2 ;  /* 0x000000bcbfbe7211 */ /* 0x010fca00078a10ff */
[----:B---3--:R-:W-:Y:S02]  /*14350*/  IMAD.X R191, R189, 0x1, R186, P5 ;  /* 0x00000001bdbf7824 */ /* 0x008fe400028e06ba */
[----:B------:R-:W-:Y:S02]  /*14360*/  VIADD R186, R2, UR5 ;  /* 0x0000000502ba7c36 */ /* 0x000fe40008000000 */
[----:B------:R-:W3:Y:S04]  /*14370*/  LDL R2, [R1+0x2bc] ;  /* 0x0002bc0001027983 */ /* 0x000ee80000100800 */
[----:B------:R1:W-:Y:S02]  /*14380*/  LDGSTS.E [R186+0x30000], desc[UR16][R190.64], P3 ;  /* 0x30000000beba7fae */ /* 0x0003e40009921850 */
[----:B-1----:R-:W-:-:S02]  /*14390*/  IADD3 R190, P3, R187, R188, RZ ;  /* 0x000000bcbbbe7210 */ /* 0x002fc40007f7e0ff */
[----:B------:R-:W1:Y:S03]  /*143a0*/  S2R R187, SR_TID.X ;  /* 0x0000000000bb7919 */ /* 0x000e660000002100 */
[----:B------:R-:W-:Y:S02]  /*143b0*/  IMAD.X R191, R189, 0x1, R3, P3 ;  /* 0x00000001bdbf7824 */ /* 0x000fe400018e0603 */
[----:B------:R-:W4:Y:S03]  /*143c0*/  S2R R3, SR_TID.X ;  /* 0x0000000000037919 */ /* 0x000f260000002100 */
[----:B------:R2:W-:Y:S01]  /*143d0*/  LDGSTS.E [R186+0x30008], desc[UR16][R190.64], P1 ;  /* 0x30008000beba7fae */ /* 0x0005e20008921850 */
[----:B-1----:R-:W-:-:S04]  /*143e0*/  SHF.R.U32.HI R187, RZ, 0x6, R187 ;  /* 0x00000006ffbb7819 */ /* 0x002fc800000116bb */
[----:B------:R-:W-:-:S04]  /*143f0*/  SGXT.U32 R187, R187, 0x1 ;  /* 0x00000001bbbb781a */ /* 0x000fc80000000000 */
[----:B------:R-:W-:-:S04]  /*14400*/  LOP3.LUT R187, R187, 0x2c, RZ, 0xfc, !PT ;  /* 0x0000002cbbbb7812 */ /* 0x000fc800078efcff */
[----:B------:R-:W-:Y:S02]  /*14410*/  ISETP.GE.AND P1, PT, R187, UR8, PT ;  /* 0x00000008bb007c0c */ /* 0x000fe4000bf26270 */
[----:B----4-:R-:W-:Y:S01]  /*14420*/  LEA.HI R3, R3, 0x2e, RZ, 0x1a ;  /* 0x0000002e03037811 */ /* 0x010fe200078fd0ff */
[----:B------:R-:W4:Y:S01]  /*14430*/  LDL R187, [R1+0x66c] ;  /* 0x00066c0001bb7983 */ /* 0x000f220000100800 */
[----:B--2---:R-:W-:Y:S02]  /*14440*/  SEL R190, RZ, 0x4, P1 ;  /* 0x00000004ffbe7807 */ /* 0x004fe40000800000 */
[----:B------:R-:W-:Y:S02]  /*14450*/  ISETP.GE.AND P1, PT, R3, UR8, PT ;  /* 0x0000000803007c0c */ /* 0x000fe4000bf26270 */
[----:B------:R-:W-:Y:S01]  /*14460*/  SEL R190, R190, RZ, !P0 ;  /* 0x000000ffbebe7207 */ /* 0x000fe20004000000 */
[----:B------:R-:W2:Y:S03]  /*14470*/  LDL R3, [R1+0x2b0] ;  /* 0x0002b00001037983 */ /* 0x000ea60000100800 */
[----:B------:R-:W-:-:S02]  /*14480*/  ISETP.NE.U32.AND P3, PT, R190, RZ, PT ;  /* 0x000000ffbe00720c */ /* 0x000fc40003f65070 */
[----:B------:R-:W-:-:S04]  /*14490*/  SEL R190, RZ, 0x4, P1 ;  /* 0x00000004ffbe7807 */ /* 0x000fc80000800000 */
[----:B------:R-:W-:-:S04]  /*144a0*/  SEL R190, R190, RZ, !P0 ;  /* 0x000000ffbebe7207 */ /* 0x000fc80004000000 */
[----:B------:R-:W-:Y:S01]  /*144b0*/  ISETP.NE.U32.AND P1, PT, R190, RZ, PT ;  /* 0x000000ffbe00720c */ /* 0x000fe20003f25070 */
[----:B------:R-:W-:Y:S02]  /*144c0*/  IMAD.WIDE R190, R0, 0x4, R188 ;  /* 0x0000000400be7825 */ /* 0x000fe400078e02bc */
[----:B------:R-:W2:Y:S04]  /*144d0*/  LDL R0, [R1+0x284] ;  /* 0x0002840001007983 */ /* 0x000ea80000100800 */
[----:B------:R3:W-:Y:S04]  /*144e0*/  LDGSTS.E [R186+0x32000], desc[UR16][R190.64], P3 ;  /* 0x32000000beba7fae */ /* 0x0007e80009921850 */
[----:B------:R-:W4:Y:S01]  /*144f0*/  LDL R191, [R1+0x274] ;  /* 0x0002740001bf7983 */ /* 0x000f220000100800 */
[----:B---3--:R-:W-:-:S03]  /*14500*/  IADD3 R190, P3, R2, R188, RZ ;  /* 0x000000bc02be7210 */ /* 0x008fc60007f7e0ff */
[----:B------:R-:W3:Y:S02]  /*14510*/  LDL R2, [R1+0x280] ;  /* 0x0002800001027983 */ /* 0x000ee40000100800 */
[----:B----4-:R-:W-:-:S05]  /*14520*/  IMAD.X R191, R189, 0x1, R191, P3 ;  /* 0x00000001bdbf7824 */ /* 0x010fca00018e06bf */
[----:B------:R1:W-:Y:S04]  /*14530*/  LDGSTS.E [R186+0x32008], desc[UR16][R190.64], P1 ;  /* 0x32008000beba7fae */ /* 0x0003e80008921850 */
[----:B------:R-:W4:Y:S01]  /*14540*/  LDL R191, [R1+0x2b4] ;  /* 0x0002b40001bf7983 */ /* 0x000f220000100800 */
[----:B-1----:R-:W1:Y:S01]  /*14550*/  S2R R186, SR_TID.X ;  /* 0x0000000000ba7919 */ /* 0x002e620000002100 */
[----:B------:R-:W2:Y:S01]  /*14560*/  S2R R190, SR_TID.X ;  /* 0x0000000000be7919 */ /* 0x000ea20000002100 */
[----:B-1----:R-:W-:-:S04]  /*14570*/  SHF.R.U32.HI R186, RZ, 0x6, R186 ;  /* 0x00000006ffba7819 */ /* 0x002fc800000116ba */
[----:B------:R-:W-:Y:S02]  /*14580*/  SGXT.U32 R186, R186, 0x1 ;  /* 0x00000001baba781a */ /* 0x000fe40000000000 */
[----:B--2---:R-:W-:Y:S02]  /*14590*/  SHF.R.U32.HI R190, RZ, 0x6, R190 ;  /* 0x00000006ffbe7819 */ /* 0x004fe400000116be */
[----:B------:R-:W-:Y:S02]  /*145a0*/  LOP3.LUT R186, R186, 0x10, RZ, 0xfc, !PT ;  /* 0x00000010baba7812 */ /* 0x000fe400078efcff */
[----:B------:R-:W-:Y:S02]  /*145b0*/  SGXT.U32 R190, R190, 0x1 ;  /* 0x00000001bebe781a */ /* 0x000fe40000000000 */
[----:B------:R-:W-:Y:S02]  /*145c0*/  ISETP.GE.AND P1, PT, R186, UR8, PT ;  /* 0x00000008ba007c0c */ /* 0x000fe4000bf26270 */
[----:B------:R-:W-:-:S02]  /*145d0*/  LOP3.LUT R190, R190, 0x12, RZ, 0xfc, !PT ;  /* 0x00000012bebe7812 */ /* 0x000fc400078efcff */
[----:B------:R-:W-:Y:S02]  /*145e0*/  SEL R186, RZ, 0x4, P1 ;  /* 0x00000004ffba7807 */ /* 0x000fe40000800000 */
[----:B------:R-:W-:Y:S02]  /*145f0*/  ISETP.GE.AND P1, PT, R190, UR8, PT ;  /* 0x00000008be007c0c */ /* 0x000fe4000bf26270 */
[----:B------:R-:W-:-:S04]  /*14600*/  SEL R186, R186, RZ, !P0 ;  /* 0x000000ffbaba7207 */ /* 0x000fc80004000000 */
[----:B------:R-:W-:Y:S02]  /*14610*/  ISETP.NE.U32.AND P3, PT, R186, RZ, PT ;  /* 0x000000ffba00720c */ /* 0x000fe40003f65070 */
[----:B------:R-:W-:-:S04]  /*14620*/  SEL R186, RZ, 0x4, P1 ;  /* 0x00000004ffba7807 */ /* 0x000fc80000800000 */
[----:B------:R-:W-:-:S04]  /*14630*/  SEL R186, R186, RZ, !P0 ;  /* 0x000000ffbaba7207 */ /* 0x000fc80004000000 */
[----:B------:R-:W-:Y:S01]  /*14640*/  ISETP.NE.U32.AND P1, PT, R186, RZ, PT ;  /* 0x000000ffba00720c */ /* 0x000fe20003f25070 */
[----:B------:R-:W-:Y:S02]  /*14650*/  VIADD R186, R187, UR5 ;  /* 0x00000005bbba7c36 */ /* 0x000fe40008000000 */
[----:B------:R-:W2:Y:S01]  /*14660*/  LDL R187, [R1+0x2f8] ;  /* 0x0002f80001bb7983 */ /* 0x000ea20000100800 */
[----:B----4-:R-:W-:-:S05]  /*14670*/  IADD3 R190, P5, R191, R188, RZ ;  /* 0x000000bcbfbe7210 */ /* 0x010fca0007fbe0ff */
[----:B------:R-:W-:Y:S02]  /*14680*/  IMAD.X R191, R189, 0x1, R0, P5 ;  /* 0x00000001bdbf7824 */ /* 0x000fe400028e0600 */
[----:B------:R-:W4:Y:S04]  /*14690*/  LDL R0, [R1+0x2f4] ;  /* 0x0002f40001007983 */ /* 0x000f280000100800 */
[----:B------:R1:W-:Y:S02]  /*146a0*/  LDGSTS.E [R186+0x30000], desc[UR16][R190.64], P3 ;  /* 0x30000000beba7fae */ /* 0x0003e40009921850 */
[----:B-1----:R-:W-:Y:S02]  /*146b0*/  IADD3 R190, P3, R3, R188, RZ ;  /* 0x000000bc03be7210 */ /* 0x002fe40007f7e0ff */
[----:B------:R-:W1:Y:S03]  /*146c0*/  S2R R3, SR_TID.X ;  /* 0x0000000000037919 */ /* 0x000e660000002100 */
[----:B---3--:R-:W-:-:S02]  /*146d0*/  IMAD.X R191, R189, 0x1, R2, P3 ;  /* 0x00000001bdbf7824 */ /* 0x008fc400018e0602 */
        /* <DEDUP_REMOVED lines=10> */
[----:B------:R-:W-:-:S02]  /*14780*/  SEL R190, RZ, 0x4, P1 ;  /* 0x00000004ffbe7807 */ /* 0x000fc40000800000 */
[----:B------:R-:W-:Y:S02]  /*14790*/  ISETP.GE.AND P1, PT, R2, UR8, PT ;  /* 0x0000000802007c0c */ /* 0x000fe4000bf26270 */
[----:B------:R-:W-:Y:S01]  /*147a0*/  SEL R190, R190, RZ, !P0 ;  /* 0x000000ffbebe7207 */ /* 0x000fe20004000000 */
[----:B------:R-:W3:Y:S03]  /*147b0*/  LDL R2, [R1+0x668] ;  /* 0x0006680001027983 */ /* 0x000ee60000100800 */
[----:B------:R-:W-:Y:S02]  /*147c0*/  ISETP.NE.U32.AND P3, PT, R190, RZ, PT ;  /* 0x000000ffbe00720c */ /* 0x000fe40003f65070 */
[----:B------:R-:W-:-:S04]  /*147d0*/  SEL R190, RZ, 0x4, P1 ;  /* 0x00000004ffbe7807 */ /* 0x000fc80000800000 */
[----:B------:R-:W-:-:S04]  /*147e0*/  SEL R190, R190, RZ, !P0 ;  /* 0x000000ffbebe7207 */ /* 0x000fc80004000000 */
[----:B------:R-:W-:Y:S01]  /*147f0*/  ISETP.NE.U32.AND P1, PT, R190, RZ, PT ;  /* 0x000000ffbe00720c */ /* 0x000fe20003f25070 */
[----:B----4-:R-:W-:-:S05]  /*14800*/  IMAD.WIDE R190, R0, 0x4, R188 ;  /* 0x0000000400be7825 */ /* 0x010fca00078e02bc */
[----:B------:R2:W-:Y:S02]  /*14810*/  LDGSTS.E [R186+0x32000], desc[UR16][R190.64], P3 ;  /* 0x32000000beba7fae */ /* 0x0005e40009921850 */
[----:B--2---:R-:W-:Y:S01]  /*14820*/  IMAD.WIDE R190, R187, 0x4, R188 ;  /* 0x00000004bbbe7825 */ /* 0x004fe200078e02bc */
[----:B------:R-:W1:Y:S04]  /*14830*/  S2R R0, SR_TID.X ;  /* 0x0000000000007919 */ /* 0x000e680000002100 */
[----:B------:R2:W-:Y:S04]  /*14840*/  LDGSTS.E [R186+0x32008], desc[UR16][R190.64], P1 ;  /* 0x32008000beba7fae */ /* 0x0005e80008921850 */
[----:B------:R-:W4:Y:S04]  /*14850*/  LDL R187, [R1+0x2c8] ;  /* 0x0002c80001bb7983 */ /* 0x000f280000100800 */
[----:B------:R-:W4:Y:S01]  /*14860*/  LDL R191, [R1+0x2ac] ;  /* 0x0002ac0001bf7983 */ /* 0x000f220000100800 */
[----:B-1----:R-:W-:-:S04]  /*14870*/  SHF.R.U32.HI R0, RZ, 0x6, R0 ;  /* 0x00000006ff007819 */ /* 0x002fc80000011600 */
[----:B------:R-:W-:-:S04]  /*14880*/  SGXT.U32 R0, R0, 0x1 ;  /* 0x000000010000781a */ /* 0x000fc80000000000 */
[----:B------:R-:W-:-:S04]  /*14890*/  LOP3.LUT R0, R0, 0x14, RZ, 0xfc, !PT ;  /* 0x0000001400007812 */ /* 0x000fc800078efcff */
[----:B------:R-:W-:Y:S02]  /*148a0*/  ISETP.GE.AND P1, PT, R0, UR8, PT ;  /* 0x0000000800007c0c */ /* 0x000fe4000bf26270 */
[----:B------:R-:W4:Y:S02]  /*148b0*/  LDL R0, [R1+0x2fc] ;  /* 0x0002fc0001007983 */ /* 0x000f240000100800 */
[----:B--2---:R-:W-:-:S04]  /*148c0*/  SEL R186, RZ, 0x4, P1 ;  /* 0x00000004ffba7807 */ /* 0x004fc80000800000 */
[----:B------:R-:W-:-:S04]  /*148d0*/  SEL R186, R186, RZ, !P0 ;  /* 0x000000ffbaba7207 */ /* 0x000fc80004000000 */
[----:B------:R-:W-:Y:S01]  /*148e0*/  ISETP.NE.U32.AND P1, PT, R186, RZ, PT ;  /* 0x000000ffba00720c */ /* 0x000fe20003f25070 */
[----:B---3--:R-:W-:Y:S02]  /*148f0*/  VIADD R186, R2, UR5 ;  /* 0x0000000502ba7c36 */ /* 0x008fe40008000000 */
[----:B------:R-:W1:Y:S02]  /*14900*/  S2R R2, SR_TID.X ;  /* 0x0000000000027919 */ /* 0x000e640000002100 */
[----:B-1----:R-:W-:-:S04]  /*14910*/  SHF.R.U32.HI R2, RZ, 0x6, R2 ;  /* 0x00000006ff027819 */ /* 0x002fc80000011602 */
[----:B------:R-:W-:-:S04]  /*14920*/  SGXT.U32 R2, R2, 0x1 ;  /* 0x000000010202781a */ /* 0x000fc80000000000 */
[----:B------:R-:W-:Y:S02]  /*14930*/  LOP3.LUT R2, R2, 0x34, RZ, 0xfc, !PT ;  /* 0x0000003402027812 */ /* 0x000fe400078efcff */
[----:B----4-:R-:W-:-:S05]  /*14940*/  IADD3 R190, P3, R191, R188, RZ ;  /* 0x000000bcbfbe7210 */ /* 0x010fca0007f7e0ff */
[----:B------:R-:W-:Y:S02]  /*14950*/  IMAD.X R191, R189, 0x1, R3, P3 ;  /* 0x00000001bdbf7824 */ /* 0x000fe400018e0603 */
[----:B------:R-:W1:Y:S03]  /*14960*/  S2R R3, SR_TID.X ;  /* 0x0000000000037919 */ /* 0x000e660000002100 */
[----:B------:R2:W-:Y:S01]  /*14970*/  LDGSTS.E [R186+0x30000], desc[UR16][R190.64], P1 ;  /* 0x30000000beba7fae */ /* 0x0005e20008921850 */
[----:B-1----:R-:W-:-:S04]  /*14980*/  SHF.R.U32.HI R3, RZ, 0x6, R3 ;  /* 0x00000006ff037819 */ /* 0x002fc80000011603 */
[----:B------:R-:W-:-:S04]  /*14990*/  SGXT.U32 R3, R3, 0x1 ;  /* 0x000000010303781a */ /* 0x000fc80000000000 */
[----:B------:R-:W-:-:S04]  /*149a0*/  LOP3.LUT R3, R3, 0x16, RZ, 0xfc, !PT ;  /* 0x0000001603037812 */ /* 0x000fc800078efcff */
[----:B------:R-:W-:Y:S02]  /*149b0*/  ISETP.GE.AND P1, PT, R3, UR8, PT ;  /* 0x0000000803007c0c */ /* 0x000fe4000bf26270 */
[----:B------:R-:W3:Y:S02]  /*149c0*/  LDL R3, [R1+0x664] ;  /* 0x0006640001037983 */ /* 0x000ee40000100800 */
        /* <DEDUP_REMOVED lines=8> */
[----:B------:R-:W-:-:S05]  /*14a50*/  IMAD.WIDE R190, R187, 0x4, R188 ;  /* 0x00000004bbbe7825 */ /* 0x000fca00078e02bc */
[----:B------:R1:W-:Y:S02]  /*14a60*/  LDGSTS.E [R186+0x30008], desc[UR16][R190.64], P3 ;  /* 0x30008000beba7fae */ /* 0x0003e40009921850 */
[----:B-1----:R-:W-:Y:S02]  /*14a70*/  IMAD.WIDE R190, R0, 0x4, R188 ;  /* 0x0000000400be7825 */ /* 0x002fe400078e02bc */
[----:B------:R-:W4:Y:S04]  /*14a80*/  LDL R0, [R1+0x2cc] ;  /* 0x0002cc0001007983 */ /* 0x000f280000100800 */
[----:B------:R1:W-:Y:S02]  /*14a90*/  LDGSTS.E [R186+0x32000], desc[UR16][R190.64], P1 ;  /* 0x32000000beba7fae */ /* 0x0003e40008921850 */
        /* <DEDUP_REMOVED lines=16> */
[--C-:B--2---:R-:W-:Y:S02]  /*14ba0*/  IMAD.WIDE R190, R2, 0x4, R188.reuse ;  /* 0x0000000402be7825 */ /* 0x104fe400078e02bc */
[----:B------:R-:W2:Y:S04]  /*14bb0*/  LDL R2, [R1+0x2d0] ;  /* 0x0002d00001027983 */ /* 0x000ea80000100800 */
[----:B------:R4:W-:Y:S02]  /*14bc0*/  LDGSTS.E [R186+0x32008], desc[UR16][R190.64], P3 ;  /* 0x32008000beba7fae */ /* 0x0009e40009921850 */
[----:B----4-:R-:W-:Y:S02]  /*14bd0*/  IMAD.WIDE R190, R0, 0x4, R188 ;  /* 0x0000000400be7825 */ /* 0x010fe400078e02bc */
[----:B------:R-:W4:Y:S02]  /*14be0*/  LDL R0, [R1+0x304] ;  /* 0x0003040001007983 */ /* 0x000f240000100800 */
[----:B---3--:R-:W-:-:S02]  /*14bf0*/  VIADD R186, R3, UR5 ;  /* 0x0000000503ba7c36 */ /* 0x008fc40008000000 */
[----:B------:R-:W1:Y:S03]  /*14c00*/  S2R R3, SR_TID.X ;  /* 0x0000000000037919 */ /* 0x000e660000002100 */
[----:B------:R3:W-:Y:S01]  /*14c10*/  LDGSTS.E [R186+0x30000], desc[UR16][R190.64], P1 ;  /* 0x30000000beba7fae */ /* 0x0007e20008921850 */
[----:B------:R-:W3:Y:S01]  /*14c20*/  S2R R187, SR_TID.X ;  /* 0x0000000000bb7919 */ /* 0x000ee20000002100 */
[----:B-1----:R-:W-:-:S04]  /*14c30*/  SHF.R.U32.HI R3, RZ, 0x6, R3 ;  /* 0x00000006ff037819 */ /* 0x002fc80000011603 */
[----:B------:R-:W-:-:S04]  /*14c40*/  SGXT.U32 R3, R3, 0x1 ;  /* 0x000000010303781a */ /* 0x000fc80000000000 */
[----:B------:R-:W-:-:S04]  /*14c50*/  LOP3.LUT R3, R3, 0x1a, RZ, 0xfc, !PT ;  /* 0x0000001a03037812 */ /* 0x000fc800078efcff */
[----:B------:R-:W-:Y:S02]  /*14c60*/  ISETP.GE.AND P1, PT, R3, UR8, PT ;  /* 0x0000000803007c0c */ /* 0x000fe4000bf26270 */
[----:B------:R-:W1:Y:S01]  /*14c70*/  S2R R3, SR_TID.X ;  /* 0x0000000000037919 */ /* 0x000e620000002100 */
[----:B---3--:R-:W-:-:S04]  /*14c80*/  SHF.R.U32.HI R187, RZ, 0x6, R187 ;  /* 0x00000006ffbb7819 */ /* 0x008fc800000116bb */
[----:B------:R-:W-:Y:S02]  /*14c90*/  SGXT.U32 R187, R187, 0x1 ;  /* 0x00000001bbbb781a */ /* 0x000fe40000000000 */
[----:B------:R-:W-:Y:S02]  /*14ca0*/  SEL R190, RZ, 0x4, P1 ;  /* 0x00000004ffbe7807 */ /* 0x000fe40000800000 */
[----:B------:R-:W-:Y:S02]  /*14cb0*/  LOP3.LUT R187, R187, 0x38, RZ, 0xfc, !PT ;  /* 0x00000038bbbb7812 */ /* 0x000fe400078efcff */
[----:B------:R-:W-:Y:S02]  /*14cc0*/  SEL R190, R190, RZ, !P0 ;  /* 0x000000ffbebe7207 */ /* 0x000fe40004000000 */
[----:B------:R-:W-:Y:S02]  /*14cd0*/  ISETP.GE.AND P3, PT, R187, UR8, PT ;  /* 0x00000008bb007c0c */ /* 0x000fe4000bf66270 */
[----:B------:R-:W-:Y:S01]  /*14ce0*/  ISETP.NE.U32.AND P1, PT, R190, RZ, PT ;  /* 0x000000ffbe00720c */ /* 0x000fe20003f25070 */
[----:B------:R-:W3:Y:S01]  /*14cf0*/  LDL R187, [R1+0x650] ;  /* 0x0006500001bb7983 */ /* 0x000ee20000100800 */
[----:B------:R-:W-:-:S02]  /*14d00*/  SEL R190, RZ, 0x4, P3 ;  /* 0x00000004ffbe7807 */ /* 0x000fc40001800000 */
[----:B-1----:R-:W-:-:S04]  /*14d10*/  SHF.R.U32.HI R3, RZ, 0x6, R3 ;  /* 0x00000006ff037819 */ /* 0x002fc80000011603 */
[----:B------:R-:W-:-:S04]  /*14d20*/  SGXT.U32 R3, R3, 0x1 ;  /* 0x000000010303781a */ /* 0x000fc80000000000 */
[----:B------:R-:W-:-:S04]  /*14d30*/  LOP3.LUT R3, R3, 0x3a, RZ, 0xfc, !PT ;  /* 0x0000003a03037812 */ /* 0x000fc800078efcff */
[----:B------:R-:W-:Y:S02]  /*14d40*/  ISETP.GE.AND P5, PT, R3, UR8, PT ;  /* 0x0000000803007c0c */ /* 0x000fe4000bfa6270 */
[----:B------:R-:W-:Y:S01]  /*14d50*/  SEL R190, R190, RZ, !P0 ;  /* 0x000000ffbebe7207 */ /* 0x000fe20004000000 */
[----:B------:R-:W3:Y:S01]  /*14d60*/  LDL R3, [R1+0x2c0] ;  /* 0x0002c00001037983 */ /* 0x000ee20000100800 */
[----:B------:R-:W-:-:S04]  /*14d70*/  SEL R191, RZ, 0x4, P5 ;  /* 0x00000004ffbf7807 */ /* 0x000fc80002800000 */
[----:B------:R-:W-:Y:S02]  /*14d80*/  SEL R191, R191, RZ, !P0 ;  /* 0x000000ffbfbf7207 */ /* 0x000fe40004000000 */
[----:B------:R-:W-:Y:S02]  /*14d90*/  ISETP.NE.U32.AND P3, PT, R190, RZ, PT ;  /* 0x000000ffbe00720c */ /* 0x000fe40003f65070 */
[----:B------:R-:W-:Y:S01]  /*14da0*/  ISETP.NE.U32.AND P5, PT, R191, RZ, PT ;  /* 0x000000ffbf00720c */ /* 0x000fe20003fa5070 */
[--C-:B--2---:R-:W-:Y:S02]  /*14db0*/  IMAD.WIDE R190, R2, 0x4, R188.reuse ;  /* 0x0000000402be7825 */ /* 0x104fe400078e02bc */
[----:B------:R-:W2:Y:S04]  /*14dc0*/  LDL R2, [R1+0x2d4] ;  /* 0x0002d40001027983 */ /* 0x000ea80000100800 */
[----:B------:R4:W-:Y:S02]  /*14dd0*/  LDGSTS.E [R186+0x30008], desc[UR16][R190.64], P1 ;  /* 0x30008000beba7fae */ /* 0x0009e40008921850 */
[----:B----4-:R-:W-:-:S02]  /*14de0*/  IMAD.WIDE R190, R0, 0x4, R188 ;  /* 0x0000000400be7825 */ /* 0x010fc400078e02bc */
[----:B------:R-:W4:Y:S04]  /*14df0*/  LDL R0, [R1+0x278] ;  /* 0x0002780001007983 */ /* 0x000f280000100800 */
[----:B------:R1:W-:Y:S04]  /*14e00*/  LDGSTS.E [R186+0x32000], desc[UR16][R190.64], P3 ;  /* 0x32000000beba7fae */ /* 0x0003e80009921850 */
[----:B------:R-:W1:Y:S02]  /*14e10*/  LDL R191, [R1+0x308] ;  /* 0x0003080001bf7983 */ /* 0x000e640000100800 */
[----:B-1----:R-:W-:-:S05]  /*14e20*/  IMAD.WIDE R190, R191, 0x4, R188 ;  /* 0x00000004bfbe7825 */ /* 0x002fca00078e02bc */
[----:B------:R1:W-:Y:S02]  /*14e30*/  LDGSTS.E [R186+0x32008], desc[UR16][R190.64], P5 ;  /* 0x32008000beba7fae */ /* 0x0003e4000a921850 */
[----:B-1----:R-:W1:Y:S01]  /*14e40*/  S2R R190, SR_TID.X ;  /* 0x0000000000be7919 */ /* 0x002e620000002100 */
[----:B------:R-:W3:Y:S01]  /*14e50*/  S2R R191, SR_TID.X ;  /* 0x0000000000bf7919 */ /* 0x000ee20000002100 */
[----:B-1----:R-:W-:-:S04]  /*14e60*/  SHF.R.U32.HI R190, RZ, 0x6, R190 ;  /* 0x00000006ffbe7819 */ /* 0x002fc800000116be */
[----:B------:R-:W-:-:S04]  /*14e70*/  SGXT.U32 R190, R190, 0x1 ;  /* 0x00000001bebe781a */ /* 0x000fc80000000000 */
[----:B------:R-:W-:-:S04]  /*14e80*/  LOP3.LUT R190, R190, 0x1c, RZ, 0xfc, !PT ;  /* 0x0000001cbebe7812 */ /* 0x000fc800078efcff */
[----:B------:R-:W-:Y:S02]  /*14e90*/  ISETP.GE.AND P1, PT, R190, UR8, PT ;  /* 0x00000008be007c0c */ /* 0x000fe4000bf26270 */
[----:B---3--:R-:W-:Y:S02]  /*14ea0*/  LEA.HI R191, R191, 0x1e, RZ, 0x1a ;  /* 0x0000001ebfbf7811 */ /* 0x008fe400078fd0ff */
[----:B------:R-:W-:Y:S02]  /*14eb0*/  SEL R186, RZ, 0x4, P1 ;  /* 0x00000004ffba7807 */ /* 0x000fe40000800000 */
[----:B------:R-:W-:Y:S02]  /*14ec0*/  ISETP.GE.AND P1, PT, R191, UR8, PT ;  /* 0x00000008bf007c0c */ /* 0x000fe4000bf26270 */
[----:B------:R-:W-:-:S04]  /*14ed0*/  SEL R186, R186, RZ, !P0 ;  /* 0x000000ffbaba7207 */ /* 0x000fc80004000000 */
[----:B------:R-:W-:Y:S02]  /*14ee0*/  ISETP.NE.U32.AND P3, PT, R186, RZ, PT ;  /* 0x000000ffba00720c */ /* 0x000fe40003f65070 */
[----:B------:R-:W-:-:S04]  /*14ef0*/  SEL R186, RZ, 0x4, P1 ;  /* 0x00000004ffba7807 */ /* 0x000fc80000800000 */
[----:B------:R-:W-:Y:S01]  /*14f00*/  SEL R186, R186, RZ, !P0 ;  /* 0x000000ffbaba7207 */ /* 0x000fe20004000000 */
[----:B--2---:R-:W-:Y:S02]  /*14f10*/  IMAD.WIDE R190, R2, 0x4, R188 ;  /* 0x0000000402be7825 */ /* 0x004fe400078e02bc */
[----:B------:R-:W2:Y:S01]  /*14f20*/  LDL R2, [R1+0x2b8] ;  /* 0x0002b80001027983 */ /* 0x000ea20000100800 */
[----:B------:R-:W-:Y:S01]  /*14f30*/  ISETP.NE.U32.AND P1, PT, R186, RZ, PT ;  /* 0x000000ffba00720c */ /* 0x000fe20003f25070 */
[----:B------:R-:W-:-:S05]  /*14f40*/  VIADD R186, R187, UR5 ;  /* 0x00000005bbba7c36 */ /* 0x000fca0008000000 */
[----:B------:R1:W-:Y:S02]  /*14f50*/  LDGSTS.E [R186+0x30000], desc[UR16][R190.64], P3 ;  /* 0x30000000beba7fae */ /* 0x0003e40009921850 */
[----:B-1----:R-:W-:Y:S01]  /*14f60*/  IADD3 R190, P3, R3, R188, RZ ;  /* 0x000000bc03be7210 */ /* 0x002fe20007f7e0ff */
[----:B------:R-:W1:Y:S04]  /*14f70*/  S2R R187, SR_TID.X ;  /* 0x0000000000bb7919 */ /* 0x000e680000002100 */
[----:B----4-:R-:W-:Y:S01]  /*14f80*/  IMAD.X R191, R189, 0x1, R0, P3 ;  /* 0x00000001bdbf7824 */ /* 0x010fe200018e0600 */
[----:B------:R-:W3:Y:S04]  /*14f90*/  LDL R3, [R1+0x270] ;  /* 0x0002700001037983 */ /* 0x000ee80000100800 */
[----:B------:R4:W-:Y:S04]  /*14fa0*/  LDGSTS.E [R186+0x30008], desc[UR16][R190.64], P1 ;  /* 0x30008000beba7fae */ /* 0x0009e80008921850 */
[----:B------:R-:W2:Y:S01]  /*14fb0*/  LDL R191, [R1+0x28c] ;  /* 0x00028c0001bf7983 */ /* 0x000ea20000100800 */
[----:B------:R-:W4:Y:S01]  /*14fc0*/  S2R R0, SR_TID.X ;  /* 0x0000000000007919 */ /* 0x000f220000002100 */
[----:B-1----:R-:W-:-:S04]  /*14fd0*/  SHF.R.U32.HI R187, RZ, 0x6, R187 ;  /* 0x00000006ffbb7819 */ /* 0x002fc800000116bb */
[----:B------:R-:W-:-:S04]  /*14fe0*/  SGXT.U32 R187, R187, 0x1 ;  /* 0x00000001bbbb781a */ /* 0x000fc80000000000 */
[----:B------:R-:W-:-:S04]  /*14ff0*/  LOP3.LUT R187, R187, 0x3c, RZ, 0xfc, !PT ;  /* 0x0000003cbbbb7812 */ /* 0x000fc800078efcff */
[----:B------:R-:W-:Y:S02]  /*15000*/  ISETP.GE.AND P1, PT, R187, UR8, PT ;  /* 0x00000008bb007c0c */ /* 0x000fe4000bf26270 */
[----:B------:R-:W3:Y:S02]  /*15010*/  LDL R187, [R1+0x248] ;  /* 0x0002480001bb7983 */ /* 0x000ee40000100800 */
[----:B----4-:R-:W-:Y:S02]  /*15020*/  SEL R190, RZ, 0x4, P1 ;  /* 0x00000004ffbe7807 */ /* 0x010fe40000800000 */
[----:B------:R-:W-:-:S04]  /*15030*/  LEA.HI R0, R0, 0x3e, RZ, 0x1a ;  /* 0x0000003e00007811 */ /* 0x000fc800078fd0ff */
[----:B------:R-:W-:Y:S02]  /*15040*/  ISETP.GE.AND P1, PT, R0, UR8, PT ;  /* 0x0000000800007c0c */ /* 0x000fe4000bf26270 */
[----:B------:R-:W4:Y:S01]  /*15050*/  LDL.LU R0, [R1+0xc] ;  /* 0x00000c0001007983 */ /* 0x000f220000300800 */
[----:B------:R-:W-:-:S04]  /*15060*/  SEL R190, R190, RZ, !P0 ;  /* 0x000000ffbebe7207 */ /* 0x000fc80004000000 */
[----:B------:R-:W-:Y:S02]  /*15070*/  ISETP.NE.U32.AND P3, PT, R190, RZ, PT ;  /* 0x000000ffbe00720c */ /* 0x000fe40003f65070 */
[----:B------:R-:W-:-:S04]  /*15080*/  SEL R190, RZ, 0x4, P1 ;  /* 0x00000004ffbe7807 */ /* 0x000fc80000800000 */
[----:B------:R-:W-:-:S04]  /*15090*/  SEL R190, R190, RZ, !P0 ;  /* 0x000000ffbebe7207 */ /* 0x000fc80004000000 */
[----:B------:R-:W-:Y:S01]  /*150a0*/  ISETP.NE.U32.AND P1, PT, R190, RZ, PT ;  /* 0x000000ffbe00720c */ /* 0x000fe20003f25070 */
[----:B--2---:R-:W-:-:S05]  /*150b0*/  IMAD.WIDE R190, R191, 0x4, R188 ;  /* 0x00000004bfbe7825 */ /* 0x004fca00078e02bc */
[----:B------:R1:W-:Y:S02]  /*150c0*/  LDGSTS.E [R186+0x32000], desc[UR16][R190.64], P3 ;  /* 0x32000000beba7fae */ /* 0x0003e40009921850 */
[----:B-1----:R-:W-:Y:S02]  /*150d0*/  IADD3 R190, P3, R2, R188, RZ ;  /* 0x000000bc02be7210 */ /* 0x002fe40007f7e0ff */
[----:B------:R-:W1:Y:S03]  /*150e0*/  S2R R2, SR_TID.X ;  /* 0x0000000000027919 */ /* 0x000e660000002100 */
[----:B---3--:R-:W-:Y:S02]  /*150f0*/  IMAD.X R191, R189, 0x1, R3, P3 ;  /* 0x00000001bdbf7824 */ /* 0x008fe400018e0603 */
[----:B------:R-:W2:Y:S04]  /*15100*/  LDL R3, [R1+0x22c] ;  /* 0x00022c0001037983 */ /* 0x000ea80000100800 */
[----:B------:R3:W-:Y:S01]  /*15110*/  LDGSTS.E [R186+0x32008], desc[UR16][R190.64], P1 ;  /* 0x32008000beba7fae */ /* 0x0007e20008921850 */
[----:B------:R-:W-:-:S03]  /*15120*/  ULEA UR5, UR10, UR7, 0x10 ;  /* 0x000000070a057291 */ /* 0x000fc6000f8e803f */
[----:B------:R-:W0:Y:S01]  /*15130*/  LDGDEPBAR ;  /* 0x00000000000079af */ /* 0x000e220000000000 */
[----:B-1----:R-:W-:-:S04]  /*15140*/  LOP3.LUT R2, R2, 0x3f, RZ, 0xc0, !PT ;  /* 0x0000003f02027812 */ /* 0x002fc800078ec0ff */
[----:B------:R-:W-:Y:S02]  /*15150*/  ISETP.GE.AND P1, PT, R2, UR8, PT ;  /* 0x0000000802007c0c */ /* 0x000fe4000bf26270 */
[----:B------:R-:W2:Y:S02]  /*15160*/  LDL.LU R2, [R1+0x240] ;  /* 0x0002400001027983 */ /* 0x000ea40000300800 */
[----:B---3--:R-:W-:Y:S02]  /*15170*/  SEL R186, RZ, 0x4, P1 ;  /* 0x00000004ffba7807 */ /* 0x008fe40000800000 */
[----:B------:R-:W-:Y:S01]  /*15180*/  IADD3 R190, P1, R5, R187, RZ ;  /* 0x000000bb05be7210 */ /* 0x000fe20007f3e0ff */
[----:B----4-:R1:W-:Y:S04]  /*15190*/  STL [R1+0x688], R0 ;  /* 0x0006880001007387 */ /* 0x0103e80000100800 */
[----:B------:R-:W-:-:S02]  /*151a0*/  IMAD.X R191, R0, 0x1, R7, P1 ;  /* 0x0000000100bf7824 */ /* 0x000fc400008e0607 */
[----:B-1----:R-:W3:Y:S01]  /*151b0*/  LDL.LU R0, [R1+0x228] ;  /* 0x0002280001007983 */ /* 0x002ee20000300800 */
[----:B------:R-:W-:-:S04]  /*151c0*/  SEL R186, R186, RZ, !P0 ;  /* 0x000000ffbaba7207 */ /* 0x000fc80004000000 */
[----:B------:R-:W-:Y:S01]  /*151d0*/  ISETP.NE.U32.AND P0, PT, R186, RZ, PT ;  /* 0x000000ffba00720c */ /* 0x000fe20003f05070 */
[----:B------:R-:W-:Y:S01]  /*151e0*/  VIADD R186, R4, UR5 ;  /* 0x0000000504ba7c36 */ /* 0x000fe20008000000 */
[----:B------:R1:W-:Y:S04]  /*151f0*/  STL [R1+0x68c], R4 ;  /* 0x00068c0401007387 */ /* 0x0003e80000100800 */
[----:B-1----:R-:W4:Y:S07]  /*15200*/  LDL.LU R4, [R1+0x220] ;  /* 0x0002200001047983 */ /* 0x002f2e0000300800 */
[----:B------:R2:W-:Y:S04]  /*15210*/  LDGSTS.E [R186], desc[UR16][R190.64], P0 ;  /* 0x00000000beba7fae */ /* 0x0005e80008121850 */
[----:B------:R-:W4:Y:S01]  /*15220*/  LDL R187, [R1+0x18c] ;  /* 0x00018c0001bb7983 */ /* 0x000f220000100800 */
[----:B--2---:R-:W-:-:S03]  /*15230*/  IADD3 R190, P1, R5, R3, RZ ;  /* 0x0000000305be7210 */ /* 0x004fc60007f3e0ff */
[----:B------:R-:W2:Y:S02]  /*15240*/  LDL R3, [R1+0x188] ;  /* 0x0001880001037983 */ /* 0x000ea40000100800 */
[----:B---3--:R-:W-:Y:S02]  /*15250*/  IMAD.X R191, R0, 0x1, R7, P1 ;  /* 0x0000000100bf7824 */ /* 0x008fe400008e0607 */
[----:B------:R1:W-:Y:S04]  /*15260*/  STL [R1+0x690], R0 ;  /* 0x0006900001007387 */ /* 0x0003e80000100800 */
[----:B------:R3:W-:Y:S04]  /*15270*/  LDGSTS.E [R186+0x400], desc[UR16][R190.64], P0 ;  /* 0x00400000beba7fae */ /* 0x0007e80008121850 */
[----:B-1----:R-:W4:Y:S04]  /*15280*/  LDL R0, [R1+0x1a8] ;  /* 0x0001a80001007983 */ /* 0x002f280000100800 */
[----:B------:R-:W3:Y:S02]  /*15290*/  LDL R191, [R1+0x20c] ;  /* 0x00020c0001bf7983 */ /* 0x000ee40000100800 */
[----:B---3--:R-:W-:-:S02]  /*152a0*/  IADD3 R190, P1, R5, R191, RZ ;  /* 0x000000bf05be7210 */ /* 0x008fc40007f3e0ff */
[----:B------:R-:W3:Y:S03]  /*152b0*/  LDL R191, [R1+0x208] ;  /* 0x0002080001bf7983 */ /* 0x000ee60000100800 */
[----:B---3--:R-:W-:-:S05]  /*152c0*/  IMAD.X R191, R191, 0x1, R7, P1 ;  /* 0x00000001bfbf7824 */ /* 0x008fca00008e0607 */
[----:B------:R1:W-:Y:S04]  /*152d0*/  LDGSTS.E [R186+0x800], desc[UR16][R190.64], P0 ;  /* 0x00800000beba7fae */ /* 0x0003e80008121850 */
[----:B------:R-:W1:Y:S02]  /*152e0*/  LDL R191, [R1+0x1ec] ;  /* 0x0001ec0001bf7983 */ /* 0x000e640000100800 */
[----:B-1----:R-:W-:Y:S02]  /*152f0*/  IADD3 R190, P1, R5, R191, RZ ;  /* 0x000000bf05be7210 */ /* 0x002fe40007f3e0ff */
        /* <DEDUP_REMOVED lines=9> */
[----:B-1----:R-:W-:-:S05]  /*15390*/  IADD3 R190, P1, R5, R191, RZ ;  /* 0x000000bf05be7210 */ /* 0x002fca0007f3e0ff */
[--C-:B----4-:R-:W-:Y:S02]  /*153a0*/  IMAD.X R191, R0, 0x1, R7.reuse, P1 ;  /* 0x0000000100bf7824 */ /* 0x110fe400008e0607 */
[----:B------:R-:W3:Y:S04]  /*153b0*/  LDL R0, [R1+0xc8] ;  /* 0x0000c80001007983 */ /* 0x000ee80000100800 */
[----:B------:R1:W-:Y:S02]  /*153c0*/  LDGSTS.E [R186+0x1400], desc[UR16][R190.64], P0 ;  /* 0x01400000beba7fae */ /* 0x0003e40008121850 */
[----:B-1----:R-:W-:Y:S02]  /*153d0*/  IADD3 R190, P1, R5, R187, RZ ;  /* 0x000000bb05be7210 */ /* 0x002fe40007f3e0ff */
[----:B------:R-:W4:Y:S03]  /*153e0*/  LDL R187, [R1+0xe8] ;  /* 0x0000e80001bb7983 */ /* 0x000f260000100800 */
[----:B--2---:R-:W-:-:S02]  /*153f0*/  IMAD.X R191, R3, 0x1, R7, P1 ;  /* 0x0000000103bf7824 */ /* 0x004fc400008e0607 */
[----:B------:R-:W2:Y:S04]  /*15400*/  LDL R3, [R1+0xcc] ;  /* 0x0000cc0001037983 */ /* 0x000ea80000100800 */
[----:B------:R1:W-:Y:S04]  /*15410*/  LDGSTS.E [R186+0x1800], desc[UR16][R190.64], P0 ;  /* 0x01800000beba7fae */ /* 0x0003e80008121850 */
[----:B------:R-:W1:Y:S02]  /*15420*/  LDL R191, [R1+0x16c] ;  /* 0x00016c0001bf7983 */ /* 0x000e640000100800 */
[----:B-1----:R-:W-:-:S02]  /*15430*/  IADD3 R190, P1, R5, R191, RZ ;  /* 0x000000bf05be7210 */ /* 0x002fc40007f3e0ff */
        /* <DEDUP_REMOVED lines=23> */
[----:B--2---:R-:W-:Y:S02]  /*155b0*/  IADD3 R190, P1, R5, R3, RZ ;  /* 0x0000000305be7210 */ /* 0x004fe40007f3e0ff */
[----:B------:R-:W2:Y:S03]  /*155c0*/  LDL R3, [R1+0x8] ;  /* 0x0000080001037983 */ /* 0x000ea60000100800 */
[----:B------:R-:W-:-:S02]  /*155d0*/  IMAD.X R191, R0, 0x1, R7, P1 ;  /* 0x0000000100bf7824 */ /* 0x000fc400008e0607 */
[----:B------:R-:W4:Y:S04]  /*155e0*/  LDL R0, [R1+0x4] ;  /* 0x0000040001007983 */ /* 0x000f280000100800 */
        /* <DEDUP_REMOVED lines=23> */
[--C-:B------:R-:W-:Y:S02]  /*15760*/  IMAD.X R191, R187, 0x1, R7.reuse, P1 ;  /* 0x00000001bbbf7824 */ /* 0x100fe400008e0607 */
[----:B------:R-:W3:Y:S04]  /*15770*/  LDL R187, [R1+0x244] ;  /* 0x0002440001bb7983 */ /* 0x000ee80000100800 */
[----:B------:R2:W-:Y:S02]  /*15780*/  LDGSTS.E [R186+0x4400], desc[UR16][R190.64], P0 ;  /* 0x04400000beba7fae */ /* 0x0005e40008121850 */
[----:B--2---:R-:W-:Y:S02]  /*15790*/  IADD3 R190, P1, R5, R3, RZ ;  /* 0x0000000305be7210 */ /* 0x004fe40007f3e0ff */
[----:B------:R-:W2:Y:S03]  /*157a0*/  LDL R3, [R1+0x224] ;  /* 0x0002240001037983 */ /* 0x000ea60000100800 */
[----:B----4-:R-:W-:-:S02]  /*157b0*/  IMAD.X R191, R0, 0x1, R7, P1 ;  /* 0x0000000100bf7824 */ /* 0x010fc400008e0607 */
[----:B------:R-:W4:Y:S04]  /*157c0*/  LDL R0, [R1+0x65c] ;  /* 0x00065c0001007983 */ /* 0x000f280000100800 */
[----:B------:R1:W-:Y:S02]  /*157d0*/  LDGSTS.E [R186+0x4800], desc[UR16][R190.64], P0 ;  /* 0x04800000beba7fae */ /* 0x0003e40008121850 */
[----:B-1----:R-:W-:-:S05]  /*157e0*/  IADD3 R190, P1, R5, R247, RZ ;  /* 0x000000f705be7210 */ /* 0x002fca0007f3e0ff */
[----:B------:R-:W-:-:S05]  /*157f0*/  IMAD.X R191, R246, 0x1, R7, P1 ;  /* 0x00000001f6bf7824 */ /* 0x000fca00008e0607 */
        /* <DEDUP_REMOVED lines=37> */
[----:B---3--:R-:W-:Y:S01]  /*15a50*/  IADD3 R190, P1, R5, R187, RZ ;  /* 0x000000bb05be7210 */ /* 0x008fe20007f3e0ff */
[----:B----4-:R-:W-:-:S04]  /*15a60*/  VIADD R186, R0, UR5 ;  /* 0x0000000500ba7c36 */ /* 0x010fc80008000000 */
[----:B------:R-:W-:-:S05]  /*15a70*/  IMAD.X R191, R2, 0x1, R7, P1 ;  /* 0x0000000102bf7824 */ /* 0x000fca00008e0607 */
[----:B------:R2:W-:Y:S04]  /*15a80*/  LDGSTS.E [R186+0x100], desc[UR16][R190.64], P0 ;  /* 0x00100000beba7fae */ /* 0x0005e80008121850 */
[----:B------:R1:W-:Y:S01]  /*15a90*/  STL [R1+0x694], R2 ;  /* 0x0006940201007387 */ /* 0x0003e20000100800 */
[----:B--2---:R-:W-:-:S03]  /*15aa0*/  IADD3 R190, P1, R5, R3, RZ ;  /* 0x0000000305be7210 */ /* 0x004fc60007f3e0ff */
[----:B-1----:R-:W2:Y:S02]  /*15ab0*/  LDL.LU R2, [R1+0x23c] ;  /* 0x00023c0001027983 */ /* 0x002ea40000300800 */
[----:B------:R-:W-:Y:S02]  /*15ac0*/  IMAD.X R191, R4, 0x1, R7, P1 ;  /* 0x0000000104bf7824 */ /* 0x000fe400008e0607 */
[----:B------:R-:W3:Y:S04]  /*15ad0*/  LDL.LU R0, [R1+0x218] ;  /* 0x0002180001007983 */ /* 0x000ee80000300800 */
[----:B------:R-:W4:Y:S04]  /*15ae0*/  LDL.LU R187, [R1+0x238] ;  /* 0x0002380001bb7983 */ /* 0x000f280000300800 */
[----:B------:R-:W2:Y:S04]  /*15af0*/  LDL R3, [R1+0x164] ;  /* 0x0001640001037983 */ /* 0x000ea80000100800 */
        /* <DEDUP_REMOVED lines=25> */
[----:B----4-:R-:W-:Y:S02]  /*15c90*/  IMAD.X R191, R4, 0x1, R7, P1 ;  /* 0x0000000104bf7824 */ /* 0x010fe400008e0607 */
[----:B------:R-:W3:Y:S04]  /*15ca0*/  LDL R4, [R1+0xc4] ;  /* 0x0000c40001047983 */ /* 0x000ee80000100800 */
[----:B------:R2:W-:Y:S04]  /*15cb0*/  LDGSTS.E [R186+0x1900], desc[UR16][R190.64], P0 ;  /* 0x01900000beba7fae */ /* 0x0005e80008121850 */
[----:B------:R-:W4:Y:S01]  /*15cc0*/  LDL R191, [R1+0x160] ;  /* 0x0001600001bf7983 */ /* 0x000f220000100800 */
[----:B--2---:R-:W-:-:S03]  /*15cd0*/  IADD3 R190, P1, R5, R3, RZ ;  /* 0x0000000305be7210 */ /* 0x004fc60007f3e0ff */
[----:B------:R-:W2:Y:S02]  /*15ce0*/  LDL R3, [R1+0xc0] ;  /* 0x0000c00001037983 */ /* 0x000ea40000100800 */
[----:B----4-:R-:W-:-:S05]  /*15cf0*/  IMAD.X R191, R191, 0x1, R7, P1 ;  /* 0x00000001bfbf7824 */ /* 0x010fca00008e0607 */
[----:B------:R1:W-:Y:S04]  /*15d00*/  LDGSTS.E [R186+0x1d00], desc[UR16][R190.64], P0 ;  /* 0x01d00000beba7fae */ /* 0x0003e80008121850 */
[----:B------:R-:W1:Y:S02]  /*15d10*/  LDL R191, [R1+0x144] ;  /* 0x0001440001bf7983 */ /* 0x000e640000100800 */
[----:B-1----:R-:W-:Y:S02]  /*15d20*/  IADD3 R190, P1, R5, R191, RZ ;  /* 0x000000bf05be7210 */ /* 0x002fe40007f3e0ff */
[----:B------:R-:W4:Y:S03]  /*15d30*/  LDL R191, [R1+0x140] ;  /* 0x0001400001bf7983 */ /* 0x000f260000100800 */
        /* <DEDUP_REMOVED lines=16> */
[----:B------:R3:W-:Y:S02]  /*15e40*/  LDGSTS.E [R186+0x2d00], desc[UR16][R190.64], P0 ;  /* 0x02d00000beba7fae */ /* 0x0007e40008121850 */
[----:B---3--:R-:W-:Y:S02]  /*15e50*/  IADD3 R190, P1, R5, R4, RZ ;  /* 0x0000000405be7210 */ /* 0x008fe40007f3e0ff */
[----:B------:R-:W3:Y:S03]  /*15e60*/  LDL R4, [R1+0x20] ;  /* 0x0000200001047983 */ /* 0x000ee60000100800 */
[----:B--2---:R-:W-:Y:S02]  /*15e70*/  IMAD.X R191, R3, 0x1, R7, P1 ;  /* 0x0000000103bf7824 */ /* 0x004fe400008e0607 */
[----:B------:R-:W2:Y:S04]  /*15e80*/  LDL R3, [R1] ;  /* 0x0000000001037983 */ /* 0x000ea80000100800 */
[----:B------:R1:W-:Y:S04]  /*15e90*/  LDGSTS.E [R186+0x3100], desc[UR16][R190.64], P0 ;  /* 0x03100000beba7fae */ /* 0x0003e80008121850 */
[----:B------:R-:W1:Y:S02]  /*15ea0*/  LDL R191, [R1+0xa4] ;  /* 0x0000a40001bf7983 */ /* 0x000e640000100800 */
[----:B-1----:R-:W-:-:S02]  /*15eb0*/  IADD3 R190, P1, R5, R191, RZ ;  /* 0x000000bf05be7210 */ /* 0x002fc40007f3e0ff */
        /* <DEDUP_REMOVED lines=19> */
[----:B-1----:R-:W-:-:S05]  /*15ff0*/  IADD3 R190, P1, R5, R191, RZ ;  /* 0x000000bf05be7210 */ /* 0x002fca0007f3e0ff */
[----:B---3--:R-:W-:-:S05]  /*16000*/  IMAD.X R191, R4, 0x1, R7, P1 ;  /* 0x0000000104bf7824 */ /* 0x008fca00008e0607 */
[----:B------:R2:W-:Y:S02]  /*16010*/  LDGSTS.E [R186+0x4500], desc[UR16][R190.64], P0 ;  /* 0x04500000beba7fae */ /* 0x0005e40008121850 */
[C---:B--2---:R-:W-:Y:S02]  /*16020*/  IADD3 R190, P1, R5.reuse, R3, RZ ;  /* 0x0000000305be7210 */ /* 0x044fe40007f3e0ff */
[----:B------:R-:W2:Y:S03]  /*16030*/  LDL R3, [R1+0x658] ;  /* 0x0006580001037983 */ /* 0x000ea60000100800 */
[----:B------:R-:W-:Y:S01]  /*16040*/  IMAD.X R191, R252, 0x1, R7, P1 ;  /* 0x00000001fcbf7824 */ /* 0x000fe200008e0607 */
[----:B------:R1:W-:Y:S04]  /*16050*/  STL [R1+0x750], R252 ;  /* 0x000750fc01007387 */ /* 0x0003e80000100800 */
[----:B------:R3:W-:Y:S04]  /*16060*/  LDGSTS.E [R186+0x4900], desc[UR16][R190.64], P0 ;  /* 0x04900000beba7fae */ /* 0x0007e80008121850 */
[----:B-1----:R-:W4:Y:S01]  /*16070*/  LDL R252, [R1+0x21c] ;  /* 0x00021c0001fc7983 */ /* 0x002f220000100800 */
[----:B---3--:R-:W-:-:S05]  /*16080*/  IADD3 R190, P1, R5, R245, RZ ;  /* 0x000000f505be7210 */ /* 0x008fca0007f3e0ff */
        /* <DEDUP_REMOVED lines=38> */
[----:B-1----:R-:W-:Y:S01]  /*162f0*/  IADD3 R190, P1, R5, R2, RZ ;  /* 0x0000000205be7210 */ /* 0x002fe20007f3e0ff */
[----:B--2---:R-:W-:-:S04]  /*16300*/  VIADD R186, R3, UR5 ;  /* 0x0000000503ba7c36 */ /* 0x004fc80008000000 */
[----:B------:R-:W-:Y:S01]  /*16310*/  IMAD.X R191, R187, 0x1, R7, P1 ;  /* 0x00000001bbbf7824 */ /* 0x000fe200008e0607 */
[----:B------:R-:W-:Y:S04]  /*16320*/  STL [R1+0x69c], R2 ;  /* 0x00069c0201007387 */ /* 0x000fe80000100800 */
[----:B------:R4:W-:Y:S04]  /*16330*/  LDGSTS.E [R186+0x200], desc[UR16][R190.64], P0 ;  /* 0x00200000beba7fae */ /* 0x0009e80008121850 */
[----:B------:R1:W-:Y:S01]  /*16340*/  STL [R1+0x6a0], R187 ;  /* 0x0006a0bb01007387 */ /* 0x0003e20000100800 */
[----:B----4-:R-:W-:-:S03]  /*16350*/  IADD3 R190, P1, R5, R252, RZ ;  /* 0x000000fc05be7210 */ /* 0x010fc60007f3e0ff */
[----:B-1----:R-:W2:Y:S02]  /*16360*/  LDL R187, [R1+0x1f8] ;  /* 0x0001f80001bb7983 */ /* 0x002ea40000100800 */
[----:B------:R-:W-:Y:S02]  /*16370*/  IMAD.X R191, R0, 0x1, R7, P1 ;  /* 0x0000000100bf7824 */ /* 0x000fe400008e0607 */
[----:B------:R-:W3:Y:S04]  /*16380*/  LDL.LU R2, [R1+0x234] ;  /* 0x0002340001027983 */ /* 0x000ee80000300800 */
[----:B------:R-:W4:Y:S04]  /*16390*/  LDL.LU R4, [R1+0x210] ;  /* 0x0002100001047983 */ /* 0x000f280000300800 */
[----:B------:R-:W4:Y:S04]  /*163a0*/  LDL.LU R3, [R1+0x230] ;  /* 0x0002300001037983 */ /* 0x000f280000300800 */
[----:B------:R-:W3:Y:S04]  /*163b0*/  LDL R252, [R1+0x17c] ;  /* 0x00017c0001fc7983 */ /* 0x000ee80000100800 */
[----:B------:R1:W-:Y:S04]  /*163c0*/  STL [R1+0x6a4], R0 ;  /* 0x0006a40001007387 */ /* 0x0003e80000100800 */
[----:B------:R2:W-:Y:S04]  /*163d0*/  LDGSTS.E [R186+0x600], desc[UR16][R190.64], P0 ;  /* 0x00600000beba7fae */ /* 0x0005e80008121850 */
[----:B-1----:R-:W4:Y:S04]  /*163e0*/  LDL.LU R0, [R1+0x198] ;  /* 0x0001980001007983 */ /* 0x002f280000300800 */
[----:B------:R-:W2:Y:S02]  /*163f0*/  LDL R191, [R1+0x1fc] ;  /* 0x0001fc0001bf7983 */ /* 0x000ea40000100800 */
[----:B--2---:R-:W-:-:S05]  /*16400*/  IADD3 R190, P1, R5, R191, RZ ;  /* 0x000000bf05be7210 */ /* 0x004fca0007f3e0ff */
[----:B------:R-:W-:Y:S02]  /*16410*/  IMAD.X R191, R187, 0x1, R7, P1 ;  /* 0x00000001bbbf7824 */ /* 0x000fe400008e0607 */
        /* <DEDUP_REMOVED lines=12> */
[----:B------:R-:W1:Y:S04]  /*164e0*/  LDL R191, [R1+0x19c] ;  /* 0x00019c0001bf7983 */ /* 0x000e680000100800 */
[----:B----4-:R3:W-:Y:S01]  /*164f0*/  STL [R1+0x700], R0 ;  /* 0x0007000001007387 */ /* 0x0107e20000100800 */
[----:B-1----:R-:W-:-:S05]  /*16500*/  IADD3 R190, P1, R5, R191, RZ ;  /* 0x000000bf05be7210 */ /* 0x002fca0007f3e0ff */
[----:B------:R-:W-:Y:S02]  /*16510*/  IMAD.X R191, R0, 0x1, R7, P1 ;  /* 0x0000000100bf7824 */ /* 0x000fe400008e0607 */
[----:B---3--:R-:W3:Y:S04]  /*16520*/  LDL.LU R0, [R1+0x178] ;  /* 0x0001780001007983 */ /* 0x008ee80000300800 */
[----:B------:R1:W-:Y:S02]  /*16530*/  LDGSTS.E [R186+0x1600], desc[UR16][R190.64], P0 ;  /* 0x01600000beba7fae */ /* 0x0003e40008121850 */
[----:B-1----:R-:W-:-:S05]  /*16540*/  IADD3 R190, P1, R5, R252, RZ ;  /* 0x000000fc05be7210 */ /* 0x002fca0007f3e0ff */
[----:B---3--:R-:W-:Y:S01]  /*16550*/  IMAD.X R191, R0, 0x1, R7, P1 ;  /* 0x0000000100bf7824 */ /* 0x008fe200008e0607 */
[----:B------:R1:W-:Y:S04]  /*16560*/  STL [R1+0x708], R0 ;  /* 0x0007080001007387 */ /* 0x0003e80000100800 */
[----:B------:R2:W-:Y:S04]  /*16570*/  LDGSTS.E [R186+0x1a00], desc[UR16][R190.64], P0 ;  /* 0x01a00000beba7fae */ /* 0x0005e80008121850 */
[----:B-1----:R-:W3:Y:S04]  /*16580*/  LDL.LU R0, [R1+0x158] ;  /* 0x0001580001007983 */ /* 0x002ee80000300800 */
[----:B------:R-:W4:Y:S01]  /*16590*/  LDL R252, [R1+0xdc] ;  /* 0x0000dc0001fc7983 */ /* 0x000f220000100800 */
[----:B--2---:R-:W-:-:S03]  /*165a0*/  IADD3 R190, P1, R5, R187, RZ ;  /* 0x000000bb05be7210 */ /* 0x004fc60007f3e0ff */
[----:B------:R-:W2:Y:S02]  /*165b0*/  LDL R187, [R1+0xd8] ;  /* 0x0000d80001bb7983 */ /* 0x000ea40000100800 */
[----:B---3--:R-:W-:Y:S02]  /*165c0*/  IMAD.X R191, R0, 0x1, R7, P1 ;  /* 0x0000000100bf7824 */ /* 0x008fe400008e0607 */
[----:B------:R1:W-:Y:S04]  /*165d0*/  STL [R1+0x710], R0 ;  /* 0x0007100001007387 */ /* 0x0003e80000100800 */
[----:B------:R3:W-:Y:S04]  /*165e0*/  LDGSTS.E [R186+0x1e00], desc[UR16][R190.64], P0 ;  /* 0x01e00000beba7fae */ /* 0x0007e80008121850 */
[----:B-1----:R-:W4:Y:S04]  /*165f0*/  LDL.LU R0, [R1+0x138] ;  /* 0x0001380001007983 */ /* 0x002f280000300800 */
[----:B------:R-:W3:Y:S02]  /*16600*/  LDL R191, [R1+0x13c] ;  /* 0x00013c0001bf7983 */ /* 0x000ee40000100800 */
[----:B---3--:R-:W-:-:S02]  /*16610*/  IADD3 R190, P1, R5, R191, RZ ;  /* 0x000000bf05be7210 */ /* 0x008fc40007f3e0ff */
[----:B----4-:R1:W-:Y:S03]  /*16620*/  STL [R1+0x714], R0 ;  /* 0x0007140001007387 */ /* 0x0103e60000100800 */
[----:B------:R-:W-:-:S05]  /*16630*/  IMAD.X R191, R0, 0x1, R7, P1 ;  /* 0x0000000100bf7824 */ /* 0x000fca00008e0607 */
        /* <DEDUP_REMOVED lines=9> */
[----:B---3--:R-:W-:-:S05]  /*166d0*/  IADD3 R190, P1, R5, R191, RZ ;  /* 0x000000bf05be7210 */ /* 0x008fca0007f3e0ff */
[----:B----4-:R-:W-:-:S05]  /*166e0*/  IMAD.X R191, R0, 0x1, R7, P1 ;  /* 0x0000000100bf7824 */ /* 0x010fca00008e0607 */
[----:B------:R1:W-:Y:S04]  /*166f0*/  LDGSTS.E [R186+0x2a00], desc[UR16][R190.64], P0 ;  /* 0x02a00000beba7fae */ /* 0x0003e80008121850 */
[----:B------:R3:W-:Y:S01]  /*16700*/  STL [R1+0x724], R0 ;  /* 0x0007240001007387 */ /* 0x0007e20000100800 */
[----:B-1----:R-:W-:-:S03]  /*16710*/  IADD3 R190, P1, R5, R252, RZ ;  /* 0x000000fc05be7210 */ /* 0x002fc60007f3e0ff */
[----:B---3--:R-:W3:Y:S02]  /*16720*/  LDL R0, [R1+0x18] ;  /* 0x0000180001007983 */ /* 0x008ee40000100800 */
[----:B--2---:R-:W-:Y:S02]  /*16730*/  IMAD.X R191, R187, 0x1, R7, P1 ;  /* 0x00000001bbbf7824 */ /* 0x004fe400008e0607 */
[----:B------:R-:W2:Y:S04]  /*16740*/  LDL R187, [R1+0x38] ;  /* 0x0000380001bb7983 */ /* 0x000ea80000100800 */
[----:B------:R-:W4:Y:S04]  /*16750*/  LDL.LU R252, [R1+0x1c] ;  /* 0x00001c0001fc7983 */ /* 0x000f280000300800 */
        /* <DEDUP_REMOVED lines=23> */
[----:B--2---:R-:W-:Y:S02]  /*168d0*/  IMAD.X R191, R187, 0x1, R7, P1 ;  /* 0x00000001bbbf7824 */ /* 0x004fe400008e0607 */
[----:B------:R-:W2:Y:S04]  /*168e0*/  LDL R187, [R1+0x64c] ;  /* 0x00064c0001bb7983 */ /* 0x000ea80000100800 */
[----:B------:R4:W-:Y:S02]  /*168f0*/  LDGSTS.E [R186+0x4200], desc[UR16][R190.64], P0 ;  /* 0x04200000beba7fae */ /* 0x0009e40008121850 */
[----:B----4-:R-:W-:-:S05]  /*16900*/  IADD3 R190, P1, R5, R252, RZ ;  /* 0x000000fc05be7210 */ /* 0x010fca0007f3e0ff */
[----:B------:R-:W-:Y:S02]  /*16910*/  IMAD.X R191, R0, 0x1, R7, P1 ;  /* 0x0000000100bf7824 */ /* 0x000fe400008e0607 */
[----:B------:R-:W3:Y:S04]  /*16920*/  LDL R0, [R1+0x214] ;  /* 0x0002140001007983 */ /* 0x000ee80000100800 */
        /* <DEDUP_REMOVED lines=46> */
[----:B------:R1:W-:Y:S04]  /*16c10*/  STL [R1+0x754], R250 ;  /* 0x000754fa01007387 */ /* 0x0003e80000100800 */
[----:B------:R3:W-:Y:S04]  /*16c20*/  LDGSTS.E [R186+0x300], desc[UR16][R190.64], P0 ;  /* 0x00300000beba7fae */ /* 0x0007e80008121850 */
[----:B-1----:R-:W2:Y:S01]  /*16c30*/  LDL R250, [R1+0x1d0] ;  /* 0x0001d00001fa7983 */ /* 0x002ea20000100800 */
[----:B---3--:R-:W-:-:S03]  /*16c40*/  IADD3 R190, P1, R5, R0, RZ ;  /* 0x0000000005be7210 */ /* 0x008fc60007f3e0ff */
[----:B------:R1:W-:Y:S02]  /*16c50*/  STL [R1+0x6a8], R2 ;  /* 0x0006a80201007387 */ /* 0x0003e40000100800 */
[----:B------:R-:W-:-:S05]  /*16c60*/  IMAD.X R191, R4, 0x1, R7, P1 ;  /* 0x0000000104bf7824 */ /* 0x000fca00008e0607 */
[----:B------:R3:W-:Y:S04]  /*16c70*/  LDGSTS.E [R186+0x700], desc[UR16][R190.64], P0 ;  /* 0x00700000beba7fae */ /* 0x0007e80008121850 */
[----:B-1----:R-:W4:Y:S04]  /*16c80*/  LDL R2, [R1+0x1d4] ;  /* 0x0001d40001027983 */ /* 0x002f280000100800 */
[----:B------:R1:W-:Y:S04]  /*16c90*/  STL [R1+0x6ac], R3 ;  /* 0x0006ac0301007387 */ /* 0x0003e80000100800 */
[----:B-1----:R-:W2:Y:S04]  /*16ca0*/  LDL.LU R3, [R1+0x190] ;  /* 0x0001900001037983 */ /* 0x002ea80000300800 */
[----:B------:R-:W2:Y:S04]  /*16cb0*/  LDL R187, [R1+0x1b0] ;  /* 0x0001b00001bb7983 */ /* 0x000ea80000100800 */
[----:B------:R-:W2:Y:S04]  /*16cc0*/  LDL R0, [R1+0x194] ;  /* 0x0001940001007983 */ /* 0x000ea80000100800 */
[----:B------:R1:W-:Y:S04]  /*16cd0*/  STL [R1+0x6b0], R4 ;  /* 0x0006b00401007387 */ /* 0x0003e80000100800 */
[----:B-1----:R-:W2:Y:S04]  /*16ce0*/  LDL.LU R4, [R1+0x1b4] ;  /* 0x0001b40001047983 */ /* 0x002ea80000300800 */
[----:B------:R-:W3:Y:S02]  /*16cf0*/  LDL R191, [R1+0x1f4] ;  /* 0x0001f40001bf7983 */ /* 0x000ee40000100800 */
[----:B---3--:R-:W-:-:S02]  /*16d00*/  IADD3 R190, P1, R5, R191, RZ ;  /* 0x000000bf05be7210 */ /* 0x008fc40007f3e0ff */
[----:B------:R-:W3:Y:S03]  /*16d10*/  LDL R191, [R1+0x1f0] ;  /* 0x0001f00001bf7983 */ /* 0x000ee60000100800 */
[----:B---3--:R-:W-:-:S05]  /*16d20*/  IMAD.X R191, R191, 0x1, R7, P1 ;  /* 0x00000001bfbf7824 */ /* 0x008fca00008e0607 */
[----:B------:R4:W-:Y:S02]  /*16d30*/  LDGSTS.E [R186+0xb00], desc[UR16][R190.64], P0 ;  /* 0x00b00000beba7fae */ /* 0x0009e40008121850 */
[----:B----4-:R-:W-:-:S05]  /*16d40*/  IADD3 R190, P1, R5, R2, RZ ;  /* 0x0000000205be7210 */ /* 0x010fca0007f3e0ff */
[----:B--2---:R-:W-:Y:S02]  /*16d50*/  IMAD.X R191, R250, 0x1, R7, P1 ;  /* 0x00000001fabf7824 */ /* 0x004fe400008e0607 */
[----:B------:R-:W2:Y:S04]  /*16d60*/  LDL R250, [R1+0x154] ;  /* 0x0001540001fa7983 */ /* 0x000ea80000100800 */
[----:B------:R1:W-:Y:S04]  /*16d70*/  LDGSTS.E [R186+0xf00], desc[UR16][R190.64], P0 ;  /* 0x00f00000beba7fae */ /* 0x0003e80008121850 */
[----:B------:R-:W3:Y:S01]  /*16d80*/  LDL.LU R2, [R1+0x130] ;  /* 0x0001300001027983 */ /* 0x000ee20000300800 */
[----:B-1----:R-:W-:-:S05]  /*16d90*/  IADD3 R190, P1, R5, R4, RZ ;  /* 0x0000000405be7210 */ /* 0x002fca0007f3e0ff */
[----:B------:R-:W-:-:S05]  /*16da0*/  IMAD.X R191, R187, 0x1, R7, P1 ;  /* 0x00000001bbbf7824 */ /* 0x000fca00008e0607 */
[----:B------:R1:W-:Y:S04]  /*16db0*/  LDGSTS.E [R186+0x1300], desc[UR16][R190.64], P0 ;  /* 0x01300000beba7fae */ /* 0x0003e80008121850 */
[----:B------:R4:W-:Y:S01]  /*16dc0*/  STL [R1+0x704], R4 ;  /* 0x0007040401007387 */ /* 0x0009e20000100800 */
[----:B-1----:R-:W-:-:S03]  /*16dd0*/  IADD3 R190, P1, R5, R0, RZ ;  /* 0x0000000005be7210 */ /* 0x002fc60007f3e0ff */
[----:B----4-:R-:W4:Y:S02]  /*16de0*/  LDL.LU R4, [R1+0x170] ;  /* 0x0001700001047983 */ /* 0x010f240000300800 */
[----:B------:R-:W-:Y:S02]  /*16df0*/  IMAD.X R191, R3, 0x1, R7, P1 ;  /* 0x0000000103bf7824 */ /* 0x000fe400008e0607 */
[----:B------:R-:W3:Y:S04]  /*16e00*/  LDL.LU R187, [R1+0x110] ;  /* 0x0001100001bb7983 */ /* 0x000ee80000300800 */
[----:B------:R-:W3:Y:S04]  /*16e10*/  LDL.LU R0, [R1+0x114] ;  /* 0x0001140001007983 */ /* 0x000ee80000300800 */
[----:B------:R1:W-:Y:S04]  /*16e20*/  STL [R1+0x70c], R3 ;  /* 0x00070c0301007387 */ /* 0x0003e80000100800 */
[----:B------:R4:W-:Y:S04]  /*16e30*/  LDGSTS.E [R186+0x1700], desc[UR16][R190.64], P0 ;  /* 0x01700000beba7fae */ /* 0x0009e80008121850 */
[----:B-1----:R-:W3:Y:S04]  /*16e40*/  LDL.LU R3, [R1+0x150] ;  /* 0x0001500001037983 */ /* 0x002ee80000300800 */
[----:B------:R-:W2:Y:S04]  /*16e50*/  LDL R191, [R1+0x174] ;  /* 0x0001740001bf7983 */ /* 0x000ea80000100800 */
[----:B----4-:R1:W-:Y:S01]  /*16e60*/  STL [R1+0x718], R4 ;  /* 0x0007180401007387 */ /* 0x0103e20000100800 */
[----:B--2---:R-:W-:-:S05]  /*16e70*/  IADD3 R190, P1, R5, R191, RZ ;  /* 0x000000bf05be7210 */ /* 0x004fca0007f3e0ff */
[--C-:B------:R-:W-:Y:S02]  /*16e80*/  IMAD.X R191, R4, 0x1, R7.reuse, P1 ;  /* 0x0000000104bf7824 */ /* 0x100fe400008e0607 */
[----:B-1----:R-:W2:Y:S04]  /*16e90*/  LDL.LU R4, [R1+0x134] ;  /* 0x0001340001047983 */ /* 0x002ea80000300800 */
[----:B------:R1:W-:Y:S02]  /*16ea0*/  LDGSTS.E [R186+0x1b00], desc[UR16][R190.64], P0 ;  /* 0x01b00000beba7fae */ /* 0x0003e40008121850 */
[----:B-1----:R-:W-:Y:S02]  /*16eb0*/  IADD3 R190, P1, R5, R250, RZ ;  /* 0x000000fa05be7210 */ /* 0x002fe40007f3e0ff */
[----:B------:R-:W4:Y:S03]  /*16ec0*/  LDL R250, [R1+0xb4] ;  /* 0x0000b40001fa7983 */ /* 0x000f260000100800 */
[----:B---3--:R-:W-:-:S05]  /*16ed0*/  IMAD.X R191, R3, 0x1, R7, P1 ;  /* 0x0000000103bf7824 */ /* 0x008fca00008e0607 */
[----:B------:R2:W-:Y:S04]  /*16ee0*/  LDGSTS.E [R186+0x1f00], desc[UR16][R190.64], P0 ;  /* 0x01f00000beba7fae */ /* 0x0005e80008121850 */
[----:B------:R1:W-:Y:S04]  /*16ef0*/  STL [R1+0x720], R3 ;  /* 0x0007200301007387 */ /* 0x0003e80000100800 */
[----:B-1----:R-:W3:Y:S01]  /*16f00*/  LDL.LU R3, [R1+0xf0] ;  /* 0x0000f00001037983 */ /* 0x002ee20000300800 */
[----:B--2---:R-:W-:-:S05]  /*16f10*/  IADD3 R190, P1, R5, R4, RZ ;  /* 0x0000000405be7210 */ /* 0x004fca0007f3e0ff */
[----:B------:R-:W-:Y:S01]  /*16f20*/  IMAD.X R191, R2, 0x1, R7, P1 ;  /* 0x0000000102bf7824 */ /* 0x000fe200008e0607 */
[----:B------:R1:W-:Y:S04]  /*16f30*/  STL [R1+0x728], R4 ;  /* 0x0007280401007387 */ /* 0x0003e80000100800 */
[----:B------:R2:W-:Y:S04]  /*16f40*/  LDGSTS.E [R186+0x2300], desc[UR16][R190.64], P0 ;  /* 0x02300000beba7fae */ /* 0x0005e80008121850 */
[----:B-1----:R-:W4:Y:S01]  /*16f50*/  LDL.LU R4, [R1+0xd0] ;  /* 0x0000d00001047983 */ /* 0x002f220000300800 */
[----:B--2---:R-:W-:-:S03]  /*16f60*/  IADD3 R190, P1, R5, R0, RZ ;  /* 0x0000000005be7210 */ /* 0x004fc60007f3e0ff */
[----:B------:R1:W-:Y:S02]  /*16f70*/  STL [R1+0x72c], R2 ;  /* 0x00072c0201007387 */ /* 0x0003e40000100800 */
[----:B------:R-:W-:-:S05]  /*16f80*/  IMAD.X R191, R187, 0x1, R7, P1 ;  /* 0x00000001bbbf7824 */ /* 0x000fca00008e0607 */
[----:B------:R2:W-:Y:S04]  /*16f90*/  LDGSTS.E [R186+0x2700], desc[UR16][R190.64], P0 ;  /* 0x02700000beba7fae */ /* 0x0005e80008121850 */
[----:B-1----:R-:W4:Y:S04]  /*16fa0*/  LDL.LU R2, [R1+0xb0] ;  /* 0x0000b00001027983 */ /* 0x002f280000300800 */
[----:B------:R1:W-:Y:S04]  /*16fb0*/  STL [R1+0x730], R0 ;  /* 0x0007300001007387 */ /* 0x0003e80000100800 */
[----:B-1----:R-:W4:Y:S04]  /*16fc0*/  LDL.LU R0, [R1+0xd4] ;  /* 0x0000d40001007983 */ /* 0x002f280000300800 */
[----:B------:R1:W-:Y:S04]  /*16fd0*/  STL [R1+0x734], R187 ;  /* 0x000734bb01007387 */ /* 0x0003e80000100800 */
[----:B-1----:R-:W4:Y:S04]  /*16fe0*/  LDL.LU R187, [R1+0x90] ;  /* 0x0000900001bb7983 */ /* 0x002f280000300800 */
[----:B------:R-:W2:Y:S04]  /*16ff0*/  LDL R191, [R1+0xf4] ;  /* 0x0000f40001bf7983 */ /* 0x000ea80000100800 */
[----:B---3--:R1:W-:Y:S01]  /*17000*/  STL [R1+0x738], R3 ;  /* 0x0007380301007387 */ /* 0x0083e20000100800 */
[----:B--2---:R-:W-:-:S05]  /*17010*/  IADD3 R190, P1, R5, R191, RZ ;  /* 0x000000bf05be7210 */ /* 0x004fca0007f3e0ff */
[----:B------:R-:W-:Y:S02]  /*17020*/  IMAD.X R191, R3, 0x1, R7, P1 ;  /* 0x0000000103bf7824 */ /* 0x000fe400008e0607 */
[----:B-1----:R-:W2:Y:S04]  /*17030*/  LDL.LU R3, [R1+0x70] ;  /* 0x0000700001037983 */ /* 0x002ea80000300800 */
[----:B------:R1:W-:Y:S04]  /*17040*/  LDGSTS.E [R186+0x2b00], desc[UR16][R190.64], P0 ;  /* 0x02b00000beba7fae */ /* 0x0003e80008121850 */
[----:B----4-:R3:W-:Y:S01]  /*17050*/  STL [R1+0x73c], R0 ;  /* 0x00073c0001007387 */ /* 0x0107e20000100800 */
[----:B-1----:R-:W-:-:S03]  /*17060*/  IADD3 R190, P1, R5, R0, RZ ;  /* 0x0000000005be7210 */ /* 0x002fc60007f3e0ff */
[----:B---3--:R-:W3:Y:S02]  /*17070*/  LDL.LU R0, [R1+0x94] ;  /* 0x0000940001007983 */ /* 0x008ee40000300800 */
[----:B------:R-:W-:-:S05]  /*17080*/  IMAD.X R191, R4, 0x1, R7, P1 ;  /* 0x0000000104bf7824 */ /* 0x000fca00008e0607 */
[----:B------:R1:W-:Y:S02]  /*17090*/  LDGSTS.E [R186+0x2f00], desc[UR16][R190.64], P0 ;  /* 0x02f00000beba7fae */ /* 0x0003e40008121850 */
[----:B-1----:R-:W-:-:S05]  /*170a0*/  IADD3 R190, P1, R5, R250, RZ ;  /* 0x000000fa05be7210 */ /* 0x002fca0007f3e0ff */
[----:B------:R-:W-:Y:S01]  /*170b0*/  IMAD.X R191, R2, 0x1, R7, P1 ;  /* 0x0000000102bf7824 */ /* 0x000fe200008e0607 */
[----:B------:R1:W-:Y:S04]  /*170c0*/  STL [R1+0x740], R4 ;  /* 0x0007400401007387 */ /* 0x0003e80000100800 */
[----:B------:R3:W-:Y:S04]  /*170d0*/  LDGSTS.E [R186+0x3300], desc[UR16][R190.64], P0 ;  /* 0x03300000beba7fae */ /* 0x0007e80008121850 */
[----:B-1----:R-:W4:Y:S04]  /*170e0*/  LDL.LU R4, [R1+0x50] ;  /* 0x0000500001047983 */ /* 0x002f280000300800 */
[----:B------:R-:W4:Y:S04]  /*170f0*/  LDL.LU R250, [R1+0x14] ;  /* 0x0000140001fa7983 */ /* 0x000f280000300800 */
[----:B------:R1:W-:Y:S04]  /*17100*/  STL [R1+0x744], R2 ;  /* 0x0007440201007387 */ /* 0x0003e80000100800 */
[----:B-1----:R-:W4:Y:S01]  /*17110*/  LDL.LU R2, [R1+0x30] ;  /* 0x0000300001027983 */ /* 0x002f220000300800 */
[----:B---3--:R-:W-:-:S03]  /*17120*/  IADD3 R190, P1, R5, R0, RZ ;  /* 0x0000000005be7210 */ /* 0x008fc60007f3e0ff */
[----:B------:R1:W-:Y:S02]  /*17130*/  STL [R1+0x748], R0 ;  /* 0x0007480001007387 */ /* 0x0003e40000100800 */
[----:B------:R-:W-:-:S05]  /*17140*/  IMAD.X R191, R187, 0x1, R7, P1 ;  /* 0x00000001bbbf7824 */ /* 0x000fca00008e0607 */
[----:B------:R3:W-:Y:S04]  /*17150*/  LDGSTS.E [R186+0x3700], desc[UR16][R190.64], P0 ;  /* 0x03700000beba7fae */ /* 0x0007e80008121850 */
[----:B-1----:R-:W4:Y:S04]  /*17160*/  LDL.LU R0, [R1+0x54] ;  /* 0x0000540001007983 */ /* 0x002f280000300800 */
[----:B------:R1:W-:Y:S04]  /*17170*/  STL [R1+0x74c], R187 ;  /* 0x00074cbb01007387 */ /* 0x0003e80000100800 */
[----:B-1----:R-:W4:Y:S04]  /*17180*/  LDL.LU R187, [R1+0x10] ;  /* 0x0000100001bb7983 */ /* 0x002f280000300800 */
[----:B------:R-:W3:Y:S02]  /*17190*/  LDL R191, [R1+0x74] ;  /* 0x0000740001bf7983 */ /* 0x000ee40000100800 */
[----:B---3--:R-:W-:-:S05]  /*171a0*/  IADD3 R190, P1, R5, R191, RZ ;  /* 0x000000bf05be7210 */ /* 0x008fca0007f3e0ff */
[----:B--2---:R-:W-:-:S05]  /*171b0*/  IMAD.X R191, R3, 0x1, R7, P1 ;  /* 0x0000000103bf7824 */ /* 0x004fca00008e0607 */
[----:B------:R4:W-:Y:S02]  /*171c0*/  LDGSTS.E [R186+0x3b00], desc[UR16][R190.64], P0 ;  /* 0x03b00000beba7fae */ /* 0x0009e40008121850 */
[----:B----4-:R-:W-:-:S05]  /*171d0*/  IADD3 R190, P1, R5, R0, RZ ;  /* 0x0000000005be7210 */ /* 0x010fca0007f3e0ff */
[----:B------:R-:W-:-:S05]  /*171e0*/  IMAD.X R191, R4, 0x1, R7, P1 ;  /* 0x0000000104bf7824 */ /* 0x000fca00008e0607 */
[----:B------:R1:W-:Y:S04]  /*171f0*/  LDGSTS.E [R186+0x3f00], desc[UR16][R190.64], P0 ;  /* 0x03f00000beba7fae */ /* 0x0003e80008121850 */
[----:B------:R-:W1:Y:S04]  /*17200*/  LDL R191, [R1+0x34] ;  /* 0x0000340001bf7983 */ /* 0x000e680000100800 */
[----:B------:R2:W-:Y:S04]  /*17210*/  STL [R1+0x6b4], R5 ;  /* 0x0006b40501007387 */ /* 0x0005e80000100800 */
[----:B------:R3:W-:Y:S04]  /*17220*/  STL [R1+0x6b8], R7 ;  /* 0x0006b80701007387 */ /* 0x0007e80000100800 */
[----:B------:R4:W-:Y:S01]  /*17230*/  STL [R1+0x6bc], R6 ;  /* 0x0006bc0601007387 */ /* 0x0009e20000100800 */
        /* <DEDUP_REMOVED lines=45> */
[----:B-1----:R-:W-:Y:S02]  /*17510*/  IADD3 R190, P1, R5, R183, RZ ;  /* 0x000000b705be7210 */ /* 0x002fe40007f3e0ff */
[----:B--2---:R-:W-:-:S03]  /*17520*/  SHF.R.S32.HI R5, RZ, 0x1f, R6 ;  /* 0x0000001fff057819 */ /* 0x004fc60000011406 */
[----:B------:R-:W-:Y:S01]  /*17530*/  IMAD.X R191, R12, 0x1, R7, P1 ;  /* 0x000000010cbf7824 */ /* 0x000fe200008e0607 */
[C---:B------:R-:W-:Y:S01]  /*17540*/  SHF.L.U64.HI R5, R6.reuse, 0x2, R5 ;  /* 0x0000000206057819 */ /* 0x040fe20000010205 */
[----:B---3--:R-:W2:Y:S04]  /*17550*/  LDL.LU R7, [R1] ;  /* 0x0000000001077983 */ /* 0x008ea80000300800 */
[----:B------:R1:W-:Y:S01]  /*17560*/  LDGSTS.E [R186+0x7f00], desc[UR16][R190.64], P0 ;  /* 0x07f00000beba7fae */ /* 0x0003e20008121850 */
[----:B------:R-:W-:Y:S02]  /*17570*/  LEA R188, P0, R6, R188, 0x2 ;  /* 0x000000bc06bc7211 */ /* 0x000fe400078010ff */
[-C--:B------:R-:W-:Y:S01]  /*17580*/  IADD3 R8, P1, R8, R185.reuse, RZ ;  /* 0x000000b908087210 */ /* 0x080fe20007f3e0ff */
[----:B------:R-:W-:Y:S01]  /*17590*/  UIADD3 UR4, UR4, 0x1, URZ ;  /* 0x0000000104047890 */ /* 0x000fe2000fffe03f */
[-C--:B------:R-:W-:Y:S01]  /*175a0*/  IADD3 R183, P3, R183, R185.reuse, RZ ;  /* 0x000000b9b7b77210 */ /* 0x080fe20007f7e0ff */
[----:B------:R-:W-:Y:S01]  /*175b0*/  IMAD.X R189, R189, 0x1, R5, P0 ;  /* 0x00000001bdbd7824 */ /* 0x000fe200000e0605 */
[-C--:B------:R-:W-:Y:S01]  /*175c0*/  IADD3 R9, P6, R9, R185.reuse, RZ ;  /* 0x000000b909097210 */ /* 0x080fe20007fde0ff */
[----:B------:R-:W3:Y:S01]  /*175d0*/  LDL.LU R5, [R1+0x8] ;  /* 0x0000080001057983 */ /* 0x000ee20000300800 */
[-C--:B------:R-:W-:Y:S01]  /*175e0*/  IADD3 R11, P0, R11, R185.reuse, RZ ;  /* 0x000000b90b0b7210 */ /* 0x080fe20007f1e0ff */
[--C-:B------:R-:W-:Y:S01]  /*175f0*/  IMAD.X R14, R14, 0x1, R184.reuse, P1 ;  /* 0x000000010e0e7824 */ /* 0x100fe200008e06b8 */
        /* <DEDUP_REMOVED lines=52> */
[----:B----4-:R-:W4:Y:S01]  /*17940*/  LDL.LU R6, [R1+0x24] ;  /* 0x0000240001067983 */ /* 0x010f220000300800 */
[----:B------:R-:W-:Y:S01]  /*17950*/  IADD3 R223, P0, R223, R185, RZ ;  /* 0x000000b9dfdf7210 */ /* 0x000fe20007f1e0ff */
[----:B------:R-:W-:-:S02]  /*17960*/  IMAD.X R208, R208, 0x1, R184, P6 ;  /* 0x00000001d0d07824 */ /* 0x000fc400030e06b8 */
[----:B------:R-:W1:Y:S01]  /*17970*/  LDL.LU R186, [R1+0x4] ;  /* 0x0000040001ba7983 */ /* 0x000e620000300800 */
[-C--:B------:R-:W-:Y:S01]  /*17980*/  IADD3 R10, P5, R10, R185.reuse, RZ ;  /* 0x000000b90a0a7210 */ /* 0x080fe20007fbe0ff */
[--C-:B------:R-:W-:Y:S01]  /*17990*/  IMAD.X R216, R216, 0x1, R184.reuse, P1 ;  /* 0x00000001d8d87824 */ /* 0x100fe200008e06b8 */
[-C--:B------:R-:W-:Y:S01]  /*179a0*/  IADD3 R219, P6, R219, R185.reuse, RZ ;  /* 0x000000b9dbdb7210 */ /* 0x080fe20007fde0ff */
[----:B------:R-:W-:Y:S01]  /*179b0*/  STL [R1+0x6c4], R189 ;  /* 0x0006c4bd01007387 */ /* 0x000fe20000100800 */
[--C-:B------:R-:W-:Y:S01]  /*179c0*/  IMAD.X R214, R214, 0x1, R184.reuse, P3 ;  /* 0x00000001d6d67824 */ /* 0x100fe200018e06b8 */
[-C--:B------:R-:W-:Y:S02]  /*179d0*/  IADD3 R227, P1, R227, R185.reuse, RZ ;  /* 0x000000b9e3e37210 */ /* 0x080fe40007f3e0ff */
[----:B------:R2:W-:Y:S01]  /*179e0*/  STL [R1+0x6c0], R188 ;  /* 0x0006c0bc01007387 */ /* 0x0005e20000100800 */
[-C--:B------:R-:W-:Y:S01]  /*179f0*/  IADD3 R225, P3, R225, R185.reuse, RZ ;  /* 0x000000b9e1e17210 */ /* 0x080fe20007f7e0ff */
[--C-:B------:R-:W-:Y:S01]  /*17a00*/  IMAD.X R222, R222, 0x1, R184.reuse, P0 ;  /* 0x00000001dede7824 */ /* 0x100fe200000e06b8 */
[-C--:B------:R-:W-:Y:S01]  /*17a10*/  IADD3 R233, P0, R233, R185.reuse, RZ ;  /* 0x000000b9e9e97210 */ /* 0x080fe20007f1e0ff */
[--C-:B------:R-:W-:Y:S01]  /*17a20*/  IMAD.X R218, R218, 0x1, R184.reuse, P6 ;  /* 0x00000001dada7824 */ /* 0x100fe200030e06b8 */
[----:B------:R-:W-:Y:S01]  /*17a30*/  IADD3 R229, P6, R229, R185, RZ ;  /* 0x000000b9e5e57210 */ /* 0x000fe20007fde0ff */
[----:B------:R-:W0:Y:S04]  /*17a40*/  LDGDEPBAR ;  /* 0x00000000000079af */ /* 0x000e280000000000 */
[----:B--2---:R-:W2:Y:S04]  /*17a50*/  LDL.LU R188, [R1+0x2c] ;  /* 0x00002c0001bc7983 */ /* 0x004ea80000300800 */
[----:B------:R-:W-:Y:S01]  /*17a60*/  STL [R1+0x6c8], R183 ;  /* 0x0006c8b701007387 */ /* 0x000fe20000100800 */
[----:B------:R-:W-:-:S03]  /*17a70*/  IMAD.X R226, R226, 0x1, R184, P1 ;  /* 0x00000001e2e27824 */ /* 0x000fc600008e06b8 */
[----:B------:R-:W-:Y:S01]  /*17a80*/  STL [R1+0x6cc], R8 ;  /* 0x0006cc0801007387 */ /* 0x000fe20000100800 */
[----:B------:R-:W-:-:S03]  /*17a90*/  IMAD.X R224, R224, 0x1, R184, P3 ;  /* 0x00000001e0e07824 */ /* 0x000fc600018e06b8 */
[----:B------:R-:W-:Y:S01]  /*17aa0*/  STL [R1+0x6d0], R9 ;  /* 0x0006d00901007387 */ /* 0x000fe20000100800 */
[----:B------:R-:W-:-:S03]  /*17ab0*/  IADD3 R237, P1, R237, R185, RZ ;  /* 0x000000b9eded7210 */ /* 0x000fc60007f3e0ff */
[----:B------:R-:W-:Y:S01]  /*17ac0*/  STL [R1+0x6d4], R10 ;  /* 0x0006d40a01007387 */ /* 0x000fe20000100800 */
[-C--:B------:R-:W-:Y:S01]  /*17ad0*/  IADD3 R235, P3, R235, R185.reuse, RZ ;  /* 0x000000b9ebeb7210 */ /* 0x080fe20007f7e0ff */
[--C-:B------:R-:W-:Y:S02]  /*17ae0*/  IMAD.X R232, R232, 0x1, R184.reuse, P0 ;  /* 0x00000001e8e87824 */ /* 0x100fe400000e06b8 */
[----:B------:R-:W-:Y:S01]  /*17af0*/  STL [R1+0x6d8], R11 ;  /* 0x0006d80b01007387 */ /* 0x000fe20000100800 */
[----:B------:R-:W-:Y:S01]  /*17b00*/  IMAD.X R18, R18, 0x1, R184, P5 ;  /* 0x0000000112127824 */ /* 0x000fe200028e06b8 */
[-C--:B------:R-:W-:Y:S02]  /*17b10*/  IADD3 R243, P0, R243, R185.reuse, RZ ;  /* 0x000000b9f3f37210 */ /* 0x080fe40007f1e0ff */
[----:B------:R-:W-:Y:S01]  /*17b20*/  STL [R1+0x6dc], R12 ;  /* 0x0006dc0c01007387 */ /* 0x000fe20000100800 */
[----:B------:R-:W-:-:S03]  /*17b30*/  IADD3 R19, P5, R19, R185, RZ ;  /* 0x000000b913137210 */ /* 0x000fc60007fbe0ff */
[----:B------:R-:W-:Y:S01]  /*17b40*/  STL [R1+0x6e0], R13 ;  /* 0x0006e00d01007387 */ /* 0x000fe20000100800 */
[----:B------:R-:W-:-:S03]  /*17b50*/  IMAD.X R228, R228, 0x1, R184, P6 ;  /* 0x00000001e4e47824 */ /* 0x000fc600030e06b8 */
[----:B------:R-:W-:Y:S01]  /*17b60*/  STL [R1+0x6e4], R14 ;  /* 0x0006e40e01007387 */ /* 0x000fe20000100800 */
[-C--:B------:R-:W-:Y:S01]  /*17b70*/  IADD3 R239, P6, R239, R185.reuse, RZ ;  /* 0x000000b9efef7210 */ /* 0x080fe20007fde0ff */
[--C-:B------:R-:W-:Y:S02]  /*17b80*/  IMAD.X R236, R236, 0x1, R184.reuse, P1 ;  /* 0x00000001ecec7824 */ /* 0x100fe400008e06b8 */
[----:B------:R-:W-:Y:S01]  /*17b90*/  STL [R1+0x6e8], R15 ;  /* 0x0006e80f01007387 */ /* 0x000fe20000100800 */
[--C-:B------:R-:W-:Y:S01]  /*17ba0*/  IMAD.X R234, R234, 0x1, R184.reuse, P3 ;  /* 0x00000001eaea7824 */ /* 0x100fe200018e06b8 */
[-C--:B------:R-:W-:Y:S02]  /*17bb0*/  IADD3 R247, P1, R247, R185.reuse, RZ ;  /* 0x000000b9f7f77210 */ /* 0x080fe40007f3e0ff */
[----:B------:R-:W-:Y:S01]  /*17bc0*/  STL [R1+0x6ec], R16 ;  /* 0x0006ec1001007387 */ /* 0x000fe20000100800 */
[----:B------:R-:W-:Y:S01]  /*17bd0*/  IADD3 R245, P3, R245, R185, RZ ;  /* 0x000000b9f5f57210 */ /* 0x000fe20007f7e0ff */
[----:B------:R-:W-:-:S02]  /*17be0*/  IMAD.X R242, R242, 0x1, R184, P0 ;  /* 0x00000001f2f27824 */ /* 0x000fc400000e06b8 */
[----:B------:R3:W-:Y:S01]  /*17bf0*/  STL [R1+0x6f0], R17 ;  /* 0x0006f01101007387 */ /* 0x0007e20000100800 */
[--C-:B------:R-:W-:Y:S01]  /*17c00*/  IMAD.X R238, R238, 0x1, R184.reuse, P6 ;  /* 0x00000001eeee7824 */ /* 0x100fe200030e06b8 */
[-C--:B------:R-:W-:Y:S01]  /*17c10*/  IADD3 R249, P6, R249, R185.reuse, RZ ;  /* 0x000000b9f9f97210 */ /* 0x080fe20007fde0ff */
[--C-:B------:R-:W-:Y:S01]  /*17c20*/  IMAD.X R246, R246, 0x1, R184.reuse, P1 ;  /* 0x00000001f6f67824 */ /* 0x100fe200008e06b8 */
[----:B------:R-:W-:Y:S01]  /*17c30*/  IADD3 R250, P1, R250, R185, RZ ;  /* 0x000000b9fafa7210 */ /* 0x000fe20007f3e0ff */
[----:B---3--:R-:W3:Y:S04]  /*17c40*/  LDL.LU R17, [R1+0x34] ;  /* 0x0000340001117983 */ /* 0x008ee80000300800 */
[----:B------:R-:W-:Y:S04]  /*17c50*/  STL [R1+0x6f4], R18 ;  /* 0x0006f41201007387 */ /* 0x000fe80000100800 */
[----:B------:R-:W-:Y:S01]  /*17c60*/  STL [R1+0x6f8], R19 ;  /* 0x0006f81301007387 */ /* 0x000fe20000100800 */
[----:B------:R-:W-:-:S03]  /*17c70*/  IMAD.X R244, R244, 0x1, R184, P3 ;  /* 0x00000001f4f47824 */ /* 0x000fc600018e06b8 */
[----:B------:R-:W-:Y:S04]  /*17c80*/  STL [R1+0x6fc], R20 ;  /* 0x0006fc1401007387 */ /* 0x000fe80000100800 */
[----:B------:R-:W4:Y:S04]  /*17c90*/  LDL.LU R16, [R1+0x3c] ;  /* 0x00003c0001107983 */ /* 0x000f280000300800 */
[----:B------:R-:W2:Y:S04]  /*17ca0*/  LDL.LU R15, [R1+0x18] ;  /* 0x00001800010f7983 */ /* 0x000ea80000300800 */
[----:B------:R-:W2:Y:S01]  /*17cb0*/  LDL.LU R190, [R1+0x44] ;  /* 0x0000440001be7983 */ /* 0x000ea20000300800 */
[----:B------:R-:W-:Y:S01]  /*17cc0*/  IMAD.X R248, R248, 0x1, R184, P6 ;  /* 0x00000001f8f87824 */ /* 0x000fe200030e06b8 */
[----:B------:R-:W-:-:S02]  /*17cd0*/  IADD3 R252, P6, R252, R185, RZ ;  /* 0x000000b9fcfc7210 */ /* 0x000fc40007fde0ff */
[----:B------:R-:W-:-:S05]  /*17ce0*/  IADD3 R7, P0, R7, R185, RZ ;  /* 0x000000b907077210 */ /* 0x000fca0007f1e0ff */
[----:B------:R-:W-:Y:S04]  /*17cf0*/  STL [R1], R7 ;  /* 0x0000000701007387 */ /* 0x000fe80000100800 */
[----:B------:R-:W2:Y:S01]  /*17d00*/  LDL.LU R14, [R1+0x20] ;  /* 0x00002000010e7983 */ /* 0x000ea20000300800 */
[----:B------:R-:W-:-:S03]  /*17d10*/  IADD3 R5, P3, R5, R185, RZ ;  /* 0x000000b905057210 */ /* 0x000fc60007f7e0ff */
[----:B------:R-:W2:Y:S04]  /*17d20*/  LDL.LU R13, [R1+0x4c] ;  /* 0x00004c00010d7983 */ /* 0x000ea80000300800 */
[----:B------:R-:W2:Y:S04]  /*17d30*/  LDL.LU R191, [R1+0x28] ;  /* 0x0000280001bf7983 */ /* 0x000ea80000300800 */
[----:B------:R1:W-:Y:S04]  /*17d40*/  STL [R1+0x14], R250 ;  /* 0x000014fa01007387 */ /* 0x0003e80000100800 */
[----:B------:R-:W-:Y:S04]  /*17d50*/  STL [R1+0x8], R5 ;  /* 0x0000080501007387 */ /* 0x000fe80000100800 */
[----:B-1----:R-:W2:Y:S04]  /*17d60*/  LDL.LU R250, [R1+0x754] ;  /* 0x0007540001fa7983 */ /* 0x002ea80000300800 */
[----:B------:R-:W2:Y:S04]  /*17d70*/  LDL.LU R7, [R1+0x5c] ;  /* 0x00005c0001077983 */ /* 0x000ea80000300800 */
[----:B------:R-:W2:Y:S04]  /*17d80*/  LDL.LU R189, [R1+0x38] ;  /* 0x0000380001bd7983 */ /* 0x000ea80000300800 */
[----:B------:R1:W-:Y:S04]  /*17d90*/  STL [R1+0x1c], R252 ;  /* 0x00001cfc01007387 */ /* 0x0003e80000100800 */
[----:B-1----:R-:W2:Y:S01]  /*17da0*/  LDL.LU R252, [R1+0x750] ;  /* 0x0007500001fc7983 */ /* 0x002ea20000300800 */
[----:B------:R-:W-:Y:S01]  /*17db0*/  IMAD.X R156, R156, 0x1, R184, P5 ;  /* 0x000000019c9c7824 */ /* 0x000fe200028e06b8 */
[----:B------:R-:W-:-:S02]  /*17dc0*/  IADD3 R157, P5, R157, R185, RZ ;  /* 0x000000b99d9d7210 */ /* 0x000fc40007fbe0ff */
[----:B------:R-:W2:Y:S03]  /*17dd0*/  LDL.LU R12, [R1+0x64] ;  /* 0x00006400010c7983 */ /* 0x000ea60000300800 */
[--C-:B------:R-:W-:Y:S01]  /*17de0*/  IMAD.X R166, R166, 0x1, R184.reuse, P5 ;  /* 0x00000001a6a67824 */ /* 0x100fe200028e06b8 */
[-C--:B------:R-:W-:Y:S01]  /*17df0*/  IADD3 R167, P5, R167, R185.reuse, RZ ;  /* 0x000000b9a7a77210 */ /* 0x080fe20007fbe0ff */
[----:B------:R-:W2:Y:S04]  /*17e00*/  LDL.LU R11, [R1+0x40] ;  /* 0x00004000010b7983 */ /* 0x000ea80000300800 */
        /* <DEDUP_REMOVED lines=15> */
[----:B------:R-:W-:Y:S01]  /*17f00*/  IMAD.X R230, R230, 0x1, R184, P5 ;  /* 0x00000001e6e67824 */ /* 0x000fe200028e06b8 */
[----:B------:R-:W-:-:S05]  /*17f10*/  IADD3 R241, P5, R241, R185, RZ ;  /* 0x000000b9f1f17210 */ /* 0x000fca0007fbe0ff */
[--C-:B------:R-:W-:Y:S01]  /*17f20*/  IMAD.X R240, R240, 0x1, R184.reuse, P5 ;  /* 0x00000001f0f07824 */ /* 0x100fe200028e06b8 */
[-C--:B------:R-:W-:Y:S01]  /*17f30*/  IADD3 R251, P5, R251, R185.reuse, RZ ;  /* 0x000000b9fbfb7210 */ /* 0x080fe20007fbe0ff */
[--C-:B------:R-:W-:Y:S02]  /*17f40*/  IMAD.X R186, R186, 0x1, R184.reuse, P3 ;  /* 0x00000001baba7824 */ /* 0x100fe400018e06b8 */
[--C-:B------:R-:W-:Y:S01]  /*17f50*/  IMAD.X R187, R187, 0x1, R184.reuse, P1 ;  /* 0x00000001bbbb7824 */ /* 0x100fe200008e06b8 */
[-C--:B---3--:R-:W-:Y:S02]  /*17f60*/  IADD3 R17, P3, R17, R185.reuse, RZ ;  /* 0x000000b911117210 */ /* 0x088fe40007f7e0ff */
[-C--:B----4-:R-:W-:Y:S01]  /*17f70*/  IADD3 R16, P1, R16, R185.reuse, RZ ;  /* 0x000000b910107210 */ /* 0x090fe20007f3e0ff */
[--C-:B--2---:R-:W-:Y:S01]  /*17f80*/  IMAD.X R15, R15, 0x1, R184.reuse, P6 ;  /* 0x000000010f0f7824 */ /* 0x104fe200030e06b8 */
[-C--:B------:R-:W-:Y:S01]  /*17f90*/  IADD3 R190, P6, R190, R185.reuse, RZ ;  /* 0x000000b9bebe7210 */ /* 0x080fe20007fde0ff */
[----:B------:R-:W-:Y:S01]  /*17fa0*/  IMAD.X R250, R250, 0x1, R184, P5 ;  /* 0x00000001fafa7824 */ /* 0x000fe200028e06b8 */
[----:B------:R-:W-:-:S05]  /*17fb0*/  IADD3 R6, P5, R6, R185, RZ ;  /* 0x000000b906067210 */ /* 0x000fca0007fbe0ff */
[----:B------:R1:W-:Y:S01]  /*17fc0*/  STL [R1+0x24], R6 ;  /* 0x0000240601007387 */ /* 0x0003e20000100800 */
[----:B------:R-:W-:-:S03]  /*17fd0*/  IMAD.X R14, R14, 0x1, R184, P5 ;  /* 0x000000010e0e7824 */ /* 0x000fc600028e06b8 */
[----:B-1----:R-:W2:Y:S01]  /*17fe0*/  LDL.LU R6, [R1+0x84] ;  /* 0x0000840001067983 */ /* 0x002ea20000300800 */
[----:B------:R-:W-:Y:S01]  /*17ff0*/  IMAD.X R252, R252, 0x1, R184, P0 ;  /* 0x00000001fcfc7824 */ /* 0x000fe200000e06b8 */
[----:B------:R-:W-:-:S05]  /*18000*/  IADD3 R188, P0, R188, R185, RZ ;  /* 0x000000b9bcbc7210 */ /* 0x000fca0007f1e0ff */
[----:B------:R1:W-:Y:S01]  /*18010*/  STL [R1+0x2c], R188 ;  /* 0x00002cbc01007387 */ /* 0x0003e20000100800 */
[----:B------:R-:W-:Y:S01]  /*18020*/  IMAD.X R191, R191, 0x1, R184, P0 ;  /* 0x00000001bfbf7824 */ /* 0x000fe200000e06b8 */
[-C--:B------:R-:W-:Y:S02]  /*18030*/  IADD3 R13, P5, R13, R185.reuse, RZ ;  /* 0x000000b90d0d7210 */ /* 0x080fe40007fbe0ff */
[----:B-1----:R-:W3:Y:S04]  /*18040*/  LDL.LU R188, [R1+0x60] ;  /* 0x0000600001bc7983 */ /* 0x002ee80000300800 */
[----:B------:R1:W-:Y:S01]  /*18050*/  STL [R1+0x4], R186 ;  /* 0x000004ba01007387 */ /* 0x0003e20000100800 */
[----:B------:R-:W-:-:S03]  /*18060*/  IADD3 R0, P0, R0, R185, RZ ;  /* 0x000000b900007210 */ /* 0x000fc60007f1e0ff */
[----:B-1----:R-:W4:Y:S04]  /*18070*/  LDL.LU R186, [R1+0x8c] ;  /* 0x00008c0001ba7983 */ /* 0x002f280000300800 */
[----:B------:R1:W-:Y:S04]  /*18080*/  STL [R1+0x10], R187 ;  /* 0x000010bb01007387 */ /* 0x0003e80000100800 */
[----:B-1----:R-:W4:Y:S04]  /*18090*/  LDL.LU R187, [R1+0x74c] ;  /* 0x00074c0001bb7983 */ /* 0x002f280000300800 */
[----:B------:R-:W-:Y:S04]  /*180a0*/  STL [R1+0x34], R17 ;  /* 0x0000341101007387 */ /* 0x000fe80000100800 */
[----:B------:R1:W-:Y:S04]  /*180b0*/  STL [R1+0x44], R190 ;  /* 0x000044be01007387 */ /* 0x0003e80000100800 */
[----:B------:R-:W-:Y:S04]  /*180c0*/  STL [R1+0x3c], R16 ;  /* 0x00003c1001007387 */ /* 0x000fe80000100800 */
[----:B-1----:R-:W4:Y:S04]  /*180d0*/  LDL.LU R190, [R1+0x68] ;  /* 0x0000680001be7983 */ /* 0x002f280000300800 */
[----:B------:R-:W-:Y:S04]  /*180e0*/  STL [R1+0x18], R15 ;  /* 0x0000180f01007387 */ /* 0x000fe80000100800 */
[----:B------:R1:W-:Y:S04]  /*180f0*/  STL [R1+0x28], R191 ;  /* 0x000028bf01007387 */ /* 0x0003e80000100800 */
[----:B------:R-:W-:Y:S04]  /*18100*/  STL [R1+0x20], R14 ;  /* 0x0000200e01007387 */ /* 0x000fe80000100800 */
[----:B-1----:R-:W4:Y:S04]  /*18110*/  LDL.LU R191, [R1+0x9c] ;  /* 0x00009c0001bf7983 */ /* 0x002f280000300800 */
[----:B------:R-:W-:Y:S04]  /*18120*/  STL [R1+0x4c], R13 ;  /* 0x00004c0d01007387 */ /* 0x000fe80000100800 */
[----:B------:R1:W-:Y:S04]  /*18130*/  STL [R1+0x54], R0 ;  /* 0x0000540001007387 */ /* 0x0003e80000100800 */
[----:B-1----:R-:W4:Y:S01]  /*18140*/  LDL.LU R0, [R1+0x748] ;  /* 0x0007480001007983 */ /* 0x002f220000300800 */
[--C-:B------:R-:W-:Y:S01]  /*18150*/  IMAD.X R2, R2, 0x1, R184.reuse, P3 ;  /* 0x0000000102027824 */ /* 0x100fe200018e06b8 */
[----:B------:R-:W-:Y:S01]  /*18160*/  IADD3 R7, P3, R7, R185, RZ ;  /* 0x000000b907077210 */ /* 0x000fe20007f7e0ff */
[----:B------:R-:W-:-:S02]  /*18170*/  IMAD.X R189, R189, 0x1, R184, P1 ;  /* 0x00000001bdbd7824 */ /* 0x000fc400008e06b8 */
[--C-:B------:R-:W-:Y:S01]  /*18180*/  IMAD.X R11, R11, 0x1, R184.reuse, P6 ;  /* 0x000000010b0b7824 */ /* 0x100fe200030e06b8 */
[----:B------:R1:W-:Y:S01]  /*18190*/  STL [R1+0x30], R2 ;  /* 0x0000300201007387 */ /* 0x0003e20000100800 */
[-C--:B------:R-:W-:Y:S02]  /*181a0*/  IADD3 R5, P6, R5, R185.reuse, RZ ;  /* 0x000000b905057210 */ /* 0x080fe40007fde0ff */
[-C--:B------:R-:W-:Y:S01]  /*181b0*/  IADD3 R12, P1, R12, R185.reuse, RZ ;  /* 0x000000b90c0c7210 */ /* 0x080fe20007f3e0ff */
[--C-:B------:R-:W-:Y:S01]  /*181c0*/  IMAD.X R4, R4, 0x1, R184.reuse, P0 ;  /* 0x0000000104047824 */ /* 0x100fe200000e06b8 */
[----:B-1----:R-:W4:Y:S04]  /*181d0*/  LDL.LU R2, [R1+0x744] ;  /* 0x0007440001027983 */ /* 0x002f280000300800 */
[----:B------:R1:W-:Y:S01]  /*181e0*/  STL [R1+0x5c], R7 ;  /* 0x00005c0701007387 */ /* 0x0003e20000100800 */
[----:B------:R-:W-:Y:S01]  /*181f0*/  IMAD.X R10, R10, 0x1, R184, P5 ;  /* 0x000000010a0a7824 */ /* 0x000fe200028e06b8 */
[----:B------:R-:W-:-:S02]  /*18200*/  IADD3 R9, P5, R9, R185, RZ ;  /* 0x000000b909097210 */ /* 0x000fc40007fbe0ff */
[----:B-1----:R-:W4:Y:S04]  /*18210*/  LDL.LU R7, [R1+0x78] ;  /* 0x0000780001077983 */ /* 0x002f280000300800 */
[----:B------:R1:W-:Y:S01]  /*18220*/  STL [R1+0x38], R189 ;  /* 0x000038bd01007387 */ /* 0x0003e20000100800 */
[-C--:B------:R-:W-:Y:S01]  /*18230*/  IADD3 R8, P0, R8, R185.reuse, RZ ;  /* 0x000000b908087210 */ /* 0x080fe20007f1e0ff */
[----:B------:R-:W-:Y:S02]  /*18240*/  IMAD.X R183, R183, 0x1, R184, P3 ;  /* 0x00000001b7b77824 */ /* 0x000fe400018e06b8 */
[----:B-1----:R-:W4:Y:S04]  /*18250*/  LDL.LU R189, [R1+0xa4] ;  /* 0x0000a40001bd7983 */ /* 0x002f280000300800 */
        /* <DEDUP_REMOVED lines=8> */
[----:B------:R-:W4:Y:S04]  /*182e0*/  LDL.LU R20, [R1+0xac] ;  /* 0x0000ac0001147983 */ /* 0x000f280000300800 */
[----:B------:R-:W-:Y:S04]  /*182f0*/  STL [R1+0x7c], R8 ;  /* 0x00007c0801007387 */ /* 0x000fe80000100800 */
[----:B------:R-:W4:Y:S04]  /*18300*/  LDL.LU R19, [R1+0x88] ;  /* 0x0000880001137983 */ /* 0x000f280000300800 */
[----:B------:R-:W-:Y:S01]  /*18310*/  STL [R1+0x58], R183 ;  /* 0x000058b701007387 */ /* 0x000fe20000100800 */
[----:B--2---:R-:W-:-:S05]  /*18320*/  IADD3 R6, P3, R6, R185, RZ ;  /* 0x000000b906067210 */ /* 0x004fca0007f7e0ff */
[----:B------:R1:W-:Y:S04]  /*18330*/  STL [R1+0x84], R6 ;  /* 0x0000840601007387 */ /* 0x0003e80000100800 */
[----:B-1----:R-:W2:Y:S04]  /*18340*/  LDL.LU R6, [R1+0xb4] ;  /* 0x0000b40001067983 */ /* 0x002ea80000300800 */
[----:B------:R-:W2:Y:S01]  /*18350*/  LDL.LU R18, [R1+0xbc] ;  /* 0x0000bc0001127983 */ /* 0x000ea20000300800 */
[----:B---3--:R-:W-:-:S03]  /*18360*/  IMAD.X R188, R188, 0x1, R184, P1 ;  /* 0x00000001bcbc7824 */ /* 0x008fc600008e06b8 */
[----:B------:R-:W3:Y:S04]  /*18370*/  LDL.LU R17, [R1+0x98] ;  /* 0x0000980001117983 */ /* 0x000ee80000300800 */
[----:B------:R-:W-:Y:S04]  /*18380*/  STL [R1+0x60], R188 ;  /* 0x000060bc01007387 */ /* 0x000fe80000100800 */
[----:B------:R-:W3:Y:S01]  /*18390*/  LDL.LU R16, [R1+0xc4] ;  /* 0x0000c40001107983 */ /* 0x000ee20000300800 */
[----:B----4-:R-:W-:-:S05]  /*183a0*/  IADD3 R186, P1, R186, R185, RZ ;  /* 0x000000b9baba7210 */ /* 0x010fca0007f3e0ff */
[----:B------:R1:W-:Y:S04]  /*183b0*/  STL [R1+0x8c], R186 ;  /* 0x00008cba01007387 */ /* 0x0003e80000100800 */
[----:B------:R-:W4:Y:S04]  /*183c0*/  LDL.LU R15, [R1+0xa0] ;  /* 0x0000a000010f7983 */ /* 0x000f280000300800 */
[----:B-1----:R-:W4:Y:S01]  /*183d0*/  LDL.LU R186, [R1+0xcc] ;  /* 0x0000cc0001ba7983 */ /* 0x002f220000300800 */
[----:B------:R-:W-:-:S05]  /*183e0*/  IMAD.X R190, R190, 0x1, R184, P6 ;  /* 0x00000001bebe7824 */ /* 0x000fca00030e06b8 */
[----:B------:R1:W-:Y:S04]  /*183f0*/  STL [R1+0x68], R190 ;  /* 0x000068be01007387 */ /* 0x0003e80000100800 */
[----:B-1----:R-:W4:Y:S01]  /*18400*/  LDL.LU R190, [R1+0xa8] ;  /* 0x0000a80001be7983 */ /* 0x002f220000300800 */
[----:B------:R-:W-:-:S05]  /*18410*/  IADD3 R0, P6, R0, R185, RZ ;  /* 0x000000b900007210 */ /* 0x000fca0007fde0ff */
[----:B------:R1:W-:Y:S04]  /*18420*/  STL [R1+0x94], R0 ;  /* 0x0000940001007387 */ /* 0x0003e80000100800 */
[----:B-1----:R-:W4:Y:S01]  /*18430*/  LDL.LU R0, [R1+0x73c] ;  /* 0x00073c0001007983 */ /* 0x002f220000300800 */
[----:B------:R-:W-:Y:S01]  /*18440*/  IMAD.X R3, R3, 0x1, R184, P5 ;  /* 0x0000000103037824 */ /* 0x000fe200028e06b8 */
[----:B------:R-:W-:-:S04]  /*18450*/  IADD3 R191, P5, R191, R185, RZ ;  /* 0x000000b9bfbf7210 */ /* 0x000fc80007fbe0ff */
[----:B------:R1:W-:Y:S01]  /*18460*/  STL [R1+0x70], R3 ;  /* 0x0000700301007387 */ /* 0x0003e20000100800 */
[----:B------:R-:W-:-:S03]  /*18470*/  IMAD.X R7, R7, 0x1, R184, P0 ;  /* 0x0000000107077824 */ /* 0x000fc600000e06b8 */
[----:B-1----:R-:W4:Y:S04]  /*18480*/  LDL.LU R3, [R1+0x738] ;  /* 0x0007380001037983 */ /* 0x002f280000300800 */
[----:B------:R-:W4:Y:S04]  /*18490*/  LDL.LU R14, [R1+0xdc] ;  /* 0x0000dc00010e7983 */ /* 0x000f280000300800 */
[----:B------:R-:W4:Y:S04]  /*184a0*/  LDL.LU R13, [R1+0xb8] ;  /* 0x0000b800010d7983 */ /* 0x000f280000300800 */
[----:B------:R1:W-:Y:S01]  /*184b0*/  STL [R1+0x9c], R191 ;  /* 0x00009cbf01007387 */ /* 0x0003e20000100800 */
[----:B------:R-:W-:-:S03]  /*184c0*/  IADD3 R189, P0, R189, R185, RZ ;  /* 0x000000b9bdbd7210 */ /* 0x000fc60007f1e0ff */
[----:B-1----:R-:W4:Y:S04]  /*184d0*/  LDL.LU R191, [R1+0xe4] ;  /* 0x0000e40001bf7983 */ /* 0x002f280000300800 */
[----:B------:R1:W-:Y:S01]  /*184e0*/  STL [R1+0x78], R7 ;  /* 0x0000780701007387 */ /* 0x0003e20000100800 */
[----:B------:R-:W-:-:S03]  /*184f0*/  IMAD.X R5, R5, 0x1, R184, P3 ;  /* 0x0000000105057824 */ /* 0x000fc600018e06b8 */
[----:B-1----:R-:W4:Y:S04]  /*18500*/  LDL.LU R7, [R1+0xc0] ;  /* 0x0000c00001077983 */ /* 0x002f280000300800 */
[----:B------:R-:W4:Y:S04]  /*18510*/  LDL.LU R12, [R1+0xec] ;  /* 0x0000ec00010c7983 */ /* 0x000f280000300800 */
[----:B------:R-:W4:Y:S04]  /*18520*/  LDL.LU R11, [R1+0xc8] ;  /* 0x0000c800010b7983 */ /* 0x000f280000300800 */
[----:B------:R-:W4:Y:S04]  /*18530*/  LDL.LU R10, [R1+0xf4] ;  /* 0x0000f400010a7983 */ /* 0x000f280000300800 */
[----:B------:R1:W-:Y:S01]  /*18540*/  STL [R1+0xa4], R189 ;  /* 0x0000a4bd01007387 */ /* 0x0003e20000100800 */
[----:B------:R-:W-:-:S03]  /*18550*/  IADD3 R20, P3, R20, R185, RZ ;  /* 0x000000b914147210 */ /* 0x000fc60007f7e0ff */
[----:B------:R-:W4:Y:S04]  /*18560*/  LDL.LU R9, [R1+0xfc] ;  /* 0x0000fc0001097983 */ /* 0x000f280000300800 */
[----:B------:R-:W4:Y:S01]  /*18570*/  LDL.LU R8, [R1+0xd8] ;  /* 0x0000d80001087983 */ /* 0x000f220000300800 */
[----:B------:R-:W-:-:S03]  /*18580*/  IMAD.X R19, R19, 0x1, R184, P1 ;  /* 0x0000000113137824 */ /* 0x000fc600008e06b8 */
[----:B------:R-:W4:Y:S01]  /*18590*/  LDL.LU R183, [R1+0x104] ;  /* 0x0001040001b77983 */ /* 0x000f220000300800 */
[----:B------:R-:W-:-:S03]  /*185a0*/  IMAD.X R187, R187, 0x1, R184, P6 ;  /* 0x00000001bbbb7824 */ /* 0x000fc600030e06b8 */
[----:B------:R1:W-:Y:S04]  /*185b0*/  STL [R1+0x80], R5 ;  /* 0x0000800501007387 */ /* 0x0003e80000100800 */
[----:B------:R-:W4:Y:S04]  /*185c0*/  LDL.LU R188, [R1+0xe0] ;  /* 0x0000e00001bc7983 */ /* 0x000f280000300800 */
[----:B-1----:R-:W4:Y:S04]  /*185d0*/  LDL.LU R189, [R1+0x10c] ;  /* 0x00010c0001bd7983 */ /* 0x002f280000300800 */
[----:B------:R-:W4:Y:S01]  /*185e0*/  LDL.LU R5, [R1+0xe8] ;  /* 0x0000e80001057983 */ /* 0x000f220000300800 */
[----:B--2---:R-:W-:-:S02]  /*185f0*/  IADD3 R6, P1, R6, R185, RZ ;  /* 0x000000b906067210 */ /* 0x004fc40007f3e0ff */
[----:B------:R-:W-:-:S03]  /*18600*/  IADD3 R18, P6, R18, R185, RZ ;  /* 0x000000b912127210 */ /* 0x000fc60007fde0ff */
[----:B------:R1:W-:Y:S01]  /*18610*/  STL [R1+0xb4], R6 ;  /* 0x0000b40601007387 */ /* 0x0003e20000100800 */
[----:B---3--:R-:W-:-:S03]  /*18620*/  IMAD.X R17, R17, 0x1, R184, P5 ;  /* 0x0000000111117824 */ /* 0x008fc600028e06b8 */
[----:B------:R-:W-:Y:S04]  /*18630*/  STL [R1+0xac], R20 ;  /* 0x0000ac1401007387 */ /* 0x000fe80000100800 */
[----:B-1----:R-:W2:Y:S01]  /*18640*/  LDL.LU R6, [R1+0x11c] ;  /* 0x00011c0001067983 */ /* 0x002ea20000300800 */
[----:B------:R-:W-:-:S03]  /*18650*/  IADD3 R16, P5, R16, R185, RZ ;  /* 0x000000b910107210 */ /* 0x000fc60007fbe0ff */
[----:B------:R-:W-:Y:S04]  /*18660*/  STL [R1+0x88], R19 ;  /* 0x0000881301007387 */ /* 0x000fe80000100800 */
[----:B------:R1:W-:Y:S01]  /*18670*/  STL [R1+0x90], R187 ;  /* 0x000090bb01007387 */ /* 0x0003e20000100800 */
[----:B----4-:R-:W-:-:S03]  /*18680*/  IMAD.X R15, R15, 0x1, R184, P0 ;  /* 0x000000010f0f7824 */ /* 0x010fc600000e06b8 */
[----:B-1----:R-:W3:Y:S01]  /*18690*/  LDL.LU R187, [R1+0x734] ;  /* 0x0007340001bb7983 */ /* 0x002ee20000300800 */
[----:B------:R-:W-:-:S03]  /*186a0*/  IADD3 R186, P0, R186, R185, RZ ;  /* 0x000000b9baba7210 */ /* 0x000fc60007f1e0ff */
[----:B------:R-:W-:Y:S04]  /*186b0*/  STL [R1+0xbc], R18 ;  /* 0x0000bc1201007387 */ /* 0x000fe80000100800 */
[----:B------:R-:W-:Y:S04]  /*186c0*/  STL [R1+0x98], R17 ;  /* 0x0000981101007387 */ /* 0x000fe80000100800 */
[----:B------:R1:W-:Y:S04]  /*186d0*/  STL [R1+0xcc], R186 ;  /* 0x0000ccba01007387 */ /* 0x0003e80000100800 */
[----:B------:R-:W-:Y:S04]  /*186e0*/  STL [R1+0xc4], R16 ;  /* 0x0000c41001007387 */ /* 0x000fe80000100800 */
[----:B-1----:R-:W4:Y:S04]  /*186f0*/  LDL.LU R186, [R1+0x124] ;  /* 0x0001240001ba7983 */ /* 0x002f280000300800 */
[----:B------:R-:W-:Y:S01]  /*18700*/  STL [R1+0xa0], R15 ;  /* 0x0000a00f01007387 */ /* 0x000fe20000100800 */
[----:B------:R-:W-:-:S05]  /*18710*/  IMAD.X R190, R190, 0x1, R184, P3 ;  /* 0x00000001bebe7824 */ /* 0x000fca00018e06b8 */
[----:B------:R1:W-:Y:S04]  /*18720*/  STL [R1+0xa8], R190 ;  /* 0x0000a8be01007387 */ /* 0x0003e80000100800 */
[----:B-1----:R-:W3:Y:S01]  /*18730*/  LDL.LU R190, [R1+0x100] ;  /* 0x0001000001be7983 */ /* 0x002ee20000300800 */
[----:B------:R-:W-:-:S05]  /*18740*/  IADD3 R0, P3, R0, R185, RZ ;  /* 0x000000b900007210 */ /* 0x000fca0007f7e0ff */
[----:B------:R1:W-:Y:S04]  /*18750*/  STL [R1+0xd4], R0 ;  /* 0x0000d40001007387 */ /* 0x0003e80000100800 */
[----:B-1----:R-:W2:Y:S01]  /*18760*/  LDL.LU R0, [R1+0x730] ;  /* 0x0007300001007983 */ /* 0x002ea20000300800 */
[--C-:B------:R-:W-:Y:S01]  /*18770*/  IMAD.X R2, R2, 0x1, R184.reuse, P1 ;  /* 0x0000000102027824 */ /* 0x100fe200008e06b8 */
[----:B------:R-:W-:Y:S01]  /*18780*/  IADD3 R14, P1, R14, R185, RZ ;  /* 0x000000b90e0e7210 */ /* 0x000fe20007f3e0ff */
[----:B------:R-:W-:-:S03]  /*18790*/  IMAD.X R13, R13, 0x1, R184, P6 ;  /* 0x000000010d0d7824 */ /* 0x000fc600030e06b8 */
[----:B------:R1:W-:Y:S01]  /*187a0*/  STL [R1+0xb0], R2 ;  /* 0x0000b00201007387 */ /* 0x0003e20000100800 */
[----:B------:R-:W-:-:S03]  /*187b0*/  IMAD.X R4, R4, 0x1, R184, P3 ;  /* 0x0000000104047824 */ /* 0x000fc600018e06b8 */
[----:B-1----:R-:W3:Y:S01]  /*187c0*/  LDL.LU R2, [R1+0x72c] ;  /* 0x00072c0001027983 */ /* 0x002ee20000300800 */
[----:B------:R-:W-:-:S05]  /*187d0*/  IADD3 R191, P6, R191, R185, RZ ;  /* 0x000000b9bfbf7210 */ /* 0x000fca0007fde0ff */
[----:B------:R1:W-:Y:S04]  /*187e0*/  STL [R1+0xe4], R191 ;  /* 0x0000e4bf01007387 */ /* 0x0003e80000100800 */
[----:B------:R-:W-:Y:S01]  /*187f0*/  STL [R1+0xdc], R14 ;  /* 0x0000dc0e01007387 */ /* 0x000fe20000100800 */
[----:B------:R-:W-:-:S03]  /*18800*/  IMAD.X R7, R7, 0x1, R184, P5 ;  /* 0x0000000107077824 */ /* 0x000fc600028e06b8 */
[----:B-1----:R-:W3:Y:S01]  /*18810*/  LDL.LU R191, [R1+0x12c] ;  /* 0x00012c0001bf7983 */ /* 0x002ee20000300800 */
[----:B------:R-:W-:-:S03]  /*18820*/  IADD3 R12, P5, R12, R185, RZ ;  /* 0x000000b90c0c7210 */ /* 0x000fc60007fbe0ff */
[----:B------:R-:W-:Y:S01]  /*18830*/  STL [R1+0xb8], R13 ;  /* 0x0000b80d01007387 */ /* 0x000fe20000100800 */
[----:B------:R-:W-:-:S03]  /*18840*/  IMAD.X R11, R11, 0x1, R184, P0 ;  /* 0x000000010b0b7824 */ /* 0x000fc600000e06b8 */
[----:B------:R1:W-:Y:S01]  /*18850*/  STL [R1+0xc0], R7 ;  /* 0x0000c00701007387 */ /* 0x0003e20000100800 */
[----:B------:R-:W-:-:S03]  /*18860*/  IADD3 R10, P0, R10, R185, RZ ;  /* 0x000000b90a0a7210 */ /* 0x000fc60007f1e0ff */
[----:B-1----:R-:W3:Y:S01]  /*18870*/  LDL.LU R7, [R1+0x108] ;  /* 0x0001080001077983 */ /* 0x002ee20000300800 */
[----:B------:R-:W-:-:S03]  /*18880*/  IADD3 R9, P3, R9, R185, RZ ;  /* 0x000000b909097210 */ /* 0x000fc60007f7e0ff */
[----:B------:R-:W-:Y:S01]  /*18890*/  STL [R1+0xec], R12 ;  /* 0x0000ec0c01007387 */ /* 0x000fe20000100800 */
[----:B------:R-:W-:-:S03]  /*188a0*/  IMAD.X R8, R8, 0x1, R184, P1 ;  /* 0x0000000108087824 */ /* 0x000fc600008e06b8 */
[----:B------:R1:W-:Y:S01]  /*188b0*/  STL [R1+0xd0], R4 ;  /* 0x0000d00401007387 */ /* 0x0003e20000100800 */
[----:B------:R-:W-:-:S03]  /*188c0*/  IADD3 R183, P1, R183, R185, RZ ;  /* 0x000000b9b7b77210 */ /* 0x000fc60007f3e0ff */
[----:B------:R-:W-:Y:S01]  /*188d0*/  STL [R1+0xc8], R11 ;  /* 0x0000c80b01007387 */ /* 0x000fe20000100800 */
[----:B------:R-:W-:-:S03]  /*188e0*/  IMAD.X R188, R188, 0x1, R184, P6 ;  /* 0x00000001bcbc7824 */ /* 0x000fc600030e06b8 */
[----:B-1----:R-:W3:Y:S01]  /*188f0*/  LDL.LU R4, [R1+0x728] ;  /* 0x0007280001047983 */ /* 0x002ee20000300800 */
[----:B------:R-:W-:-:S03]  /*18900*/  IADD3 R189, P6, R189, R185, RZ ;  /* 0x000000b9bdbd7210 */ /* 0x000fc60007fde0ff */
[----:B------:R-:W-:Y:S01]  /*18910*/  STL [R1+0xf4], R10 ;  /* 0x0000f40a01007387 */ /* 0x000fe20000100800 */
[----:B------:R-:W-:-:S03]  /*18920*/  IMAD.X R5, R5, 0x1, R184, P5 ;  /* 0x0000000105057824 */ /* 0x000fc600028e06b8 */
[----:B------:R-:W-:Y:S04]  /*18930*/  STL [R1+0xfc], R9 ;  /* 0x0000fc0901007387 */ /* 0x000fe80000100800 */
[----:B------:R-:W-:Y:S04]  /*18940*/  STL [R1+0xd8], R8 ;  /* 0x0000d80801007387 */ /* 0x000fe80000100800 */
[----:B------:R-:W-:Y:S04]  /*18950*/  STL [R1+0x104], R183 ;  /* 0x000104b701007387 */ /* 0x000fe80000100800 */
[----:B------:R-:W-:Y:S01]  /*18960*/  STL [R1+0xe0], R188 ;  /* 0x0000e0bc01007387 */ /* 0x000fe20000100800 */
[----:B--2---:R-:W-:-:S05]  /*18970*/  IADD3 R0, P5, R0, R185, RZ ;  /* 0x000000b900007210 */ /* 0x004fca0007fbe0ff */
[----:B------:R1:W-:Y:S04]  /*18980*/  STL [R1+0x114], R0 ;  /* 0x0001140001007387 */ /* 0x0003e80000100800 */
[----:B------:R-:W-:Y:S04]  /*18990*/  STL [R1+0x10c], R189 ;  /* 0x00010cbd01007387 */ /* 0x000fe80000100800 */
[----:B-1----:R-:W2:Y:S01]  /*189a0*/  LDL.LU R0, [R1+0x724] ;  /* 0x0007240001007983 */ /* 0x002ea20000300800 */
[----:B------:R-:W-:Y:S01]  /*189b0*/  IMAD.X R3, R3, 0x1, R184, P0 ;  /* 0x0000000103037824 */ /* 0x000fe200000e06b8 */
[----:B------:R-:W-:-:S02]  /*189c0*/  IADD3 R6, P0, R6, R185, RZ ;  /* 0x000000b906067210 */ /* 0x000fc40007f1e0ff */
[----:B------:R1:W-:Y:S04]  /*189d0*/  STL [R1+0xe8], R5 ;  /* 0x0000e80501007387 */ /* 0x0003e80000100800 */
[----:B-1----:R-:W3:Y:S04]  /*189e0*/  LDL.LU R5, [R1+0x13c] ;  /* 0x00013c0001057983 */ /* 0x002ee80000300800 */
[----:B------:R1:W-:Y:S04]  /*189f0*/  STL [R1+0xf0], R3 ;  /* 0x0000f00301007387 */ /* 0x0003e80000100800 */
[----:B-1----:R-:W3:Y:S04]  /*18a00*/  LDL.LU R3, [R1+0x720] ;  /* 0x0007200001037983 */ /* 0x002ee80000300800 */
[----:B------:R-:W3:Y:S04]  /*18a10*/  LDL.LU R19, [R1+0x144] ;  /* 0x0001440001137983 */ /* 0x000ee80000300800 */
[----:B------:R-:W3:Y:S04]  /*18a20*/  LDL.LU R18, [R1+0x120] ;  /* 0x0001200001127983 */ /* 0x000ee80000300800 */
[----:B------:R-:W3:Y:S04]  /*18a30*/  LDL.LU R17, [R1+0x14c] ;  /* 0x00014c0001117983 */ /* 0x000ee80000300800 */
[----:B------:R-:W-:Y:S04]  /*18a40*/  STL [R1+0x11c], R6 ;  /* 0x00011c0601007387 */ /* 0x000fe80000100800 */
[----:B------:R-:W3:Y:S04]  /*18a50*/  LDL.LU R16, [R1+0x128] ;  /* 0x0001280001107983 */ /* 0x000ee80000300800 */
[----:B------:R-:W3:Y:S01]  /*18a60*/  LDL.LU R15, [R1+0x154] ;  /* 0x00015400010f7983 */ /* 0x000ee20000300800 */
[----:B--2---:R-:W-:-:S05]  /*18a70*/  IMAD.X R0, R0, 0x1, R184, P3 ;  /* 0x0000000100007824 */ /* 0x004fca00018e06b8 */
[----:B------:R1:W-:Y:S04]  /*18a80*/  STL [R1+0xf8], R0 ;  /* 0x0000f80001007387 */ /* 0x0003e80000100800 */
[----:B-1----:R-:W2:Y:S01]  /*18a90*/  LDL.LU R0, [R1+0x71c] ;  /* 0x00071c0001007983 */ /* 0x002ea20000300800 */
[-C--:B----4-:R-:W-:Y:S01]  /*18aa0*/  IADD3 R186, P3, R186, R185.reuse, RZ ;  /* 0x000000b9baba7210 */ /* 0x090fe20007f7e0ff */
[----:B---3--:R-:W-:Y:S02]  /*18ab0*/  IMAD.X R190, R190, 0x1, R184, P1 ;  /* 0x00000001bebe7824 */ /* 0x008fe400008e06b8 */
[----:B------:R-:W3:Y:S04]  /*18ac0*/  LDL.LU R14, [R1+0x15c] ;  /* 0x00015c00010e7983 */ /* 0x000ee80000300800 */
[----:B------:R-:W4:Y:S01]  /*18ad0*/  LDL.LU R13, [R1+0x164] ;  /* 0x00016400010d7983 */ /* 0x000f220000300800 */
[----:B------:R-:W-:-:S03]  /*18ae0*/  IADD3 R191, P1, R191, R185, RZ ;  /* 0x000000b9bfbf7210 */ /* 0x000fc60007f3e0ff */
[----:B------:R1:W-:Y:S04]  /*18af0*/  STL [R1+0x124], R186 ;  /* 0x000124ba01007387 */ /* 0x0003e80000100800 */
[----:B------:R-:W4:Y:S04]  /*18b00*/  LDL.LU R12, [R1+0x140] ;  /* 0x00014000010c7983 */ /* 0x000f280000300800 */
[----:B------:R-:W4:Y:S01]  /*18b10*/  LDL.LU R11, [R1+0x16c] ;  /* 0x00016c00010b7983 */ /* 0x000f220000300800 */
[----:B------:R-:W-:-:S03]  /*18b20*/  IMAD.X R7, R7, 0x1, R184, P6 ;  /* 0x0000000107077824 */ /* 0x000fc600030e06b8 */
[----:B------:R-:W-:Y:S04]  /*18b30*/  STL [R1+0x100], R190 ;  /* 0x000100be01007387 */ /* 0x000fe80000100800 */
[----:B------:R-:W4:Y:S04]  /*18b40*/  LDL.LU R10, [R1+0x148] ;  /* 0x00014800010a7983 */ /* 0x000f280000300800 */
[----:B------:R-:W4:Y:S01]  /*18b50*/  LDL.LU R9, [R1+0x174] ;  /* 0x0001740001097983 */ /* 0x000f220000300800 */
[----:B------:R-:W-:-:S03]  /*18b60*/  IADD3 R4, P6, R4, R185, RZ ;  /* 0x000000b904047210 */ /* 0x000fc60007fde0ff */
[----:B------:R-:W4:Y:S04]  /*18b70*/  LDL.LU R8, [R1+0x17c] ;  /* 0x00017c0001087983 */ /* 0x000f280000300800 */
[----:B------:R-:W4:Y:S04]  /*18b80*/  LDL.LU R183, [R1+0x184] ;  /* 0x0001840001b77983 */ /* 0x000f280000300800 */
[----:B------:R-:W-:Y:S04]  /*18b90*/  STL [R1+0x12c], R191 ;  /* 0x00012cbf01007387 */ /* 0x000fe80000100800 */
[----:B------:R-:W4:Y:S04]  /*18ba0*/  LDL.LU R188, [R1+0x160] ;  /* 0x0001600001bc7983 */ /* 0x000f280000300800 */
[----:B------:R-:W4:Y:S01]  /*18bb0*/  LDL.LU R189, [R1+0x18c] ;  /* 0x00018c0001bd7983 */ /* 0x000f220000300800 */
[----:B------:R-:W-:-:S03]  /*18bc0*/  IMAD.X R187, R187, 0x1, R184, P5 ;  /* 0x00000001bbbb7824 */ /* 0x000fc600028e06b8 */
[----:B------:R-:W-:Y:S04]  /*18bd0*/  STL [R1+0x108], R7 ;  /* 0x0001080701007387 */ /* 0x000fe80000100800 */
[----:B------:R-:W4:Y:S01]  /*18be0*/  LDL.LU R6, [R1+0x168] ;  /* 0x0001680001067983 */ /* 0x000f220000300800 */
[----:B------:R-:W-:-:S03]  /*18bf0*/  IADD3 R5, P5, R5, R185, RZ ;  /* 0x000000b905057210 */ /* 0x000fc60007fbe0ff */
[----:B-1----:R-:W4:Y:S04]  /*18c00*/  LDL.LU R186, [R1+0x194] ;  /* 0x0001940001ba7983 */ /* 0x002f280000300800 */
[----:B------:R1:W-:Y:S04]  /*18c10*/  STL [R1+0x134], R4 ;  /* 0x0001340401007387 */ /* 0x0003e80000100800 */
[----:B-1----:R-:W4:Y:S04]  /*18c20*/  LDL.LU R4, [R1+0x718] ;  /* 0x0007180001047983 */ /* 0x002f280000300800 */
[----:B------:R-:W4:Y:S04]  /*18c30*/  LDL.LU R190, [R1+0x19c] ;  /* 0x00019c0001be7983 */ /* 0x000f280000300800 */
[----:B------:R-:W4:Y:S04]  /*18c40*/  LDL.LU R191, [R1+0x1a4] ;  /* 0x0001a40001bf7983 */ /* 0x000f280000300800 */
[----:B------:R-:W4:Y:S04]  /*18c50*/  LDL.LU R7, [R1+0x180] ;  /* 0x0001800001077983 */ /* 0x000f280000300800 */
[----:B------:R1:W-:Y:S04]  /*18c60*/  STL [R1+0x110], R187 ;  /* 0x000110bb01007387 */ /* 0x0003e80000100800 */
[----:B-1----:R-:W4:Y:S04]  /*18c70*/  LDL.LU R187, [R1+0x1ac] ;  /* 0x0001ac0001bb7983 */ /* 0x002f280000300800 */
[----:B------:R1:W-:Y:S04]  /*18c80*/  STL [R1+0x13c], R5 ;  /* 0x00013c0501007387 */ /* 0x0003e80000100800 */
[----:B-1----:R-:W4:Y:S01]  /*18c90*/  LDL.LU R5, [R1+0x188] ;  /* 0x0001880001057983 */ /* 0x002f220000300800 */
[----:B--2---:R-:W-:-:S05]  /*18ca0*/  IMAD.X R0, R0, 0x1, R184, P0 ;  /* 0x0000000100007824 */ /* 0x004fca00000e06b8 */
[----:B------:R1:W-:Y:S04]  /*18cb0*/  STL [R1+0x118], R0 ;  /* 0x0001180001007387 */ /* 0x0003e80000100800 */
[----:B-1----:R-:W2:Y:S01]  /*18cc0*/  LDL.LU R0, [R1+0x714] ;  /* 0x0007140001007983 */ /* 0x002ea20000300800 */
[-C--:B------:R-:W-:Y:S01]  /*18cd0*/  IADD3 R19, P0, R19, R185.reuse, RZ ;  /* 0x000000b913137210 */ /* 0x080fe20007f1e0ff */
[--C-:B------:R-:W-:Y:S01]  /*18ce0*/  IMAD.X R18, R18, 0x1, R184.reuse, P3 ;  /* 0x0000000112127824 */ /* 0x100fe200018e06b8 */
[-C--:B------:R-:W-:Y:S01]  /*18cf0*/  IADD3 R17, P3, R17, R185.reuse, RZ ;  /* 0x000000b911117210 */ /* 0x080fe20007f7e0ff */
[--C-:B------:R-:W-:Y:S02]  /*18d00*/  IMAD.X R2, R2, 0x1, R184.reuse, P6 ;  /* 0x0000000102027824 */ /* 0x100fe400030e06b8 */
[----:B------:R-:W-:Y:S01]  /*18d10*/  IMAD.X R16, R16, 0x1, R184, P1 ;  /* 0x0000000110107824 */ /* 0x000fe200008e06b8 */
[----:B------:R-:W-:Y:S01]  /*18d20*/  STL [R1+0x144], R19 ;  /* 0x0001441301007387 */ /* 0x000fe20000100800 */
[----:B------:R-:W-:-:S03]  /*18d30*/  IADD3 R15, P1, R15, R185, RZ ;  /* 0x000000b90f0f7210 */ /* 0x000fc60007f3e0ff */
[----:B------:R-:W-:Y:S04]  /*18d40*/  STL [R1+0x120], R18 ;  /* 0x0001201201007387 */ /* 0x000fe80000100800 */
[----:B------:R-:W-:Y:S04]  /*18d50*/  STL [R1+0x14c], R17 ;  /* 0x00014c1101007387 */ /* 0x000fe80000100800 */
[----:B------:R1:W-:Y:S04]  /*18d60*/  STL [R1+0x130], R2 ;  /* 0x0001300201007387 */ /* 0x0003e80000100800 */
[----:B------:R-:W-:Y:S04]  /*18d70*/  STL [R1+0x128], R16 ;  /* 0x0001281001007387 */ /* 0x000fe80000100800 */
[----:B-1----:R-:W4:Y:S04]  /*18d80*/  LDL.LU R2, [R1+0x1bc] ;  /* 0x0001bc0001027983 */ /* 0x002f280000300800 */
[----:B------:R-:W-:Y:S01]  /*18d90*/  STL [R1+0x154], R15 ;  /* 0x0001540f01007387 */ /* 0x000fe20000100800 */
[----:B--2---:R-:W-:-:S05]  /*18da0*/  IMAD.X R0, R0, 0x1, R184, P5 ;  /* 0x0000000100007824 */ /* 0x004fca00028e06b8 */
[----:B------:R1:W-:Y:S04]  /*18db0*/  STL [R1+0x138], R0 ;  /* 0x0001380001007387 */ /* 0x0003e80000100800 */
[----:B-1----:R-:W2:Y:S01]  /*18dc0*/  LDL.LU R0, [R1+0x710] ;  /* 0x0007100001007983 */ /* 0x002ea20000300800 */
[-C--:B---3--:R-:W-:Y:S01]  /*18dd0*/  IADD3 R14, P6, R14, R185.reuse, RZ ;  /* 0x000000b90e0e7210 */ /* 0x088fe20007fde0ff */
[--C-:B----4-:R-:W-:Y:S01]  /*18de0*/  IMAD.X R12, R12, 0x1, R184.reuse, P0 ;  /* 0x000000010c0c7824 */ /* 0x110fe200000e06b8 */
[-C--:B------:R-:W-:Y:S01]  /*18df0*/  IADD3 R13, P5, R13, R185.reuse, RZ ;  /* 0x000000b90d0d7210 */ /* 0x080fe20007fbe0ff */
[--C-:B------:R-:W-:Y:S01]  /*18e00*/  IMAD.X R3, R3, 0x1, R184.reuse, P1 ;  /* 0x0000000103037824 */ /* 0x100fe200008e06b8 */
[-C--:B------:R-:W-:Y:S01]  /*18e10*/  IADD3 R11, P0, R11, R185.reuse, RZ ;  /* 0x000000b90b0b7210 */ /* 0x080fe20007f1e0ff */
[----:B------:R-:W-:Y:S01]  /*18e20*/  STL [R1+0x15c], R14 ;  /* 0x00015c0e01007387 */ /* 0x000fe20000100800 */
[----:B------:R-:W-:Y:S01]  /*18e30*/  IMAD.X R10, R10, 0x1, R184, P3 ;  /* 0x000000010a0a7824 */ /* 0x000fe200018e06b8 */
[----:B------:R-:W-:-:S02]  /*18e40*/  IADD3 R9, P3, R9, R185, RZ ;  /* 0x000000b909097210 */ /* 0x000fc40007f7e0ff */
[----:B------:R-:W-:Y:S04]  /*18e50*/  STL [R1+0x164], R13 ;  /* 0x0001640d01007387 */ /* 0x000fe80000100800 */
[----:B------:R-:W-:Y:S04]  /*18e60*/  STL [R1+0x140], R12 ;  /* 0x0001400c01007387 */ /* 0x000fe80000100800 */
[----:B------:R-:W-:Y:S04]  /*18e70*/  STL [R1+0x16c], R11 ;  /* 0x00016c0b01007387 */ /* 0x000fe80000100800 */
[----:B------:R1:W-:Y:S04]  /*18e80*/  STL [R1+0x150], R3 ;  /* 0x0001500301007387 */ /* 0x0003e80000100800 */
[----:B------:R-:W-:Y:S04]  /*18e90*/  STL [R1+0x148], R10 ;  /* 0x0001480a01007387 */ /* 0x000fe80000100800 */
[----:B-1----:R-:W3:Y:S04]  /*18ea0*/  LDL.LU R3, [R1+0x70c] ;  /* 0x00070c0001037983 */ /* 0x002ee80000300800 */
[----:B------:R-:W-:Y:S01]  /*18eb0*/  STL [R1+0x174], R9 ;  /* 0x0001740901007387 */ /* 0x000fe20000100800 */
[----:B------:R-:W-:Y:S01]  /*18ec0*/  IADD3 R8, P1, R8, R185, RZ ;  /* 0x000000b908087210 */ /* 0x000fe20007f3e0ff */
[----:B--2---:R-:W-:-:S05]  /*18ed0*/  IMAD.X R0, R0, 0x1, R184, P6 ;  /* 0x0000000100007824 */ /* 0x004fca00030e06b8 */
[----:B------:R1:W-:Y:S04]  /*18ee0*/  STL [R1+0x158], R0 ;  /* 0x0001580001007387 */ /* 0x0003e80000100800 */
[----:B-1----:R-:W2:Y:S01]  /*18ef0*/  LDL.LU R0, [R1+0x708] ;  /* 0x0007080001007983 */ /* 0x002ea20000300800 */
[-C--:B------:R-:W-:Y:S01]  /*18f00*/  IADD3 R183, P6, R183, R185.reuse, RZ ;  /* 0x000000b9b7b77210 */ /* 0x080fe20007fde0ff */
[--C-:B------:R-:W-:Y:S01]  /*18f10*/  IMAD.X R188, R188, 0x1, R184.reuse, P5 ;  /* 0x00000001bcbc7824 */ /* 0x100fe200028e06b8 */
[----:B------:R-:W-:Y:S01]  /*18f20*/  IADD3 R189, P5, R189, R185, RZ ;  /* 0x000000b9bdbd7210 */ /* 0x000fe20007fbe0ff */
[--C-:B------:R-:W-:Y:S01]  /*18f30*/  IMAD.X R4, R4, 0x1, R184.reuse, P3 ;  /* 0x0000000104047824 */ /* 0x100fe200018e06b8 */
[----:B------:R-:W-:Y:S01]  /*18f40*/  STL [R1+0x17c], R8 ;  /* 0x00017c0801007387 */ /* 0x000fe20000100800 */
[----:B------:R-:W-:-:S03]  /*18f50*/  IMAD.X R6, R6, 0x1, R184, P0 ;  /* 0x0000000106067824 */ /* 0x000fc600000e06b8 */
[----:B------:R-:W-:Y:S04]  /*18f60*/  STL [R1+0x184], R183 ;  /* 0x000184b701007387 */ /* 0x000fe80000100800 */
[----:B------:R-:W-:Y:S04]  /*18f70*/  STL [R1+0x160], R188 ;  /* 0x000160bc01007387 */ /* 0x000fe80000100800 */
[----:B------:R-:W-:Y:S04]  /*18f80*/  STL [R1+0x18c], R189 ;  /* 0x00018cbd01007387 */ /* 0x000fe80000100800 */
[----:B------:R1:W-:Y:S04]  /*18f90*/  STL [R1+0x170], R4 ;  /* 0x0001700401007387 */ /* 0x0003e80000100800 */
[----:B------:R-:W-:Y:S04]  /*18fa0*/  STL [R1+0x168], R6 ;  /* 0x0001680601007387 */ /* 0x000fe80000100800 */
[----:B-1----:R-:W4:Y:S01]  /*18fb0*/  LDL.LU R4, [R1+0x704] ;  /* 0x0007040001047983 */ /* 0x002f220000300800 */
[----:B------:R-:W-:-:S05]  /*18fc0*/  IADD3 R186, P0, R186, R185, RZ ;  /* 0x000000b9baba7210 */ /* 0x000fca0007f1e0ff */
[----:B------:R-:W-:Y:S01]  /*18fd0*/  STL [R1+0x194], R186 ;  /* 0x000194ba01007387 */ /* 0x000fe20000100800 */
[-C--:B------:R-:W-:Y:S01]  /*18fe0*/  IADD3 R190, P3, R190, R185.reuse, RZ ;  /* 0x000000b9bebe7210 */ /* 0x080fe20007f7e0ff */
[--C-:B------:R-:W-:Y:S01]  /*18ff0*/  IMAD.X R7, R7, 0x1, R184.reuse, P6 ;  /* 0x0000000107077824 */ /* 0x100fe200030e06b8 */
[----:B------:R-:W-:Y:S01]  /*19000*/  IADD3 R187, P6, R187, R185, RZ ;  /* 0x000000b9bbbb7210 */ /* 0x000fe20007fde0ff */
[----:B--2---:R-:W-:-:S05]  /*19010*/  IMAD.X R0, R0, 0x1, R184, P1 ;  /* 0x0000000100007824 */ /* 0x004fca00008e06b8 */
[----:B------:R1:W-:Y:S04]  /*19020*/  STL [R1+0x178], R0 ;  /* 0x0001780001007387 */ /* 0x0003e80000100800 */
[----:B-1----:R-:W2:Y:S01]  /*19030*/  LDL.LU R0, [R1+0x700] ;  /* 0x0007000001007983 */ /* 0x002ea20000300800 */
[----:B------:R-:W-:-:S03]  /*19040*/  IADD3 R191, P1, R191, R185, RZ ;  /* 0x000000b9bfbf7210 */ /* 0x000fc60007f3e0ff */
[----:B------:R-:W-:Y:S01]  /*19050*/  STL [R1+0x19c], R190 ;  /* 0x00019cbe01007387 */ /* 0x000fe20000100800 */
[----:B------:R-:W-:-:S03]  /*19060*/  IMAD.X R5, R5, 0x1, R184, P5 ;  /* 0x0000000105057824 */ /* 0x000fc600028e06b8 */
[----:B------:R1:W-:Y:S04]  /*19070*/  STL [R1+0x1ac], R187 ;  /* 0x0001acbb01007387 */ /* 0x0003e80000100800 */
[----:B------:R3:W-:Y:S01]  /*19080*/  STL [R1+0x1a4], R191 ;  /* 0x0001a4bf01007387 */ /* 0x0007e20000100800 */
[----:B----4-:R-:W-:-:S03]  /*19090*/  IADD3 R4, P5, R4, R185, RZ ;  /* 0x000000b904047210 */ /* 0x010fc60007fbe0ff */
[----:B-1----:R-:W4:Y:S04]  /*190a0*/  LDL.LU R187, [R1+0x1c4] ;  /* 0x0001c40001bb7983 */ /* 0x002f280000300800 */
[----:B------:R1:W-:Y:S04]  /*190b0*/  STL [R1+0x180], R7 ;  /* 0x0001800701007387 */ /* 0x0003e80000100800 */
[----:B------:R-:W4:Y:S04]  /*190c0*/  LDL.LU R20, [R1+0x1a0] ;  /* 0x0001a00001147983 */ /* 0x000f280000300800 */
[----:B------:R-:W4:Y:S01]  /*190d0*/  LDL.LU R19, [R1+0x1cc] ;  /* 0x0001cc0001137983 */ /* 0x000f220000300800 */
[----:B---3--:R-:W-:-:S03]  /*190e0*/  IMAD.X R3, R3, 0x1, R184, P0 ;  /* 0x0000000103037824 */ /* 0x008fc600000e06b8 */
[----:B------:R3:W-:Y:S04]  /*190f0*/  STL [R1+0x188], R5 ;  /* 0x0001880501007387 */ /* 0x0007e80000100800 */
[----:B------:R-:W4:Y:S04]  /*19100*/  LDL.LU R18, [R1+0x1a8] ;  /* 0x0001a80001127983 */ /* 0x000f280000300800 */
[----:B------:R3:W-:Y:S04]  /*19110*/  STL [R1+0x1b4], R4 ;  /* 0x0001b40401007387 */ /* 0x0007e80000100800 */
[----:B------:R-:W4:Y:S01]  /*19120*/  LDL.LU R190, [R1+0x1d4] ;  /* 0x0001d40001be7983 */ /* 0x000f220000300800 */
[----:B------:R-:W-:-:S03]  /*19130*/  IADD3 R2, P0, R2, R185, RZ ;  /* 0x000000b902027210 */ /* 0x000fc60007f1e0ff */
[----:B------:R-:W4:Y:S04]  /*19140*/  LDL.LU R191, [R1+0x1b0] ;  /* 0x0001b00001bf7983 */ /* 0x000f280000300800 */
[----:B------:R-:W4:Y:S04]  /*19150*/  LDL.LU R17, [R1+0x1dc] ;  /* 0x0001dc0001117983 */ /* 0x000f280000300800 */
[----:B------:R2:W-:Y:S04]  /*19160*/  STL [R1+0x190], R3 ;  /* 0x0001900301007387 */ /* 0x0005e80000100800 */
[----:B------:R-:W4:Y:S04]  /*19170*/  LDL.LU R16, [R1+0x1b8] ;  /* 0x0001b80001107983 */ /* 0x000f280000300800 */
[----:B------:R-:W4:Y:S04]  /*19180*/  LDL.LU R15, [R1+0x1e4] ;  /* 0x0001e400010f7983 */ /* 0x000f280000300800 */
[----:B------:R2:W-:Y:S04]  /*19190*/  STL [R1+0x1bc], R2 ;  /* 0x0001bc0201007387 */ /* 0x0005e80000100800 */
[----:B------:R-:W4:Y:S04]  /*191a0*/  LDL.LU R14, [R1+0x1c0] ;  /* 0x0001c000010e7983 */ /* 0x000f280000300800 */
        /* <DEDUP_REMOVED lines=11> */
[----:B-1----:R-:W4:Y:S04]  /*19260*/  LDL.LU R7, [R1+0x1f0] ;  /* 0x0001f00001077983 */ /* 0x002f280000300800 */
[----:B---3--:R-:W3:Y:S04]  /*19270*/  LDL.LU R5, [R1+0x21c] ;  /* 0x00021c0001057983 */ /* 0x008ee80000300800 */
[----:B------:R-:W3:Y:S01]  /*19280*/  LDL.LU R4, [R1+0x1f8] ;  /* 0x0001f80001047983 */ /* 0x000ee20000300800 */
[----:B--2---:R-:W-:-:S05]  /*19290*/  IMAD.X R0, R0, 0x1, R184, P3 ;  /* 0x0000000100007824 */ /* 0x004fca00018e06b8 */
[----:B------:R1:W-:Y:S04]  /*192a0*/  STL [R1+0x198], R0 ;  /* 0x0001980001007387 */ /* 0x0003e80000100800 */
[----:B------:R-:W2:Y:S04]  /*192b0*/  LDL.LU R3, [R1+0x224] ;  /* 0x0002240001037983 */ /* 0x000ea80000300800 */
[----:B------:R-:W2:Y:S04]  /*192c0*/  LDL.LU R2, [R1+0x200] ;  /* 0x0002000001027983 */ /* 0x000ea80000300800 */
[----:B-1----:R-:W2:Y:S01]  /*192d0*/  LDL.LU R0, [R1+0x22c] ;  /* 0x00022c0001007983 */ /* 0x002ea20000300800 */
[----:B----4-:R-:W-:-:S05]  /*192e0*/  IADD3 R187, P3, R187, R185, RZ ;  /* 0x000000b9bbbb7210 */ /* 0x010fca0007f7e0ff */
[----:B------:R1:W-:Y:S01]  /*192f0*/  STL [R1+0x1c4], R187 ;  /* 0x0001c4bb01007387 */ /* 0x0003e20000100800 */
[--C-:B------:R-:W-:Y:S01]  /*19300*/  IMAD.X R20, R20, 0x1, R184.reuse, P1 ;  /* 0x0000000114147824 */ /* 0x100fe200008e06b8 */
[-C--:B------:R-:W-:Y:S02]  /*19310*/  IADD3 R19, P1, R19, R185.reuse, RZ ;  /* 0x000000b913137210 */ /* 0x080fe40007f3e0ff */
[----:B-1----:R-:W4:Y:S04]  /*19320*/  LDL.LU R187, [R1+0x208] ;  /* 0x0002080001bb7983 */ /* 0x002f280000300800 */
[----:B------:R1:W-:Y:S01]  /*19330*/  STL [R1+0x1a0], R20 ;  /* 0x0001a01401007387 */ /* 0x0003e20000100800 */
[----:B------:R-:W-:Y:S01]  /*19340*/  IMAD.X R18, R18, 0x1, R184, P6 ;  /* 0x0000000112127824 */ /* 0x000fe200030e06b8 */
[----:B------:R-:W-:-:S02]  /*19350*/  IADD3 R190, P6, R190, R185, RZ ;  /* 0x000000b9bebe7210 */ /* 0x000fc40007fde0ff */
[----:B-1----:R1:W5:Y:S01]  /*19360*/  LDL.LU R20, [R1+0x6fc] ;  /* 0x0006fc0001147983 */ /* 0x0023620000300800 */
[----:B------:R-:W-:-:S03]  /*19370*/  IMAD.X R191, R191, 0x1, R184, P5 ;  /* 0x00000001bfbf7824 */ /* 0x000fc600028e06b8 */
[----:B------:R1:W-:Y:S01]  /*19380*/  STL [R1+0x1cc], R19 ;  /* 0x0001cc1301007387 */ /* 0x0003e20000100800 */
[----:B------:R-:W-:-:S03]  /*19390*/  IADD3 R17, P5, R17, R185, RZ ;  /* 0x000000b911117210 */ /* 0x000fc60007fbe0ff */
[----:B-1----:R1:W5:Y:S01]  /*193a0*/  LDL.LU R19, [R1+0x6f8] ;  /* 0x0006f80001137983 */ /* 0x0023620000300800 */
[----:B------:R-:W-:-:S03]  /*193b0*/  IMAD.X R16, R16, 0x1, R184, P0 ;  /* 0x0000000110107824 */ /* 0x000fc600000e06b8 */
[----:B------:R1:W-:Y:S01]  /*193c0*/  STL [R1+0x1a8], R18 ;  /* 0x0001a81201007387 */ /* 0x0003e20000100800 */
[----:B------:R-:W-:-:S03]  /*193d0*/  IADD3 R15, P0, R15, R185, RZ ;  /* 0x000000b90f0f7210 */ /* 0x000fc60007f1e0ff */
[----:B-1----:R1:W5:Y:S04]  /*193e0*/  LDL.LU R18, [R1+0x6f4] ;  /* 0x0006f40001127983 */ /* 0x0023680000300800 */
[----:B------:R1:W-:Y:S01]  /*193f0*/  STL [R1+0x1d4], R190 ;  /* 0x0001d4be01007387 */ /* 0x0003e20000100800 */
[--C-:B------:R-:W-:Y:S01]  /*19400*/  IMAD.X R14, R14, 0x1, R184.reuse, P3 ;  /* 0x000000010e0e7824 */ /* 0x100fe200018e06b8 */
[-C--:B------:R-:W-:Y:S02]  /*19410*/  IADD3 R13, P3, R13, R185.reuse, RZ ;  /* 0x000000b90d0d7210 */ /* 0x080fe40007f7e0ff */
[----:B-1----:R-:W4:Y:S04]  /*19420*/  LDL.LU R190, [R1+0x244] ;  /* 0x0002440001be7983 */ /* 0x002f280000300800 */
[----:B------:R1:W-:Y:S01]  /*19430*/  STL [R1+0x1b0], R191 ;  /* 0x0001b0bf01007387 */ /* 0x0003e20000100800 */
[----:B------:R-:W-:Y:S01]  /*19440*/  IMAD.X R12, R12, 0x1, R184, P1 ;  /* 0x000000010c0c7824 */ /* 0x000fe200008e06b8 */
[----:B------:R-:W-:-:S02]  /*19450*/  IADD3 R11, P1, R11, R185, RZ ;  /* 0x000000b90b0b7210 */ /* 0x000fc40007f3e0ff */
[----:B-1----:R-:W4:Y:S04]  /*19460*/  LDL.LU R191, [R1+0x248] ;  /* 0x0002480001bf7983 */ /* 0x002f280000300800 */
[----:B------:R1:W-:Y:S01]  /*19470*/  STL [R1+0x1dc], R17 ;  /* 0x0001dc1101007387 */ /* 0x0003e20000100800 */
[----:B------:R-:W-:-:S03]  /*19480*/  IMAD.X R10, R10, 0x1, R184, P6 ;  /* 0x000000010a0a7824 */ /* 0x000fc600030e06b8 */
[----:B-1----:R1:W5:Y:S04]  /*19490*/  LDL.LU R17, [R1+0x6f0] ;  /* 0x0006f00001117983 */ /* 0x0023680000300800 */
[----:B------:R1:W-:Y:S01]  /*194a0*/  STL [R1+0x1b8], R16 ;  /* 0x0001b81001007387 */ /* 0x0003e20000100800 */
[----:B------:R-:W-:-:S03]  /*194b0*/  IADD3 R9, P6, R9, R185, RZ ;  /* 0x000000b909097210 */ /* 0x000fc60007fde0ff */
[----:B-1----:R1:W5:Y:S04]  /*194c0*/  LDL.LU R16, [R1+0x6ec] ;  /* 0x0006ec0001107983 */ /* 0x0023680000300800 */
[----:B------:R3:W-:Y:S01]  /*194d0*/  STL [R1+0x1e4], R15 ;  /* 0x0001e40f01007387 */ /* 0x0007e20000100800 */
[----:B------:R-:W-:-:S03]  /*194e0*/  IMAD.X R8, R8, 0x1, R184, P5 ;  /* 0x0000000108087824 */ /* 0x000fc600028e06b8 */
[----:B---3--:R1:W5:Y:S04]  /*194f0*/  LDL.LU R15, [R1+0x6e8] ;  /* 0x0006e800010f7983 */ /* 0x0083680000300800 */
[----:B------:R3:W-:Y:S01]  /*19500*/  STL [R1+0x1c0], R14 ;  /* 0x0001c00e01007387 */ /* 0x0007e20000100800 */
[----:B------:R-:W-:-:S03]  /*19510*/  IADD3 R183, P5, R183, R185, RZ ;  /* 0x000000b9b7b77210 */ /* 0x000fc60007fbe0ff */
[----:B---3--:R1:W5:Y:S04]  /*19520*/  LDL.LU R14, [R1+0x6e4] ;  /* 0x0006e400010e7983 */ /* 0x0083680000300800 */
        /* <DEDUP_REMOVED lines=21> */
[----:B------:R3:W-:Y:S04]  /*19680*/  STL [R1+0x1e0], R189 ;  /* 0x0001e0bd01007387 */ /* 0x0007e80000100800 */
[----:B---3--:R1:W5:Y:S04]  /*19690*/  LDL.LU R189, [R1+0x6c4] ;  /* 0x0006c40001bd7983 */ /* 0x0083680000300800 */
[----:B------:R3:W-:Y:S04]  /*196a0*/  STL [R1+0x20c], R188 ;  /* 0x00020cbc01007387 */ /* 0x0007e80000100800 */
[----:B---3--:R1:W5:Y:S04]  /*196b0*/  LDL.LU R188, [R1+0x6c0] ;  /* 0x0006c00001bc7983 */ /* 0x0083680000300800 */
[----:B------:R3:W-:Y:S04]  /*196c0*/  STL [R1+0x1e8], R6 ;  /* 0x0001e80601007387 */ /* 0x0007e80000100800 */
[----:B---3--:R1:W5:Y:S04]  /*196d0*/  LDL.LU R6, [R1+0x6bc] ;  /* 0x0006bc0001067983 */ /* 0x0083680000300800 */
[----:B------:R3:W-:Y:S01]  /*196e0*/  STL [R1+0x214], R186 ;  /* 0x000214ba01007387 */ /* 0x0007e20000100800 */
[----:B--2---:R-:W-:-:S03]  /*196f0*/  IADD3 R3, P6, R3, R185, RZ ;  /* 0x000000b903037210 */ /* 0x004fc60007fde0ff */
[----:B---3--:R-:W2:Y:S01]  /*19700*/  LDL R186, [R1+0x24c] ;  /* 0x00024c0001ba7983 */ /* 0x008ea20000100800 */
[----:B------:R-:W-:-:S03]  /*19710*/  IMAD.X R2, R2, 0x1, R184, P5 ;  /* 0x0000000102027824 */ /* 0x000fc600028e06b8 */
[----:B------:R3:W-:Y:S04]  /*19720*/  STL [R1+0x1f0], R7 ;  /* 0x0001f00701007387 */ /* 0x0007e80000100800 */
[----:B---3--:R1:W5:Y:S04]  /*19730*/  LDL.LU R7, [R1+0x6b8] ;  /* 0x0006b80001077983 */ /* 0x0083680000300800 */
[----:B------:R3:W-:Y:S04]  /*19740*/  STL [R1+0x21c], R5 ;  /* 0x00021c0501007387 */ /* 0x0007e80000100800 */
[----:B---3--:R1:W5:Y:S04]  /*19750*/  LDL.LU R5, [R1+0x6b4] ;  /* 0x0006b40001057983 */ /* 0x0083680000300800 */
[----:B------:R3:W-:Y:S04]  /*19760*/  STL [R1+0x1f8], R4 ;  /* 0x0001f80401007387 */ /* 0x0007e80000100800 */
[----:B---3--:R-:W3:Y:S04]  /*19770*/  LDL.LU R4, [R1+0x6b0] ;  /* 0x0006b00001047983 */ /* 0x008ee80000300800 */
[----:B------:R1:W-:Y:S04]  /*19780*/  STL [R1+0x224], R3 ;  /* 0x0002240301007387 */ /* 0x0003e80000100800 */
[----:B-1----:R-:W2:Y:S04]  /*19790*/  LDL.LU R3, [R1+0x6ac] ;  /* 0x0006ac0001037983 */ /* 0x002ea80000300800 */
[----:B------:R1:W-:Y:S04]  /*197a0*/  STL [R1+0x200], R2 ;  /* 0x0002000201007387 */ /* 0x0003e80000100800 */
[----:B-1----:R-:W3:Y:S01]  /*197b0*/  LDL.LU R2, [R1+0x6a8] ;  /* 0x0006a80001027983 */ /* 0x002ee20000300800 */
[----:B------:R-:W-:Y:S01]  /*197c0*/  IADD3 R0, P5, R0, R185, RZ ;  /* 0x000000b900007210 */ /* 0x000fe20007fbe0ff */
[----:B----4-:R-:W-:-:S04]  /*197d0*/  IMAD.X R187, R187, 0x1, R184, P0 ;  /* 0x00000001bbbb7824 */ /* 0x010fc800000e06b8 */
[----:B------:R1:W-:Y:S04]  /*197e0*/  STL [R1+0x22c], R0 ;  /* 0x00022c0001007387 */ /* 0x0003e80000100800 */
[----:B-1----:R-:W4:Y:S04]  /*197f0*/  LDL.LU R0, [R1+0x6a4] ;  /* 0x0006a40001007983 */ /* 0x002f280000300800 */
[----:B------:R1:W-:Y:S04]  /*19800*/  STL [R1+0x208], R187 ;  /* 0x000208bb01007387 */ /* 0x0003e80000100800 */
[----:B-1----:R-:W2:Y:S01]  /*19810*/  LDL.LU R187, [R1+0x6a0] ;  /* 0x0006a00001bb7983 */ /* 0x002ea20000300800 */
[----:B---3--:R-:W-:-:S05]  /*19820*/  IADD3 R2, P0, R2, R185, RZ ;  /* 0x000000b902027210 */ /* 0x008fca0007f1e0ff */
[----:B------:R1:W-:Y:S04]  /*19830*/  STL [R1+0x234], R2 ;  /* 0x0002340201007387 */ /* 0x0003e80000100800 */
[----:B-1----:R-:W3:Y:S01]  /*19840*/  LDL.LU R2, [R1+0x69c] ;  /* 0x00069c0001027983 */ /* 0x002ee20000300800 */
[--C-:B------:R-:W-:Y:S02]  /*19850*/  IMAD.X R4, R4, 0x1, R184.reuse, P3 ;  /* 0x0000000104047824 */ /* 0x100fe400018e06b8 */
[----:B----4-:R-:W-:-:S03]  /*19860*/  IMAD.X R0, R0, 0x1, R184, P1 ;  /* 0x0000000100007824 */ /* 0x010fc600008e06b8 */
[----:B------:R1:W-:Y:S04]  /*19870*/  STL [R1+0x210], R4 ;  /* 0x0002100401007387 */ /* 0x0003e80000100800 */
[----:B-1----:R-:W4:Y:S01]  /*19880*/  LDL.LU R4, [R1+0x698] ;  /* 0x0006980001047983 */ /* 0x002f220000300800 */
[----:B---3--:R-:W-:-:S05]  /*19890*/  IADD3 R2, P3, R2, R185, RZ ;  /* 0x000000b902027210 */ /* 0x008fca0007f7e0ff */
[----:B------:R1:W-:Y:S04]  /*198a0*/  STL [R1+0x23c], R2 ;  /* 0x00023c0201007387 */ /* 0x0003e80000100800 */
[----:B-1----:R-:W3:Y:S04]  /*198b0*/  LDL.LU R2, [R1+0x694] ;  /* 0x0006940001027983 */ /* 0x002ee80000300800 */
[----:B------:R1:W-:Y:S04]  /*198c0*/  STL [R1+0x218], R0 ;  /* 0x0002180001007387 */ /* 0x0003e80000100800 */
[----:B-1----:R-:W2:Y:S01]  /*198d0*/  LDL.LU R0, [R1+0x690] ;  /* 0x0006900001007983 */ /* 0x002ea20000300800 */
[----:B----4-:R-:W-:Y:S01]  /*198e0*/  IMAD.X R4, R4, 0x1, R184, P6 ;  /* 0x0000000104047824 */ /* 0x010fe200030e06b8 */
[----:B------:R-:W-:-:S04]  /*198f0*/  IADD3 R190, P1, R190, R185, RZ ;  /* 0x000000b9bebe7210 */ /* 0x000fc80007f3e0ff */
[----:B------:R1:W-:Y:S04]  /*19900*/  STL [R1+0x220], R4 ;  /* 0x0002200401007387 */ /* 0x0003e80000100800 */
[----:B-1----:R1:W5:Y:S04]  /*19910*/  LDL.LU R4, [R1+0x68c] ;  /* 0x00068c0001047983 */ /* 0x0023680000300800 */
[----:B------:R-:W-:Y:S01]  /*19920*/  STL [R1+0x244], R190 ;  /* 0x000244be01007387 */ /* 0x000fe20000100800 */
[----:B--2---:R-:W-:-:S05]  /*19930*/  IMAD.X R0, R0, 0x1, R184, P5 ;  /* 0x0000000100007824 */ /* 0x004fca00028e06b8 */
[----:B------:R2:W-:Y:S04]  /*19940*/  STL [R1+0x228], R0 ;  /* 0x0002280001007387 */ /* 0x0005e80000100800 */
[----:B--2---:R-:W2:Y:S01]  /*19950*/  LDL.LU R0, [R1+0x688] ;  /* 0x0006880001007983 */ /* 0x004ea20000300800 */
[----:B------:R-:W-:Y:S01]  /*19960*/  IADD3 R191, P6, R191, R185, RZ ;  /* 0x000000b9bfbf7210 */ /* 0x000fe20007fde0ff */
[--C-:B------:R-:W-:Y:S02]  /*19970*/  IMAD.X R3, R3, 0x1, R184.reuse, P0 ;  /* 0x0000000103037824 */ /* 0x100fe400000e06b8 */
[--C-:B------:R-:W-:Y:S02]  /*19980*/  IMAD.X R187, R187, 0x1, R184.reuse, P3 ;  /* 0x00000001bbbb7824 */ /* 0x100fe400018e06b8 */
[----:B------:R-:W-:Y:S01]  /*19990*/  STL [R1+0x248], R191 ;  /* 0x000248bf01007387 */ /* 0x000fe20000100800 */
[----:B---3--:R-:W-:-:S03]  /*199a0*/  IMAD.X R2, R2, 0x1, R184, P1 ;  /* 0x0000000102027824 */ /* 0x008fc600008e06b8 */
[----:B------:R3:W-:Y:S04]  /*199b0*/  STL [R1+0x230], R3 ;  /* 0x0002300301007387 */ /* 0x0007e80000100800 */
[----:B---3--:R1:W5:Y:S04]  /*199c0*/  LDL.LU R3, [R1+0x684] ;  /* 0x0006840001037983 */ /* 0x0083680000300800 */
[----:B------:R3:W-:Y:S04]  /*199d0*/  STL [R1+0x238], R187 ;  /* 0x000238bb01007387 */ /* 0x0007e80000100800 */
[----:B---3--:R1:W5:Y:S04]  /*199e0*/  LDL.LU R187, [R1+0x680] ;  /* 0x0006800001bb7983 */ /* 0x0083680000300800 */
[----:B------:R3:W-:Y:S04]  /*199f0*/  STL [R1+0x240], R2 ;  /* 0x0002400201007387 */ /* 0x0007e80000100800 */
[----:B---3--:R1:W5:Y:S01]  /*19a00*/  LDL.LU R2, [R1+0x67c] ;  /* 0x00067c0001027983 */ /* 0x0083620000300800 */
[----:B------:R-:W-:Y:S01]  /*19a10*/  ISETP.NE.U32.AND P5, PT, R186, UR4, PT ;  /* 0x00000004ba007c0c */ /* 0x000fe2000bfa5070 */
[----:B------:R-:W-:Y:S01]  /*19a20*/  UIADD3 UR8, UR8, -0x40, URZ ;  /* 0xffffffc008087890 */ /* 0x000fe2000fffe03f */
[----:B--2---:R-:W-:-:S05]  /*19a30*/  IMAD.X R0, R0, 0x1, R184, P6 ;  /* 0x0000000100007824 */ /* 0x004fca00030e06b8 */
[----:B------:R2:W-:Y:S02]  /*19a40*/  STL [R1+0xc], R0 ;  /* 0x00000c0001007387 */ /* 0x0005e40000100800 */
[----:B--2---:R-:W2:Y:S02]  /*19a50*/  S2R R0, SR_TID.X ;  /* 0x0000000000007919 */ /* 0x004ea40000002100 */
[----:B--2---:R-:W-:-:S04]  /*19a60*/  SHF.R.U32.HI R0, RZ, 0x6, R0 ;  /* 0x00000006ff007819 */ /* 0x004fc80000011600 */
[----:B------:R-:W-:Y:S01]  /*19a70*/  SGXT.U32 R0, R0, 0x1 ;  /* 0x000000010000781a */ /* 0x000fe20000000000 */
[----:B-1----:R-:W-:Y:S06]  /*19a80*/  @P5 BRA `(.L_x_1) ;  /* 0xffffff9800a85947 */ /* 0x002fec000383ffff */
.L_x_0:
[----:B------:R-:W1:Y:S01]  /*19a90*/  S2R R184, SR_TID.X ;  /* 0x0000000000b87919 */ /* 0x000e620000002100 */
[----:B-----5:R-:W2:Y:S01]  /*19aa0*/  S2R R189, SR_TID.X ;  /* 0x0000000000bd7919 */ /* 0x020ea20000002100 */
[----:B------:R-:W3:Y:S01]  /*19ab0*/  S2R R186, SR_TID.X ;  /* 0x0000000000ba7919 */ /* 0x000ee20000002100 */
[----:B------:R-:W-:Y:S02]  /*19ac0*/  WARPGROUP.DEPBAR.LE gsb0, 0x0 ;  /* 0x00008000000079c5 */ /* 0x000fe40000010000 */
[----:B------:R-:W-:-:S04]  /*19ad0*/  DEPBAR.LE SB0, 0x0 ;  /* 0x000080000000791a */ /* 0x000fc80000000000 */
[----:B------:R-:W4:Y:S01]  /*19ae0*/  LDL.LU R185, [R1+0x498] ;  /* 0x0004980001b97983 */ /* 0x000f220000300800 */
[----:B------:R-:W-:Y:S01]  /*19af0*/  ULDC UR4, c[0x0][0x244] ;  /* 0x0000910000047ab9 */ /* 0x000fe20000000800 */
[----:B------:R-:W4:Y:S02]  /*19b00*/  LDC R152, c[0x0][0x248] ;  /* 0x00009200ff987b82 */ /* 0x000f240000000800 */
[----:B------:R-:W4:Y:S04]  /*19b10*/  LDL.LU R191, [R1+0x494] ;  /* 0x0004940001bf7983 */ /* 0x000f280000300800 */
[----:B------:R-:W4:Y:S04]  /*19b20*/  LDL.LU R190, [R1+0x490] ;  /* 0x0004900001be7983 */ /* 0x000f280000300800 */
[----:B------:R-:W4:Y:S04]  /*19b30*/  LDL.LU R153, [R1+0x3f0] ;  /* 0x0003f00001997983 */ /* 0x000f280000300800 */
[----:B------:R-:W4:Y:S01]  /*19b40*/  LDL.LU R158, [R1+0x52c] ;  /* 0x00052c00019e7983 */ /* 0x000f220000300800 */
[----:B-1----:R-:W-:-:S03]  /*19b50*/  IMAD.SHL.U32 R184, R184, 0x8, RZ ;  /* 0x00000008b8b87824 */ /* 0x002fc600078e00ff */
[----:B------:R-:W4:Y:S01]  /*19b60*/  LDL.LU R157, [R1+0x528] ;  /* 0x00052800019d7983 */ /* 0x000f220000300800 */
[----:B--2---:R-:W-:Y:S01]  /*19b70*/  IMAD.SHL.U32 R189, R189, 0x80, RZ ;  /* 0x00000080bdbd7824 */ /* 0x004fe200078e00ff */
[----:B------:R-:W-:Y:S02]  /*19b80*/  LOP3.LUT R184, R184, 0x380, RZ, 0xc0, !PT ;  /* 0x00000380b8b87812 */ /* 0x000fe400078ec0ff */
[----:B------:R-:W2:Y:S01]  /*19b90*/  LDL.LU R156, [R1+0x538] ;  /* 0x00053800019c7983 */ /* 0x000ea20000300800 */
[----:B---3--:R-:W-:Y:S01]  /*19ba0*/  IMAD.SHL.U32 R186, R186, 0x10, RZ ;  /* 0x00000010baba7824 */ /* 0x008fe200078e00ff */
[----:B------:R-:W-:Y:S02]  /*19bb0*/  LOP3.LUT R189, R189, 0x400, RZ, 0xc0, !PT ;  /* 0x00000400bdbd7812 */ /* 0x000fe400078ec0ff */
[----:B------:R-:W3:Y:S02]  /*19bc0*/  LDL.LU R155, [R1+0x534] ;  /* 0x00053400019b7983 */ /* 0x000ee40000300800 */
[----:B------:R-:W-:-:S02]  /*19bd0*/  LOP3.LUT R3, R186, 0x70, RZ, 0xc0, !PT ;  /* 0x00000070ba037812 */ /* 0x000fc400078ec0ff */
[----:B------:R-:W-:Y:S01]  /*19be0*/  IADD3 R0, R184, UR7, R189 ;  /* 0x00000007b8007c10 */ /* 0x000fe2000fffe0bd */
[----:B------:R-:W3:Y:S04]  /*19bf0*/  LDL.LU R154, [R1+0x544] ;  /* 0x00054400019a7983 */ /* 0x000ee80000300800 */
[----:B------:R-:W-:Y:S01]  /*19c00*/  IMAD.IADD R0, R3, 0x1, R0 ;  /* 0x0000000103007824 */ /* 0x000fe200078e0200 */
[----:B------:R-:W-:Y:S01]  /*19c10*/  BAR.SYNC.DEFER_BLOCKING 0x0 ;  /* 0x0000000000007b1d */ /* 0x000fe20000010000 */
[----:B------:R-:W-:-:S05]  /*19c20*/  LOP3.LUT R3, R186, 0x7f0, RZ, 0xc0, !PT ;  /* 0x000007f0ba037812 */ /* 0x000fca00078ec0ff */
[----:B------:R-:W-:Y:S02]  /*19c30*/  STSM.16.M88.4 [R0], R24 ;  /* 0x0000001800007844 */ /* 0x000fe40000000200 */
[----:B------:R-:W-:Y:S06]  /*19c40*/  BAR.SYNC.DEFER_BLOCKING 0x0 ;  /* 0x0000000000007b1d */ /* 0x000fec0000010000 */
[----:B------:R-:W1:Y:S02]  /*19c50*/  LDS.128 R4, [R3+UR7] ;  /* 0x0000000703047984 */ /* 0x000e640008000c00 */
[----:B------:R-:W-:Y:S06]  /*19c60*/  BAR.SYNC.DEFER_BLOCKING 0x0 ;  /* 0x0000000000007b1d */ /* 0x000fec0000010000 */
[----:B------:R-:W-:Y:S02]  /*19c70*/  STSM.16.M88.4 [R0], R28 ;  /* 0x0000001c00007844 */ /* 0x000fe40000000200 */
[----:B------:R-:W-:Y:S06]  /*19c80*/  BAR.SYNC.DEFER_BLOCKING 0x0 ;  /* 0x0000000000007b1d */ /* 0x000fec0000010000 */
[----:B------:R-:W1:Y:S02]  /*19c90*/  LDS.128 R8, [R3+UR7] ;  /* 0x0000000703087984 */ /* 0x000e640008000c00 */
[----:B------:R-:W-:Y:S06]  /*19ca0*/  BAR.SYNC.DEFER_BLOCKING 0x0 ;  /* 0x0000000000007b1d */ /* 0x000fec0000010000 */
[----:B------:R-:W-:Y:S02]  /*19cb0*/  STSM.16.M88.4 [R0], R32 ;  /* 0x0000002000007844 */ /* 0x000fe40000000200 */
[----:B------:R-:W-:Y:S06]  /*19cc0*/  BAR.SYNC.DEFER_BLOCKING 0x0 ;  /* 0x0000000000007b1d */ /* 0x000fec0000010000 */
[----:B------:R-:W3:Y:S02]  /*19cd0*/  LDS.128 R12, [R3+UR7] ;  /* 0x00000007030c7984 */ /* 0x000ee40008000c00 */
[----:B------:R-:W-:Y:S06]  /*19ce0*/  BAR.SYNC.DEFER_BLOCKING 0x0 ;  /* 0x0000000000007b1d */ /* 0x000fec0000010000 */
[----:B------:R-:W-:Y:S02]  /*19cf0*/  STSM.16.M88.4 [R0], R36 ;  /* 0x0000002400007844 */ /* 0x000fe40000000200 */
[----:B------:R-:W-:Y:S06]  /*19d00*/  BAR.SYNC.DEFER_BLOCKING 0x0 ;  /* 0x0000000000007b1d */ /* 0x000fec0000010000 */
[----:B------:R-:W3:Y:S02]  /*19d10*/  LDS.128 R16, [R3+UR7] ;  /* 0x0000000703107984 */ /* 0x000ee40008000c00 */
[----:B------:R-:W-:Y:S06]  /*19d20*/  BAR.SYNC.DEFER_BLOCKING 0x0 ;  /* 0x0000000000007b1d */ /* 0x000fec0000010000 */
[----:B------:R-:W-:Y:S02]  /*19d30*/  STSM.16.M88.4 [R0], R40 ;  /* 0x0000002800007844 */ /* 0x000fe40000000200 */
[----:B------:R-:W-:Y:S01]  /*19d40*/  BAR.SYNC.DEFER_BLOCKING 0x0 ;  /* 0x0000000000007b1d */ /* 0x000fe20000010000 */
[----:B------:R-:W-:-:S02]  /*19d50*/  ISETP.LT.AND P1, PT, R2, R187, !P2 ;  /* 0x000000bb0200720c */ /* 0x000fc40005721270 */
[-C--:B----4-:R-:W-:Y:S02]  /*19d60*/  ISETP.LT.AND P0, PT, R185, R187.reuse, !P2 ;  /* 0x000000bbb900720c */ /* 0x090fe40005701270 */
[-C--:B------:R-:W-:Y:S02]  /*19d70*/  ISETP.LT.AND P6, PT, R191, R187.reuse, !P2 ;  /* 0x000000bbbf00720c */ /* 0x080fe400057c1270 */
[----:B------:R-:W-:Y:S01]  /*19d80*/  ISETP.LT.AND P3, PT, R190, R187, !P2 ;  /* 0x000000bbbe00720c */ /* 0x000fe20005761270 */
[----:B------:R-:W4:Y:S01]  /*19d90*/  LDS.128 R20, [R3+UR7] ;  /* 0x0000000703147984 */ /* 0x000f220008000c00 */
[----:B------:R-:W-:Y:S06]  /*19da0*/  BAR.SYNC.DEFER_BLOCKING 0x0 ;  /* 0x0000000000007b1d */ /* 0x000fec0000010000 */
[----:B------:R-:W-:Y:S02]  /*19db0*/  STSM.16.M88.4 [R0], R44 ;  /* 0x0000002c00007844 */ /* 0x000fe40000000200 */
[----:B------:R-:W-:Y:S06]  /*19dc0*/  BAR.SYNC.DEFER_BLOCKING 0x0 ;  /* 0x0000000000007b1d */ /* 0x000fec0000010000 */
[----:B------:R-:W4:Y:S02]  /*19dd0*/  LDS.128 R24, [R3+UR7] ;  /* 0x0000000703187984 */ /* 0x000f240008000c00 */
        /* <DEDUP_REMOVED lines=85> */
[----:B------:R1:W-:Y:S02]  /*1a330*/  STSM.16.M88.4 [R0], R132 ;  /* 0x0000008400007844 */ /* 0x0003e40000000200 */
[----:B------:R-:W-:Y:S01]  /*1a340*/  BAR.SYNC.DEFER_BLOCKING 0x0 ;  /* 0x0000000000007b1d */ /* 0x000fe20000010000 */
[----:B-1----:R-:W-:-:S05]  /*1a350*/  IMAD R132, R153, UR4, RZ ;  /* 0x0000000499847c24 */ /* 0x002fca000f8e02ff */
[----:B------:R-:W-:Y:S01]  /*1a360*/  ULDC.64 UR4, c[0x0][0x220] ;  /* 0x0000880000047ab9 */ /* 0x000fe20000000a00 */
[----:B------:R-:W4:Y:S01]  /*1a370*/  LDL.LU R153, [R1+0x540] ;  /* 0x0005400001997983 */ /* 0x000f220000300800 */
[----:B------:R-:W-:-:S03]  /*1a380*/  IMAD R124, R2, R152, RZ ;  /* 0x00000098027c7224 */ /* 0x000fc600078e02ff */
[----:B------:R-:W1:Y:S01]  /*1a390*/  LDS.128 R112, [R3+UR7] ;  /* 0x0000000703707984 */ /* 0x000e620008000c00 */
[----:B------:R-:W-:Y:S06]  /*1a3a0*/  BAR.SYNC.DEFER_BLOCKING 0x0 ;  /* 0x0000000000007b1d */ /* 0x000fec0000010000 */
[----:B------:R-:W4:Y:S04]  /*1a3b0*/  LDL.LU R159, [R1+0x54c] ;  /* 0x00054c00019f7983 */ /* 0x000f280000300800 */
[----:B------:R-:W-:Y:S01]  /*1a3c0*/  STSM.16.M88.4 [R0], R136 ;  /* 0x0000008800007844 */ /* 0x000fe20000000200 */
[----:B------:R-:W-:Y:S06]  /*1a3d0*/  BAR.SYNC.DEFER_BLOCKING 0x0 ;  /* 0x0000000000007b1d */ /* 0x000fec0000010000 */
[----:B------:R-:W1:Y:S02]  /*1a3e0*/  LDS.128 R116, [R3+UR7] ;  /* 0x0000000703747984 */ /* 0x000e640008000c00 */
[----:B------:R-:W-:Y:S06]  /*1a3f0*/  BAR.SYNC.DEFER_BLOCKING 0x0 ;  /* 0x0000000000007b1d */ /* 0x000fec0000010000 */
[----:B------:R-:W-:Y:S02]  /*1a400*/  STSM.16.M88.4 [R0], R140 ;  /* 0x0000008c00007844 */ /* 0x000fe40000000200 */
[----:B------:R-:W-:Y:S06]  /*1a410*/  BAR.SYNC.DEFER_BLOCKING 0x0 ;  /* 0x0000000000007b1d */ /* 0x000fec0000010000 */
[----:B------:R-:W1:Y:S02]  /*1a420*/  LDS.128 R120, [R3+UR7] ;  /* 0x0000000703787984 */ /* 0x000e640008000c00 */
[----:B------:R-:W-:Y:S01]  /*1a430*/  BAR.SYNC.DEFER_BLOCKING 0x0 ;  /* 0x0000000000007b1d */ /* 0x000fe20000010000 */
[----:B------:R-:W-:-:S04]  /*1a440*/  LEA R2, P5, R132, UR4, 0x2 ;  /* 0x0000000484027c11 */ /* 0x000fc8000f8a10ff */
[----:B------:R-:W-:Y:S01]  /*1a450*/  LEA.HI.X.SX32 R132, R132, UR5, 0x2, P5 ;  /* 0x0000000584847c11 */ /* 0x000fe2000a8f16ff */
[----:B------:R-:W-:Y:S01]  /*1a460*/  IMAD R131, R152, 0x2, R124 ;  /* 0x0000000298837824 */ /* 0x000fe200078e027c */
[----:B------:R-:W-:Y:S01]  /*1a470*/  STSM.16.M88.4 [R0], R144 ;  /* 0x0000009000007844 */ /* 0x000fe20000000200 */
[----:B------:R-:W-:Y:S01]  /*1a480*/  BAR.SYNC.DEFER_BLOCKING 0x0 ;  /* 0x0000000000007b1d */ /* 0x000fe20000010000 */
[----:B------:R-:W-:-:S04]  /*1a490*/  LEA R128, P5, R124, R2, 0x2 ;  /* 0x000000027c807211 */ /* 0x000fc800078a10ff */
[----:B------:R-:W-:Y:S01]  /*1a4a0*/  LEA.HI.X.SX32 R129, R124, R132, 0x2, P5 ;  /* 0x000000847c817211 */ /* 0x000fe200028f16ff */
[----:B------:R-:W-:Y:S01]  /*1a4b0*/  ULDC UR4, c[0x0][0x22c] ;  /* 0x00008b0000047ab9 */ /* 0x000fe20000000800 */
[----:B------:R-:W1:Y:S01]  /*1a4c0*/  LDS.128 R124, [R3+UR7] ;  /* 0x00000007037c7984 */ /* 0x000e620008000c00 */
[----:B------:R-:W-:Y:S01]  /*1a4d0*/  BAR.SYNC.DEFER_BLOCKING 0x0 ;  /* 0x0000000000007b1d */ /* 0x000fe20000010000 */
[----:B------:R-:W-:-:S05]  /*1a4e0*/  LEA R130, P5, R131, R2, 0x2 ;  /* 0x0000000283827211 */ /* 0x000fca00078a10ff */
[----:B------:R2:W-:Y:S02]  /*1a4f0*/  STSM.16.M88.4 [R0], R148 ;  /* 0x0000009400007844 */ /* 0x0005e40000000200 */
[----:B------:R-:W-:Y:S01]  /*1a500*/  BAR.SYNC.DEFER_BLOCKING 0x0 ;  /* 0x0000000000007b1d */ /* 0x000fe20000010000 */
[----:B--2---:R-:W-:Y:S01]  /*1a510*/  IMAD R0, R152, 0x2, R131 ;  /* 0x0000000298007824 */ /* 0x004fe200078e0283 */
[----:B------:R-:W-:Y:S02]  /*1a520*/  LEA.HI.X.SX32 R131, R131, R132, 0x2, P5 ;  /* 0x0000008483837211 */ /* 0x000fe400028f16ff */
[----:B------:R-:W-:Y:S02]  /*1a530*/  ISETP.LT.AND P5, PT, R158, R187, !P2 ;  /* 0x000000bb9e00720c */ /* 0x000fe400057a1270 */
[----:B------:R-:W2:Y:S04]  /*1a540*/  LDL.LU R158, [R1+0x548] ;  /* 0x00054800019e7983 */ /* 0x000ea80000300800 */
[----:B------:R3:W-:Y:S04]  /*1a550*/  @P1 STG.E desc[UR16][R128.64], R4 ;  /* 0x0000000480001986 */ /* 0x0007e8000c101910 */
[----:B------:R1:W-:Y:S01]  /*1a560*/  @P4 STG.E desc[UR16][R130.64], R5 ;  /* 0x0000000582004986 */ /* 0x0003e2000c101910 */
[----:B---3--:R-:W-:Y:S01]  /*1a570*/  IMAD R129, R152, 0x2, R0 ;  /* 0x0000000298817824 */ /* 0x008fe200078e0200 */
[----:B------:R-:W-:-:S04]  /*1a580*/  LEA R4, P1, R0, R2, 0x2 ;  /* 0x0000000200047211 */ /* 0x000fc800078210ff */
[C---:B------:R-:W-:Y:S02]  /*1a590*/  LEA R128, P4, R129.reuse, R2, 0x2 ;  /* 0x0000000281807211 */ /* 0x040fe400078810ff */
[-C--:B-1----:R-:W-:Y:S01]  /*1a5a0*/  LEA.HI.X.SX32 R5, R0, R132.reuse, 0x2, P1 ;  /* 0x0000008400057211 */ /* 0x082fe200008f16ff */
[----:B------:R-:W-:Y:S01]  /*1a5b0*/  IMAD R0, R152, 0x2, R129 ;  /* 0x0000000298007824 */ /* 0x000fe200078e0281 */
[----:B------:R-:W-:-:S03]  /*1a5c0*/  LEA.HI.X.SX32 R129, R129, R132, 0x2, P4 ;  /* 0x0000008481817211 */ /* 0x000fc600020f16ff */
[----:B------:R1:W-:Y:S01]  /*1a5d0*/  @P0 STG.E desc[UR16][R4.64], R6 ;  /* 0x0000000604000986 */ /* 0x0003e2000c101910 */
[----:B------:R-:W-:-:S03]  /*1a5e0*/  IMAD R130, R152, 0x2, R0 ;  /* 0x0000000298827824 */ /* 0x000fc600078e0200 */
[----:B------:R3:W-:Y:S01]  /*1a5f0*/  @P6 STG.E desc[UR16][R128.64], R7 ;  /* 0x0000000780006986 */ /* 0x0007e2000c101910 */
[-C--:B-1----:R-:W-:Y:S02]  /*1a600*/  LEA R4, P0, R0, R2.reuse, 0x2 ;  /* 0x0000000200047211 */ /* 0x082fe400078010ff */
[----:B------:R-:W-:Y:S02]  /*1a610*/  LEA R6, P6, R130, R2, 0x2 ;  /* 0x0000000282067211 */ /* 0x000fe400078c10ff */
[-C--:B------:R-:W-:Y:S01]  /*1a620*/  LEA.HI.X.SX32 R5, R0, R132.reuse, 0x2, P0 ;  /* 0x0000008400057211 */ /* 0x080fe200000f16ff */
[----:B------:R-:W-:Y:S01]  /*1a630*/  IMAD R0, R152, 0x2, R130 ;  /* 0x0000000298007824 */ /* 0x000fe200078e0282 */
[----:B---3--:R-:W-:-:S03]  /*1a640*/  LEA.HI.X.SX32 R7, R130, R132, 0x2, P6 ;  /* 0x0000008482077211 */ /* 0x008fc600030f16ff */
[----:B------:R1:W-:Y:S01]  /*1a650*/  @P3 STG.E desc[UR16][R4.64], R8 ;  /* 0x0000000804003986 */ /* 0x0003e2000c101910 */
[-C--:B------:R-:W-:Y:S02]  /*1a660*/  ISETP.LT.AND P1, PT, R157, R187.reuse, !P2 ;  /* 0x000000bb9d00720c */ /* 0x080fe40005721270 */
[-C--:B------:R-:W-:Y:S01]  /*1a670*/  ISETP.LT.AND P4, PT, R156, R187.reuse, !P2 ;  /* 0x000000bb9c00720c */ /* 0x080fe20005781270 */
[----:B------:R-:W3:Y:S01]  /*1a680*/  LDL.LU R157, [R1+0x558] ;  /* 0x00055800019d7983 */ /* 0x000ee20000300800 */
[----:B------:R-:W-:-:S03]  /*1a690*/  ISETP.LT.AND P0, PT, R155, R187, !P2 ;  /* 0x000000bb9b00720c */ /* 0x000fc60005701270 */
[----:B------:R-:W3:Y:S01]  /*1a6a0*/  LDL.LU R156, [R1+0x554] ;  /* 0x00055400019c7983 */ /* 0x000ee20000300800 */
[----:B-1----:R-:W-:-:S03]  /*1a6b0*/  LEA R4, P3, R0, R2, 0x2 ;  /* 0x0000000200047211 */ /* 0x002fc600078610ff */
[----:B------:R1:W-:Y:S01]  /*1a6c0*/  @P5 STG.E desc[UR16][R6.64], R9 ;  /* 0x0000000906005986 */ /* 0x0003e2000c101910 */
[-C--:B------:R-:W-:Y:S02]  /*1a6d0*/  ISETP.LT.AND P5, PT, R154, R187.reuse, !P2 ;  /* 0x000000bb9a00720c */ /* 0x080fe400057a1270 */
[----:B------:R-:W-:Y:S01]  /*1a6e0*/  LEA.HI.X.SX32 R5, R0, R132, 0x2, P3 ;  /* 0x0000008400057211 */ /* 0x000fe200018f16ff */
[----:B------:R-:W3:Y:S01]  /*1a6f0*/  LDL.LU R155, [R1+0x56c] ;  /* 0x00056c00019b7983 */ /* 0x000ee20000300800 */
[C---:B------:R-:W-:Y:S01]  /*1a700*/  IMAD R131, R152.reuse, 0x2, R0 ;  /* 0x0000000298837824 */ /* 0x040fe200078e0200 */
[----:B----4-:R-:W-:Y:S02]  /*1a710*/  ISETP.LT.AND P3, PT, R153, R187, !P2 ;  /* 0x000000bb9900720c */ /* 0x010fe40005761270 */
[----:B------:R-:W4:Y:S04]  /*1a720*/  LDL.LU R154, [R1+0x568] ;  /* 0x00056800019a7983 */ /* 0x000f280000300800 */
[----:B------:R-:W4:Y:S04]  /*1a730*/  LDL.LU R153, [R1+0x564] ;  /* 0x0005640001997983 */ /* 0x000f280000300800 */
[----:B------:R-:W3:Y:S01]  /*1a740*/  LDL.LU R0, [R1+0x574] ;  /* 0x0005740001007983 */ /* 0x000ee20000300800 */
[----:B-1----:R-:W-:Y:S01]  /*1a750*/  LEA R6, P6, R131, R2, 0x2 ;  /* 0x0000000283067211 */ /* 0x002fe200078c10ff */
[----:B------:R-:W-:-:S02]  /*1a760*/  IMAD R129, R152, 0x2, R131 ;  /* 0x0000000298817824 */ /* 0x000fc400078e0283 */
[----:B------:R1:W-:Y:S01]  /*1a770*/  @P1 STG.E desc[UR16][R4.64], R10 ;  /* 0x0000000a04001986 */ /* 0x0003e2000c101910 */
[----:B------:R-:W-:Y:S01]  /*1a780*/  LEA.HI.X.SX32 R7, R131, R132, 0x2, P6 ;  /* 0x0000008483077211 */ /* 0x000fe200030f16ff */
[C---:B------:R-:W-:Y:S02]  /*1a790*/  IMAD R131, R152.reuse, 0x2, R129 ;  /* 0x0000000298837824 */ /* 0x040fe400078e0281 */
[----:B------:R-:W4:Y:S02]  /*1a7a0*/  LDL.LU R8, [R1+0x570] ;  /* 0x0005700001087983 */ /* 0x000f240000300800 */
[----:B------:R-:W-:Y:S02]  /*1a7b0*/  IMAD R9, R152, 0x2, R131 ;  /* 0x0000000298097824 */ /* 0x000fe400078e0283 */
[----:B------:R1:W-:Y:S02]  /*1a7c0*/  @P4 STG.E desc[UR16][R6.64], R11 ;  /* 0x0000000b06004986 */ /* 0x0003e4000c101910 */
[----:B-1----:R-:W-:-:S04]  /*1a7d0*/  LEA R4, P1, R129, R2, 0x2 ;  /* 0x0000000281047211 */ /* 0x002fc800078210ff */
[----:B------:R-:W-:Y:S02]  /*1a7e0*/  LEA.HI.X.SX32 R5, R129, R132, 0x2, P1 ;  /* 0x0000008481057211 */ /* 0x000fe400008f16ff */
[----:B------:R-:W-:-:S03]  /*1a7f0*/  LEA R6, P6, R131, R2, 0x2 ;  /* 0x0000000283067211 */ /* 0x000fc600078c10ff */
[----:B------:R1:W-:Y:S01]  /*1a800*/  @P0 STG.E desc[UR16][R4.64], R12 ;  /* 0x0000000c04000986 */ /* 0x0003e2000c101910 */
[----:B------:R-:W-:Y:S01]  /*1a810*/  IMAD R129, R152, 0x2, R9 ;  /* 0x0000000298817824 */ /* 0x000fe200078e0209 */
[----:B------:R-:W-:Y:S02]  /*1a820*/  LEA.HI.X.SX32 R7, R131, R132, 0x2, P6 ;  /* 0x0000008483077211 */ /* 0x000fe400030f16ff */
[----:B------:R-:W-:-:S03]  /*1a830*/  ISETP.LT.AND P4, PT, R159, R187, !P2 ;  /* 0x000000bb9f00720c */ /* 0x000fc60005781270 */
[----:B------:R1:W-:Y:S02]  /*1a840*/  @P5 STG.E desc[UR16][R6.64], R13 ;  /* 0x0000000d06005986 */ /* 0x0003e4000c101910 */
[C---:B-1----:R-:W-:Y:S02]  /*1a850*/  LEA R4, P0, R9.reuse, R2, 0x2 ;  /* 0x0000000209047211 */ /* 0x042fe400078010ff */
[----:B------:R-:W4:Y:S02]  /*1a860*/  LDL.LU R12, [R1+0x57c] ;  /* 0x00057c00010c7983 */ /* 0x000f240000300800 */
[----:B------:R-:W-:Y:S01]  /*1a870*/  LEA.HI.X.SX32 R5, R9, R132, 0x2, P0 ;  /* 0x0000008409057211 */ /* 0x000fe200000f16ff */
[----:B------:R-:W-:Y:S01]  /*1a880*/  IMAD R9, R152, 0x2, R129 ;  /* 0x0000000298097824 */ /* 0x000fe200078e0281 */
[----:B------:R-:W-:-:S03]  /*1a890*/  LEA R6, P5, R129, R2, 0x2 ;  /* 0x0000000281067211 */ /* 0x000fc600078a10ff */
[----:B------:R1:W-:Y:S01]  /*1a8a0*/  @P3 STG.E desc[UR16][R4.64], R14 ;  /* 0x0000000e04003986 */ /* 0x0003e2000c101910 */
[----:B------:R-:W-:Y:S01]  /*1a8b0*/  IMAD R11, R152, 0x2, R9 ;  /* 0x00000002980b7824 */ /* 0x000fe200078e0209 */
[----:B------:R-:W-:Y:S02]  /*1a8c0*/  LEA.HI.X.SX32 R7, R129, R132, 0x2, P5 ;  /* 0x0000008481077211 */ /* 0x000fe400028f16ff */
[----:B------:R-:W4:Y:S01]  /*1a8d0*/  LDL.LU R13, [R1+0x578] ;  /* 0x00057800010d7983 */ /* 0x000f220000300800 */
[----:B-1----:R-:W-:-:S03]  /*1a8e0*/  LEA R4, P5, R9, R2, 0x2 ;  /* 0x0000000209047211 */ /* 0x002fc600078a10ff */
[----:B------:R-:W-:Y:S01]  /*1a8f0*/  @P4 STG.E desc[UR16][R6.64], R15 ;  /* 0x0000000f06004986 */ /* 0x000fe2000c101910 */
[----:B------:R-:W-:Y:S01]  /*1a900*/  LEA.HI.X.SX32 R5, R9, R132, 0x2, P5 ;  /* 0x0000008409057211 */ /* 0x000fe200028f16ff */
[----:B------:R-:W-:Y:S02]  /*1a910*/  IMAD R9, R152, 0x2, R11 ;  /* 0x0000000298097824 */ /* 0x000fe400078e020b */
[----:B------:R-:W4:Y:S01]  /*1a920*/  LDL.LU R10, [R1+0x588] ;  /* 0x00058800010a7983 */ /* 0x000f220000300800 */
[----:B--2---:R-:W-:-:S13]  /*1a930*/  ISETP.LT.AND P1, PT, R158, R187, !P2 ;  /* 0x000000bb9e00720c */ /* 0x004fda0005721270 */
[----:B------:R1:W-:Y:S02]  /*1a940*/  @P1 STG.E desc[UR16][R4.64], R16 ;  /* 0x0000001004001986 */ /* 0x0003e4000c101910 */
[----:B-1----:R-:W-:-:S04]  /*1a950*/  LEA R4, P1, R9, R2, 0x2 ;  /* 0x0000000209047211 */ /* 0x002fc800078210ff */
[----:B------:R-:W-:Y:S02]  /*1a960*/  LEA.HI.X.SX32 R5, R9, R132, 0x2, P1 ;  /* 0x0000008409057211 */ /* 0x000fe400008f16ff */
[----:B---3--:R-:W-:Y:S01]  /*1a970*/  ISETP.LT.AND P1, PT, R0, UR4, !P2 ;  /* 0x0000000400007c0c */ /* 0x008fe2000d721270 */
[----:B------:R-:W-:Y:S01]  /*1a980*/  ULDC UR4, c[0x0][0x22c] ;  /* 0x00008b0000047ab9 */ /* 0x000fe20000000800 */
[----:B------:R-:W2:Y:S01]  /*1a990*/  LDL.LU R0, [R1+0x584] ;  /* 0x0005840001007983 */ /* 0x000ea20000300800 */
[-C--:B------:R-:W-:Y:S02]  /*1a9a0*/  ISETP.LT.AND P6, PT, R157, R187.reuse, !P2 ;  /* 0x000000bb9d00720c */ /* 0x080fe400057c1270 */
[C---:B------:R-:W-:Y:S02]  /*1a9b0*/  LEA R6, P3, R11.reuse, R2, 0x2 ;  /* 0x000000020b067211 */ /* 0x040fe400078610ff */
[-C--:B------:R-:W-:Y:S02]  /*1a9c0*/  ISETP.LT.AND P0, PT, R156, R187.reuse, !P2 ;  /* 0x000000bb9c00720c */ /* 0x080fe40005701270 */
[----:B------:R-:W-:Y:S01]  /*1a9d0*/  LEA.HI.X.SX32 R7, R11, R132, 0x2, P3 ;  /* 0x000000840b077211 */ /* 0x000fe200018f16ff */
[----:B------:R-:W-:Y:S01]  /*1a9e0*/  IMAD R11, R152, 0x2, R9 ;  /* 0x00000002980b7824 */ /* 0x000fe200078e0209 */
[----:B------:R-:W-:-:S03]  /*1a9f0*/  ISETP.LT.AND P5, PT, R155, R187, !P2 ;  /* 0x000000bb9b00720c */ /* 0x000fc600057a1270 */
[----:B------:R-:W-:Y:S02]  /*1aa00*/  IMAD R9, R152, 0x2, R11 ;  /* 0x0000000298097824 */ /* 0x000fe400078e020b */
[----:B------:R1:W-:Y:S01]  /*1aa10*/  @P6 STG.E desc[UR16][R6.64], R17 ;  /* 0x0000001106006986 */ /* 0x0003e2000c101910 */
[-C--:B----4-:R-:W-:Y:S02]  /*1aa20*/  ISETP.LT.AND P4, PT, R154, R187.reuse, !P2 ;  /* 0x000000bb9a00720c */ /* 0x090fe40005781270 */
[----:B------:R-:W-:Y:S01]  /*1aa30*/  ISETP.LT.AND P3, PT, R153, R187, !P2 ;  /* 0x000000bb9900720c */ /* 0x000fe20005761270 */
[----:B------:R3:W-:Y:S01]  /*1aa40*/  @P0 STG.E desc[UR16][R4.64], R18 ;  /* 0x0000001204000986 */ /* 0x0007e2000c101910 */
[----:B-1----:R-:W-:-:S04]  /*1aa50*/  LEA R6, P6, R11, R2, 0x2 ;  /* 0x000000020b067211 */ /* 0x002fc800078c10ff */
[----:B------:R-:W-:Y:S01]  /*1aa60*/  LEA.HI.X.SX32 R7, R11, R132, 0x2, P6 ;  /* 0x000000840b077211 */ /* 0x000fe200030f16ff */
[----:B------:R-:W-:Y:S01]  /*1aa70*/  IMAD R11, R152, 0x2, R9 ;  /* 0x00000002980b7824 */ /* 0x000fe200078e0209 */
[----:B------:R-:W-:Y:S01]  /*1aa80*/  ISETP.LT.AND P6, PT, R8, UR4, !P2 ;  /* 0x0000000408007c0c */ /* 0x000fe2000d7c1270 */
[----:B------:R-:W-:Y:S01]  /*1aa90*/  ULDC UR4, c[0x0][0x22c] ;  /* 0x00008b0000047ab9 */ /* 0x000fe20000000800 */
[----:B------:R-:W4:Y:S01]  /*1aaa0*/  LDL.LU R8, [R1+0x594] ;  /* 0x0005940001087983 */ /* 0x000f220000300800 */
[----:B---3--:R-:W-:-:S03]  /*1aab0*/  LEA R4, P0, R9, R2, 0x2 ;  /* 0x0000000209047211 */ /* 0x008fc600078010ff */
[----:B------:R1:W-:Y:S01]  /*1aac0*/  @P5 STG.E desc[UR16][R6.64], R19 ;  /* 0x0000001306005986 */ /* 0x0003e2000c101910 */
[----:B------:R-:W-:Y:S01]  /*1aad0*/  LEA.HI.X.SX32 R5, R9, R132, 0x2, P0 ;  /* 0x0000008409057211 */ /* 0x000fe200000f16ff */
[----:B------:R-:W-:Y:S01]  /*1aae0*/  IMAD R9, R152, 0x2, R11 ;  /* 0x0000000298097824 */ /* 0x000fe200078e020b */
[----:B------:R-:W-:Y:S01]  /*1aaf0*/  ISETP.LT.AND P0, PT, R12, UR4, !P2 ;  /* 0x000000040c007c0c */ /* 0x000fe2000d701270 */
[----:B------:R-:W-:Y:S01]  /*1ab00*/  ULDC UR4, c[0x0][0x22c] ;  /* 0x00008b0000047ab9 */ /* 0x000fe20000000800 */
[----:B------:R-:W3:Y:S01]  /*1ab10*/  LDL.LU R12, [R1+0x590] ;  /* 0x00059000010c7983 */ /* 0x000ee20000300800 */
[----:B-1----:R-:W-:-:S03]  /*1ab20*/  LEA R6, P5, R11, R2, 0x2 ;  /* 0x000000020b067211 */ /* 0x002fc600078a10ff */
        /* <DEDUP_REMOVED lines=8> */
[----:B------:R-:W-:Y:S02]  /*1abb0*/  LEA.HI.X.SX32 R5, R9, R132, 0x2, P4 ;  /* 0x0000008409057211 */ /* 0x000fe400020f16ff */
[----:B------:R-:W-:Y:S01]  /*1abc0*/  ISETP.LT.AND P4, PT, R10, UR4, !P2 ;  /* 0x000000040a007c0c */ /* 0x000fe2000d781270 */
[----:B------:R-:W-:Y:S01]  /*1abd0*/  ULDC UR4, c[0x0][0x22c] ;  /* 0x00008b0000047ab9 */ /* 0x000fe20000000800 */
[----:B------:R-:W3:Y:S01]  /*1abe0*/  LDL.LU R10, [R1+0x59c] ;  /* 0x00059c00010a7983 */ /* 0x000ee20000300800 */
[----:B-1----:R-:W-:-:S04]  /*1abf0*/  LEA R6, P3, R11, R2, 0x2 ;  /* 0x000000020b067211 */ /* 0x002fc800078610ff */
[----:B------:R-:W-:Y:S02]  /*1ac00*/  LEA.HI.X.SX32 R7, R11, R132, 0x2, P3 ;  /* 0x000000840b077211 */ /* 0x000fe400018f16ff */
[----:B--2---:R-:W-:Y:S01]  /*1ac10*/  ISETP.LT.AND P3, PT, R0, UR4, !P2 ;  /* 0x0000000400007c0c */ /* 0x004fe2000d761270 */
[----:B------:R-:W-:Y:S01]  /*1ac20*/  IMAD R9, R152, 0x2, R11 ;  /* 0x0000000298097824 */ /* 0x000fe200078e020b */
[----:B------:R-:W2:Y:S01]  /*1ac30*/  LDL.LU R0, [R1+0x5ac] ;  /* 0x0005ac0001007983 */ /* 0x000ea20000300800 */
[----:B------:R-:W-:-:S03]  /*1ac40*/  ULDC UR4, c[0x0][0x22c] ;  /* 0x00008b0000047ab9 */ /* 0x000fc60000000800 */
[----:B------:R1:W-:Y:S01]  /*1ac50*/  @P1 STG.E desc[UR16][R4.64], R22 ;  /* 0x0000001604001986 */ /* 0x0003e2000c101910 */
[----:B------:R-:W-:-:S03]  /*1ac60*/  IMAD R11, R152, 0x2, R9 ;  /* 0x00000002980b7824 */ /* 0x000fc600078e0209 */
[----:B------:R1:W-:Y:S02]  /*1ac70*/  @P6 STG.E desc[UR16][R6.64], R23 ;  /* 0x0000001706006986 */ /* 0x0003e4000c101910 */
[----:B-1----:R-:W-:-:S04]  /*1ac80*/  LEA R4, P1, R9, R2, 0x2 ;  /* 0x0000000209047211 */ /* 0x002fc800078210ff */
[----:B------:R-:W-:Y:S01]  /*1ac90*/  LEA.HI.X.SX32 R5, R9, R132, 0x2, P1 ;  /* 0x0000008409057211 */ /* 0x000fe200008f16ff */
[----:B------:R-:W-:Y:S01]  /*1aca0*/  IMAD R9, R152, 0x2, R11 ;  /* 0x0000000298097824 */ /* 0x000fe200078e020b */
[----:B------:R-:W-:-:S03]  /*1acb0*/  LEA R6, P6, R11, R2, 0x2 ;  /* 0x000000020b067211 */ /* 0x000fc600078c10ff */
[----:B------:R1:W-:Y:S01]  /*1acc0*/  @P0 STG.E desc[UR16][R4.64], R24 ;  /* 0x0000001804000986 */ /* 0x0003e2000c101910 */
[----:B------:R-:W-:Y:S02]  /*1acd0*/  LEA.HI.X.SX32 R7, R11, R132, 0x2, P6 ;  /* 0x000000840b077211 */ /* 0x000fe400030f16ff */
[----:B----4-:R-:W-:Y:S01]  /*1ace0*/  ISETP.LT.AND P1, PT, R8, UR4, !P2 ;  /* 0x0000000408007c0c */ /* 0x010fe2000d721270 */
[----:B------:R-:W-:Y:S01]  /*1acf0*/  ULDC UR4, c[0x0][0x22c] ;  /* 0x00008b0000047ab9 */ /* 0x000fe20000000800 */
[----:B------:R-:W4:Y:S01]  /*1ad00*/  LDL.LU R8, [R1+0x5a8] ;  /* 0x0005a80001087983 */ /* 0x000f220000300800 */
[----:B------:R-:W-:Y:S01]  /*1ad10*/  IMAD R11, R152, 0x2, R9 ;  /* 0x00000002980b7824 */ /* 0x000fe200078e0209 */
[C---:B-1----:R-:W-:Y:S02]  /*1ad20*/  LEA R4, P0, R9.reuse, R2, 0x2 ;  /* 0x0000000209047211 */ /* 0x042fe400078010ff */
[----:B---3--:R-:W-:Y:S01]  /*1ad30*/  ISETP.LT.AND P6, PT, R12, UR4, !P2 ;  /* 0x000000040c007c0c */ /* 0x008fe2000d7c1270 */
[----:B------:R1:W-:Y:S01]  /*1ad40*/  @P5 STG.E desc[UR16][R6.64], R25 ;  /* 0x0000001906005986 */ /* 0x0003e2000c101910 */
[----:B------:R-:W-:-:S03]  /*1ad50*/  LEA.HI.X.SX32 R5, R9, R132, 0x2, P0 ;  /* 0x0000008409057211 */ /* 0x000fc600000f16ff */
[----:B------:R-:W3:Y:S01]  /*1ad60*/  LDL.LU R12, [R1+0x5b8] ;  /* 0x0005b800010c7983 */ /* 0x000ee20000300800 */
[----:B------:R-:W-:Y:S01]  /*1ad70*/  IMAD R9, R152, 0x2, R11 ;  /* 0x0000000298097824 */ /* 0x000fe200078e020b */
[----:B------:R-:W-:Y:S02]  /*1ad80*/  ULDC UR4, c[0x0][0x22c] ;  /* 0x00008b0000047ab9 */ /* 0x000fe40000000800 */
[----:B------:R1:W-:Y:S02]  /*1ad90*/  @P4 STG.E desc[UR16][R4.64], R26 ;  /* 0x0000001a04004986 */ /* 0x0003e4000c101910 */
[----:B-1----:R-:W-:Y:S02]  /*1ada0*/  LEA R6, P5, R11, R2, 0x2 ;  /* 0x000000020b067211 */ /* 0x002fe400078a10ff */
[----:B------:R-:W-:Y:S01]  /*1adb0*/  ISETP.LT.AND P0, PT, R13, UR4, !P2 ;  /* 0x000000040d007c0c */ /* 0x000fe2000d701270 */
[----:B------:R-:W-:Y:S01]  /*1adc0*/  ULDC UR4, c[0x0][0x22c] ;  /* 0x00008b0000047ab9 */ /* 0x000fe20000000800 */
[----:B------:R-:W3:Y:S01]  /*1add0*/  LDL.LU R13, [R1+0x5b4] ;  /* 0x0005b400010d7983 */ /* 0x000ee20000300800 */
[----:B------:R-:W-:-:S02]  /*1ade0*/  LEA.HI.X.SX32 R7, R11, R132, 0x2, P5 ;  /* 0x000000840b077211 */ /* 0x000fc400028f16ff */
[----:B------:R-:W-:-:S04]  /*1adf0*/  LEA R4, P4, R9, R2, 0x2 ;  /* 0x0000000209047211 */ /* 0x000fc800078810ff */
[----:B------:R-:W-:Y:S02]  /*1ae00*/  LEA.HI.X.SX32 R5, R9, R132, 0x2, P4 ;  /* 0x0000008409057211 */ /* 0x000fe400020f16ff */
[----:B------:R-:W-:Y:S01]  /*1ae10*/  ISETP.LT.AND P5, PT, R10, UR4, !P2 ;  /* 0x000000040a007c0c */ /* 0x000fe2000d7a1270 */
[----:B------:R-:W-:Y:S01]  /*1ae20*/  ULDC UR4, c[0x0][0x22c] ;  /* 0x00008b0000047ab9 */ /* 0x000fe20000000800 */
[----:B------:R-:W3:Y:S01]  /*1ae30*/  LDL.LU R10, [R1+0x5c4] ;  /* 0x0005c400010a7983 */ /* 0x000ee20000300800 */
[----:B--2---:R-:W-:Y:S01]  /*1ae40*/  ISETP.LT.AND P4, PT, R0, UR4, !P2 ;  /* 0x0000000400007c0c */ /* 0x004fe2000d781270 */
[----:B------:R-:W-:Y:S02]  /*1ae50*/  IMAD R11, R152, 0x2, R9 ;  /* 0x00000002980b7824 */ /* 0x000fe400078e0209 */
[----:B------:R-:W2:Y:S01]  /*1ae60*/  LDL.LU R0, [R1+0x5c0] ;  /* 0x0005c00001007983 */ /* 0x000ea20000300800 */
[----:B------:R-:W-:-:S03]  /*1ae70*/  ULDC UR4, c[0x0][0x22c] ;  /* 0x00008b0000047ab9 */ /* 0x000fc60000000800 */
[----:B------:R1:W-:Y:S01]  /*1ae80*/  @P3 STG.E desc[UR16][R6.64], R27 ;  /* 0x0000001b06003986 */ /* 0x0003e2000c101910 */
[----:B------:R-:W-:-:S03]  /*1ae90*/  IMAD R9, R152, 0x2, R11 ;  /* 0x0000000298097824 */ /* 0x000fc600078e020b */
[----:B------:R1:W-:Y:S04]  /*1aea0*/  @P1 STG.E desc[UR16][R4.64], R28 ;  /* 0x0000001c04001986 */ /* 0x0003e8000c101910 */
[----:B------:R-:W2:Y:S01]  /*1aeb0*/  LDS.128 R24, [R3+UR7] ;  /* 0x0000000703187984 */ /* 0x000ea20008000c00 */
        /* <DEDUP_REMOVED lines=11> */
[----:B------:R1:W-:Y:S02]  /*1af70*/  @P0 STG.E desc[UR16][R4.64], R30 ;  /* 0x0000001e04000986 */ /* 0x0003e4000c101910 */
[----:B------:R-:W-:-:S02]  /*1af80*/  LEA.HI.X.SX32 R7, R11, R132, 0x2, P6 ;  /* 0x000000840b077211 */ /* 0x000fc400030f16ff */
[----:B---3--:R-:W-:Y:S01]  /*1af90*/  ISETP.LT.AND P1, PT, R12, UR4, !P2 ;  /* 0x000000040c007c0c */ /* 0x008fe2000d721270 */
[----:B------:R-:W-:Y:S01]  /*1afa0*/  IMAD R11, R152, 0x2, R9 ;  /* 0x00000002980b7824 */ /* 0x000fe200078e0209 */
[----:B------:R-:W3:Y:S01]  /*1afb0*/  LDL.LU R12, [R1+0x5cc] ;  /* 0x0005cc00010c7983 */ /* 0x000ee20000300800 */
[----:B------:R-:W-:Y:S01]  /*1afc0*/  ULDC UR4, c[0x0][0x22c] ;  /* 0x00008b0000047ab9 */ /* 0x000fe20000000800 */
[C---:B-1----:R-:W-:Y:S02]  /*1afd0*/  LEA R4, P0, R9.reuse, R2, 0x2 ;  /* 0x0000000209047211 */ /* 0x042fe400078010ff */
[----:B------:R1:W-:Y:S02]  /*1afe0*/  @P5 STG.E desc[UR16][R6.64], R31 ;  /* 0x0000001f06005986 */ /* 0x0003e4000c101910 */
[----:B------:R-:W-:Y:S02]  /*1aff0*/  LEA.HI.X.SX32 R5, R9, R132, 0x2, P0 ;  /* 0x0000008409057211 */ /* 0x000fe400000f16ff */
[----:B------:R-:W-:Y:S01]  /*1b000*/  ISETP.LT.AND P6, PT, R13, UR4, !P2 ;  /* 0x000000040d007c0c */ /* 0x000fe2000d7c1270 */
[----:B------:R-:W-:Y:S01]  /*1b010*/  ULDC UR4, c[0x0][0x22c] ;  /* 0x00008b0000047ab9 */ /* 0x000fe20000000800 */
[----:B------:R-:W3:Y:S01]  /*1b020*/  LDL.LU R13, [R1+0x5dc] ;  /* 0x0005dc00010d7983 */ /* 0x000ee20000300800 */
[----:B-1----:R-:W-:-:S04]  /*1b030*/  LEA R6, P5, R11, R2, 0x2 ;  /* 0x000000020b067211 */ /* 0x002fc800078a10ff */
        /* <DEDUP_REMOVED lines=97> */
[----:B------:R-:W-:-:S03]  /*1b650*/  ULDC UR4, c[0x0][0x22c] ;  /* 0x00008b0000047ab9 */ /* 0x000fc60000000800 */
[----:B------:R-:W3:Y:S01]  /*1b660*/  LDL.LU R15, [R1+0x604] ;  /* 0x00060400010f7983 */ /* 0x000ee20000300800 */
[----:B-1----:R-:W-:-:S03]  /*1b670*/  LEA R6, P3, R11, R2, 0x2 ;  /* 0x000000020b067211 */ /* 0x002fc600078610ff */
[----:B------:R1:W-:Y:S01]  /*1b680*/  @P1 STG.E desc[UR16][R4.64], R46 ;  /* 0x0000002e04001986 */ /* 0x0003e2000c101910 */
[----:B------:R-:W-:Y:S01]  /*1b690*/  ISETP.LT.AND P4, PT, R13, UR4, !P2 ;  /* 0x000000040d007c0c */ /* 0x000fe2000d781270 */
[----:B------:R-:W-:Y:S01]  /*1b6a0*/  ULDC UR4, c[0x0][0x22c] ;  /* 0x00008b0000047ab9 */ /* 0x000fe20000000800 */
[----:B------:R-:W-:Y:S01]  /*1b6b0*/  LEA.HI.X.SX32 R7, R11, R132, 0x2, P3 ;  /* 0x000000840b077211 */ /* 0x000fe200018f16ff */
[----:B------:R-:W3:Y:S01]  /*1b6c0*/  LDL.LU R16, [R1+0x5f8] ;  /* 0x0005f80001107983 */ /* 0x000ee20000300800 */
[C---:B-1----:R-:W-:Y:S02]  /*1b6d0*/  LEA R4, P1, R9.reuse, R2, 0x2 ;  /* 0x0000000209047211 */ /* 0x042fe400078210ff */
[----:B------:R-:W-:Y:S01]  /*1b6e0*/  ISETP.LT.AND P3, PT, R10, UR4, !P2 ;  /* 0x000000040a007c0c */ /* 0x000fe2000d761270 */
[----:B------:R-:W-:Y:S01]  /*1b6f0*/  ULDC UR4, c[0x0][0x22c] ;  /* 0x00008b0000047ab9 */ /* 0x000fe20000000800 */
[----:B------:R-:W-:Y:S02]  /*1b700*/  LEA.HI.X.SX32 R5, R9, R132, 0x2, P1 ;  /* 0x0000008409057211 */ /* 0x000fe400008f16ff */
[----:B--2---:R-:W-:Y:S01]  /*1b710*/  ISETP.LT.AND P1, PT, R0, UR4, !P2 ;  /* 0x0000000400007c0c */ /* 0x004fe2000d721270 */
[----:B------:R-:W-:Y:S01]  /*1b720*/  IMAD R11, R152, 0x2, R9 ;  /* 0x00000002980b7824 */ /* 0x000fe200078e0209 */
[----:B------:R-:W2:Y:S01]  /*1b730*/  LDL.LU R0, [R1+0x5ec] ;  /* 0x0005ec0001007983 */ /* 0x000ea20000300800 */
[----:B------:R-:W-:-:S03]  /*1b740*/  ULDC UR4, c[0x0][0x22c] ;  /* 0x00008b0000047ab9 */ /* 0x000fc60000000800 */
[----:B------:R1:W-:Y:S01]  /*1b750*/  @P6 STG.E desc[UR16][R6.64], R47 ;  /* 0x0000002f06006986 */ /* 0x0003e2000c101910 */
[----:B------:R-:W-:-:S03]  /*1b760*/  IMAD R9, R152, 0x2, R11 ;  /* 0x0000000298097824 */ /* 0x000fc600078e020b */
[----:B------:R3:W-:Y:S04]  /*1b770*/  @P0 STG.E desc[UR16][R4.64], R48 ;  /* 0x0000003004000986 */ /* 0x0007e8000c101910 */
[----:B------:R-:W2:Y:S01]  /*1b780*/  LDL.LU R14, [R1+0x5e0] ;  /* 0x0005e000010e7983 */ /* 0x000ea20000300800 */
[----:B-1----:R-:W-:-:S04]  /*1b790*/  LEA R6, P6, R11, R2, 0x2 ;  /* 0x000000020b067211 */ /* 0x002fc800078c10ff */
[----:B------:R-:W-:Y:S01]  /*1b7a0*/  LEA.HI.X.SX32 R7, R11, R132, 0x2, P6 ;  /* 0x000000840b077211 */ /* 0x000fe200030f16ff */
[----:B------:R-:W-:-:S04]  /*1b7b0*/  IMAD R11, R152, 0x2, R9 ;  /* 0x00000002980b7824 */ /* 0x000fc800078e0209 */
[----:B------:R1:W-:Y:S01]  /*1b7c0*/  @P5 STG.E desc[UR16][R6.64], R49 ;  /* 0x0000003106005986 */ /* 0x0003e2000c101910 */
[-C--:B------:R-:W-:Y:S02]  /*1b7d0*/  LEA R10, P5, R11, R2.reuse, 0x2 ;  /* 0x000000020b0a7211 */ /* 0x080fe400078a10ff */
[----:B----4-:R-:W-:Y:S01]  /*1b7e0*/  ISETP.LT.AND P6, PT, R8, UR4, !P2 ;  /* 0x0000000408007c0c */ /* 0x010fe2000d7c1270 */
[----:B------:R-:W-:Y:S01]  /*1b7f0*/  ULDC UR4, c[0x0][0x22c] ;  /* 0x00008b0000047ab9 */ /* 0x000fe20000000800 */
[----:B------:R-:W-:Y:S01]  /*1b800*/  LEA R8, P0, R9, R2, 0x2 ;  /* 0x0000000209087211 */ /* 0x000fe200078010ff */
[----:B------:R-:W-:-:S03]  /*1b810*/  IMAD R13, R152, 0x2, R11 ;  /* 0x00000002980d7824 */ /* 0x000fc600078e020b */
[-C--:B------:R-:W-:Y:S02]  /*1b820*/  LEA.HI.X.SX32 R9, R9, R132.reuse, 0x2, P0 ;  /* 0x0000008409097211 */ /* 0x080fe400000f16ff */
[----:B------:R-:W-:Y:S02]  /*1b830*/  LEA.HI.X.SX32 R11, R11, R132, 0x2, P5 ;  /* 0x000000840b0b7211 */ /* 0x000fe400028f16ff */
[----:B---3--:R-:W-:Y:S01]  /*1b840*/  ISETP.LT.AND P0, PT, R12, UR4, !P2 ;  /* 0x000000040c007c0c */ /* 0x008fe2000d701270 */
[----:B------:R-:W-:Y:S01]  /*1b850*/  ULDC UR4, c[0x0][0x22c] ;  /* 0x00008b0000047ab9 */ /* 0x000fe20000000800 */
[----:B------:R3:W-:Y:S01]  /*1b860*/  @P4 STG.E desc[UR16][R8.64], R50 ;  /* 0x0000003208004986 */ /* 0x0007e2000c101910 */
[----:B------:R-:W-:Y:S01]  /*1b870*/  ISETP.LT.AND P5, PT, R15, UR4, !P2 ;  /* 0x000000040f007c0c */ /* 0x000fe2000d7a1270 */
[----:B------:R-:W-:Y:S02]  /*1b880*/  IMAD R15, R152, 0x2, R13 ;  /* 0x00000002980f7824 */ /* 0x000fe400078e020d */
[----:B------:R-:W4:Y:S01]  /*1b890*/  LDL.LU R12, [R1+0x5d4] ;  /* 0x0005d400010c7983 */ /* 0x000f220000300800 */
[----:B------:R-:W-:Y:S01]  /*1b8a0*/  LEA R4, P4, R13, R2, 0x2 ;  /* 0x000000020d047211 */ /* 0x000fe200078810ff */
[----:B------:R-:W-:-:S02]  /*1b8b0*/  ULDC UR4, c[0x0][0x22c] ;  /* 0x00008b0000047ab9 */ /* 0x000fc40000000800 */
[----:B------:R3:W-:Y:S01]  /*1b8c0*/  @P3 STG.E desc[UR16][R10.64], R51 ;  /* 0x000000330a003986 */ /* 0x0007e2000c101910 */
[----:B-1----:R-:W-:Y:S02]  /*1b8d0*/  LEA R6, P3, R15, R2, 0x2 ;  /* 0x000000020f067211 */ /* 0x002fe400078610ff */
[-C--:B------:R-:W-:Y:S01]  /*1b8e0*/  LEA.HI.X.SX32 R5, R13, R132.reuse, 0x2, P4 ;  /* 0x000000840d057211 */ /* 0x080fe200020f16ff */
[----:B------:R-:W4:Y:S01]  /*1b8f0*/  LDL.LU R17, [R1+0x5c8] ;  /* 0x0005c80001117983 */ /* 0x000f220000300800 */
[----:B------:R-:W-:Y:S01]  /*1b900*/  ISETP.LT.AND P4, PT, R16, UR4, !P2 ;  /* 0x0000000410007c0c */ /* 0x000fe2000d781270 */
[----:B------:R-:W-:Y:S01]  /*1b910*/  ULDC UR4, c[0x0][0x22c] ;  /* 0x00008b0000047ab9 */ /* 0x000fe20000000800 */
[----:B------:R-:W-:Y:S01]  /*1b920*/  LEA.HI.X.SX32 R7, R15, R132, 0x2, P3 ;  /* 0x000000840f077211 */ /* 0x000fe200018f16ff */
[----:B------:R-:W4:Y:S01]  /*1b930*/  LDL.LU R16, [R1+0x5bc] ;  /* 0x0005bc0001107983 */ /* 0x000f220000300800 */
[----:B--2---:R-:W-:Y:S01]  /*1b940*/  ISETP.LT.AND P3, PT, R0, UR4, !P2 ;  /* 0x0000000400007c0c */ /* 0x004fe2000d761270 */
[----:B------:R-:W-:-:S02]  /*1b950*/  IMAD R13, R152, 0x2, R15 ;  /* 0x00000002980d7824 */ /* 0x000fc400078e020f */
[----:B------:R-:W2:Y:S01]  /*1b960*/  LDL.LU R0, [R1+0x5b0] ;  /* 0x0005b00001007983 */ /* 0x000ea20000300800 */
[----:B------:R-:W-:-:S03]  /*1b970*/  ULDC UR4, c[0x0][0x22c] ;  /* 0x00008b0000047ab9 */ /* 0x000fc60000000800 */
[----:B------:R1:W-:Y:S01]  /*1b980*/  @P1 STG.E desc[UR16][R4.64], R52 ;  /* 0x0000003404001986 */ /* 0x0003e2000c101910 */
[C---:B---3--:R-:W-:Y:S01]  /*1b990*/  LEA R8, P1, R13.reuse, R2, 0x2 ;  /* 0x000000020d087211 */ /* 0x048fe200078210ff */
[C---:B------:R-:W-:Y:S02]  /*1b9a0*/  IMAD R15, R152.reuse, 0x2, R13 ;  /* 0x00000002980f7824 */ /* 0x040fe400078e020d */
[----:B------:R3:W-:Y:S01]  /*1b9b0*/  @P6 STG.E desc[UR16][R6.64], R53 ;  /* 0x0000003506006986 */ /* 0x0007e2000c101910 */
[----:B------:R-:W-:Y:S01]  /*1b9c0*/  LEA.HI.X.SX32 R9, R13, R132, 0x2, P1 ;  /* 0x000000840d097211 */ /* 0x000fe200008f16ff */
[----:B------:R-:W-:Y:S01]  /*1b9d0*/  IMAD R13, R152, 0x2, R15 ;  /* 0x00000002980d7824 */ /* 0x000fe200078e020f */
[----:B------:R-:W-:-:S03]  /*1b9e0*/  LEA R10, P6, R15, R2, 0x2 ;  /* 0x000000020f0a7211 */ /* 0x000fc600078c10ff */
[----:B------:R3:W-:Y:S01]  /*1b9f0*/  @P0 STG.E desc[UR16][R8.64], R54 ;  /* 0x0000003608000986 */ /* 0x0007e2000c101910 */
[----:B------:R-:W-:Y:S01]  /*1ba00*/  LEA.HI.X.SX32 R11, R15, R132, 0x2, P6 ;  /* 0x000000840f0b7211 */ /* 0x000fe200030f16ff */
[----:B------:R-:W-:Y:S01]  /*1ba10*/  IMAD R15, R152, 0x2, R13 ;  /* 0x00000002980f7824 */ /* 0x000fe200078e020d */
[C---:B-1----:R-:W-:Y:S02]  /*1ba20*/  LEA R4, P0, R13.reuse, R2, 0x2 ;  /* 0x000000020d047211 */ /* 0x042fe400078010ff */
[----:B------:R-:W-:Y:S01]  /*1ba30*/  ISETP.LT.AND P1, PT, R14, UR4, !P2 ;  /* 0x000000040e007c0c */ /* 0x000fe2000d721270 */
[----:B------:R-:W-:Y:S01]  /*1ba40*/  ULDC UR4, c[0x0][0x22c] ;  /* 0x00008b0000047ab9 */ /* 0x000fe20000000800 */
[----:B------:R-:W2:Y:S01]  /*1ba50*/  LDL.LU R14, [R1+0x5a4] ;  /* 0x0005a400010e7983 */ /* 0x000ea20000300800 */
[----:B------:R-:W-:Y:S01]  /*1ba60*/  LEA.HI.X.SX32 R5, R13, R132, 0x2, P0 ;  /* 0x000000840d057211 */ /* 0x000fe200000f16ff */
[----:B------:R-:W-:Y:S02]  /*1ba70*/  IMAD R13, R152, 0x2, R15 ;  /* 0x00000002980d7824 */ /* 0x000fe400078e020f */
[----:B------:R1:W-:Y:S01]  /*1ba80*/  @P5 STG.E desc[UR16][R10.64], R55 ;  /* 0x000000370a005986 */ /* 0x0003e2000c101910 */
[----:B---3--:R-:W-:-:S03]  /*1ba90*/  LEA R6, P5, R15, R2, 0x2 ;  /* 0x000000020f067211 */ /* 0x008fc600078a10ff */
[----:B------:R3:W-:Y:S01]  /*1baa0*/  @P4 STG.E desc[UR16][R4.64], R56 ;  /* 0x0000003804004986 */ /* 0x0007e2000c101910 */
[----:B------:R-:W-:Y:S02]  /*1bab0*/  LEA R8, P4, R13, R2, 0x2 ;  /* 0x000000020d087211 */ /* 0x000fe400078810ff */
[-C--:B------:R-:W-:Y:S02]  /*1bac0*/  LEA.HI.X.SX32 R7, R15, R132.reuse, 0x2, P5 ;  /* 0x000000840f077211 */ /* 0x080fe400028f16ff */
[----:B------:R-:W-:Y:S02]  /*1bad0*/  LEA.HI.X.SX32 R9, R13, R132, 0x2, P4 ;  /* 0x000000840d097211 */ /* 0x000fe400020f16ff */
[----:B----4-:R-:W-:Y:S01]  /*1bae0*/  ISETP.LT.AND P6, PT, R12, UR4, !P2 ;  /* 0x000000040c007c0c */ /* 0x010fe2000d7c1270 */
[----:B------:R-:W-:Y:S01]  /*1baf0*/  ULDC UR4, c[0x0][0x22c] ;  /* 0x00008b0000047ab9 */ /* 0x000fe20000000800 */
[----:B------:R-:W4:Y:S01]  /*1bb00*/  LDL.LU R12, [R1+0x598] ;  /* 0x00059800010c7983 */ /* 0x000f220000300800 */
[----:B------:R-:W-:Y:S01]  /*1bb10*/  ISETP.LT.AND P0, PT, R17, UR4, !P2 ;  /* 0x0000000411007c0c */ /* 0x000fe2000d701270 */
[----:B------:R-:W-:-:S02]  /*1bb20*/  ULDC UR4, c[0x0][0x22c] ;  /* 0x00008b0000047ab9 */ /* 0x000fc40000000800 */
[----:B------:R-:W4:Y:S01]  /*1bb30*/  LDL.LU R17, [R1+0x58c] ;  /* 0x00058c0001117983 */ /* 0x000f220000300800 */
[----:B------:R-:W-:Y:S01]  /*1bb40*/  ISETP.LT.AND P5, PT, R16, UR4, !P2 ;  /* 0x0000000410007c0c */ /* 0x000fe2000d7a1270 */
[----:B------:R-:W-:Y:S02]  /*1bb50*/  ULDC UR4, c[0x0][0x22c] ;  /* 0x00008b0000047ab9 */ /* 0x000fe40000000800 */
[----:B------:R-:W4:Y:S01]  /*1bb60*/  LDL.LU R16, [R1+0x580] ;  /* 0x0005800001107983 */ /* 0x000f220000300800 */
[----:B--2---:R-:W-:Y:S01]  /*1bb70*/  ISETP.LT.AND P4, PT, R0, UR4, !P2 ;  /* 0x0000000400007c0c */ /* 0x004fe2000d781270 */
[----:B------:R-:W-:Y:S02]  /*1bb80*/  IMAD R15, R152, 0x2, R13 ;  /* 0x00000002980f7824 */ /* 0x000fe400078e020d */
[----:B------:R-:W2:Y:S01]  /*1bb90*/  LDL.LU R0, [R1+0x560] ;  /* 0x0005600001007983 */ /* 0x000ea20000300800 */
[----:B------:R-:W-:-:S03]  /*1bba0*/  ULDC UR4, c[0x0][0x22c] ;  /* 0x00008b0000047ab9 */ /* 0x000fc60000000800 */
[----:B------:R3:W-:Y:S01]  /*1bbb0*/  @P3 STG.E desc[UR16][R6.64], R57 ;  /* 0x0000003906003986 */ /* 0x0007e2000c101910 */
[C---:B-1----:R-:W-:Y:S01]  /*1bbc0*/  LEA R10, P3, R15.reuse, R2, 0x2 ;  /* 0x000000020f0a7211 */ /* 0x042fe200078610ff */
[C---:B------:R-:W-:Y:S02]  /*1bbd0*/  IMAD R13, R152.reuse, 0x2, R15 ;  /* 0x00000002980d7824 */ /* 0x040fe400078e020f */
[----:B------:R1:W-:Y:S01]  /*1bbe0*/  @P1 STG.E desc[UR16][R8.64], R58 ;  /* 0x0000003a08001986 */ /* 0x0003e2000c101910 */
[----:B------:R-:W-:Y:S01]  /*1bbf0*/  LEA.HI.X.SX32 R11, R15, R132, 0x2, P3 ;  /* 0x000000840f0b7211 */ /* 0x000fe200018f16ff */
[----:B------:R-:W-:Y:S01]  /*1bc00*/  IMAD R15, R152, 0x2, R13 ;  /* 0x00000002980f7824 */ /* 0x000fe200078e020d */
[----:B---3--:R-:W-:-:S03]  /*1bc10*/  LEA R4, P1, R13, R2, 0x2 ;  /* 0x000000020d047211 */ /* 0x008fc600078210ff */
[----:B------:R3:W-:Y:S01]  /*1bc20*/  @P6 STG.E desc[UR16][R10.64], R59 ;  /* 0x0000003b0a006986 */ /* 0x0007e2000c101910 */
[----:B------:R-:W-:Y:S01]  /*1bc30*/  LEA.HI.X.SX32 R5, R13, R132, 0x2, P1 ;  /* 0x000000840d057211 */ /* 0x000fe200008f16ff */
[----:B------:R-:W-:Y:S01]  /*1bc40*/  IMAD R13, R152, 0x2, R15 ;  /* 0x00000002980d7824 */ /* 0x000fe200078e020f */
[C---:B------:R-:W-:Y:S02]  /*1bc50*/  LEA R6, P6, R15.reuse, R2, 0x2 ;  /* 0x000000020f067211 */ /* 0x040fe400078c10ff */
[----:B------:R-:W-:Y:S01]  /*1bc60*/  ISETP.LT.AND P3, PT, R14, UR4, !P2 ;  /* 0x000000040e007c0c */ /* 0x000fe2000d761270 */
[----:B------:R-:W-:Y:S01]  /*1bc70*/  ULDC UR4, c[0x0][0x22c] ;  /* 0x00008b0000047ab9 */ /* 0x000fe20000000800 */
[----:B------:R-:W2:Y:S01]  /*1bc80*/  LDL.LU R14, [R1+0x55c] ;  /* 0x00055c00010e7983 */ /* 0x000ea20000300800 */
[----:B------:R-:W-:Y:S01]  /*1bc90*/  LEA.HI.X.SX32 R7, R15, R132, 0x2, P6 ;  /* 0x000000840f077211 */ /* 0x000fe200030f16ff */
[----:B------:R-:W-:Y:S02]  /*1bca0*/  IMAD R15, R152, 0x2, R13 ;  /* 0x00000002980f7824 */ /* 0x000fe400078e020d */
[----:B------:R2:W-:Y:S01]  /*1bcb0*/  @P0 STG.E desc[UR16][R4.64], R60 ;  /* 0x0000003c04000986 */ /* 0x0005e2000c101910 */
[----:B-1----:R-:W-:-:S03]  /*1bcc0*/  LEA R8, P0, R13, R2, 0x2 ;  /* 0x000000020d087211 */ /* 0x002fc600078010ff */
[----:B------:R1:W-:Y:S01]  /*1bcd0*/  @P5 STG.E desc[UR16][R6.64], R61 ;  /* 0x0000003d06005986 */ /* 0x0003e2000c101910 */
[----:B---3--:R-:W-:Y:S02]  /*1bce0*/  LEA R10, P5, R15, R2, 0x2 ;  /* 0x000000020f0a7211 */ /* 0x008fe400078a10ff */
[-C--:B------:R-:W-:Y:S02]  /*1bcf0*/  LEA.HI.X.SX32 R9, R13, R132.reuse, 0x2, P0 ;  /* 0x000000840d097211 */ /* 0x080fe400000f16ff */
[----:B------:R-:W-:Y:S02]  /*1bd00*/  LEA.HI.X.SX32 R11, R15, R132, 0x2, P5 ;  /* 0x000000840f0b7211 */ /* 0x000fe400028f16ff */
[----:B----4-:R-:W-:Y:S01]  /*1bd10*/  ISETP.LT.AND P1, PT, R12, UR4, !P2 ;  /* 0x000000040c007c0c */ /* 0x010fe2000d721270 */
[----:B------:R-:W-:Y:S01]  /*1bd20*/  ULDC UR4, c[0x0][0x22c] ;  /* 0x00008b0000047ab9 */ /* 0x000fe20000000800 */
[----:B------:R-:W3:Y:S01]  /*1bd30*/  LDL.LU R12, [R1+0x550] ;  /* 0x00055000010c7983 */ /* 0x000ee20000300800 */
        /* <DEDUP_REMOVED lines=11> */
[C---:B------:R-:W-:Y:S01]  /*1bdf0*/  LEA R4, P4, R13.reuse, R2, 0x2 ;  /* 0x000000020d047211 */ /* 0x040fe200078810ff */
[C---:B------:R-:W-:Y:S02]  /*1be00*/  IMAD R15, R152.reuse, 0x2, R13 ;  /* 0x00000002980f7824 */ /* 0x040fe400078e020d */
[----:B------:R1:W-:Y:S01]  /*1be10*/  @P3 STG.E desc[UR16][R10.64], R63 ;  /* 0x0000003f0a003986 */ /* 0x0003e2000c101910 */
[----:B------:R-:W-:Y:S01]  /*1be20*/  LEA.HI.X.SX32 R5, R13, R132, 0x2, P4 ;  /* 0x000000840d057211 */ /* 0x000fe200020f16ff */
[----:B------:R-:W-:Y:S01]  /*1be30*/  IMAD R13, R152, 0x2, R15 ;  /* 0x00000002980d7824 */ /* 0x000fe200078e020f */
[----:B-1----:R-:W-:-:S03]  /*1be40*/  LEA R6, P3, R15, R2, 0x2 ;  /* 0x000000020f067211 */ /* 0x002fc600078610ff */
        /* <DEDUP_REMOVED lines=10> */
[----:B------:R-:W-:-:S03]  /*1bef0*/  LEA R10, P6, R15, R2, 0x2 ;  /* 0x000000020f0a7211 */ /* 0x000fc600078c10ff */
[----:B------:R2:W-:Y:S01]  /*1bf00*/  @P0 STG.E desc[UR16][R8.64], R66 ;  /* 0x0000004208000986 */ /* 0x0005e2000c101910 */
[----:B-1----:R-:W-:Y:S02]  /*1bf10*/  LEA R4, P0, R13, R2, 0x2 ;  /* 0x000000020d047211 */ /* 0x002fe400078010ff */
[-C--:B------:R-:W-:Y:S02]  /*1bf20*/  LEA.HI.X.SX32 R11, R15, R132.reuse, 0x2, P6 ;  /* 0x000000840f0b7211 */ /* 0x080fe400030f16ff */
[----:B------:R-:W-:Y:S02]  /*1bf30*/  LEA.HI.X.SX32 R5, R13, R132, 0x2, P0 ;  /* 0x000000840d057211 */ /* 0x000fe400000f16ff */
[----:B---3--:R-:W-:Y:S01]  /*1bf40*/  ISETP.LT.AND P3, PT, R12, UR4, !P2 ;  /* 0x000000040c007c0c */ /* 0x008fe2000d761270 */
[----:B------:R-:W-:Y:S01]  /*1bf50*/  ULDC UR4, c[0x0][0x22c] ;  /* 0x00008b0000047ab9 */ /* 0x000fe20000000800 */
[----:B------:R-:W3:Y:S01]  /*1bf60*/  LDL.LU R12, [R1+0x51c] ;  /* 0x00051c00010c7983 */ /* 0x000ee20000300800 */
[----:B----4-:R-:W-:Y:S01]  /*1bf70*/  ISETP.LT.AND P1, PT, R17, UR4, !P2 ;  /* 0x0000000411007c0c */ /* 0x010fe2000d721270 */
        /* <DEDUP_REMOVED lines=28> */
[----:B------:R-:W-:Y:S02]  /*1c140*/  LEA R6, P6, R15, R2, 0x2 ;  /* 0x000000020f067211 */ /* 0x000fe400078c10ff */
        /* <DEDUP_REMOVED lines=15> */
[----:B------:R1:W-:Y:S02]  /*1c240*/  @P0 STG.E desc[UR16][R4.64], R72 ;  /* 0x0000004804000986 */ /* 0x0003e4000c101910 */
[C---:B-1----:R-:W-:Y:S01]  /*1c250*/  LEA R8, P0, R13.reuse, R2, 0x2 ;  /* 0x000000020d087211 */ /* 0x042fe200078010ff */
[C---:B------:R-:W-:Y:S01]  /*1c260*/  IMAD R15, R152.reuse, 0x2, R13 ;  /* 0x00000002980f7824 */ /* 0x040fe200078e020d */
[----:B------:R1:W-:Y:S02]  /*1c270*/  @P5 STG.E desc[UR16][R6.64], R73 ;  /* 0x0000004906005986 */ /* 0x0003e4000c101910 */
[----:B------:R-:W-:Y:S01]  /*1c280*/  LEA.HI.X.SX32 R9, R13, R132, 0x2, P0 ;  /* 0x000000840d097211 */ /* 0x000fe200000f16ff */
[----:B------:R-:W-:Y:S01]  /*1c290*/  IMAD R13, R152, 0x2, R15 ;  /* 0x00000002980d7824 */ /* 0x000fe200078e020f */
[----:B------:R-:W-:-:S03]  /*1c2a0*/  LEA R10, P5, R15, R2, 0x2 ;  /* 0x000000020f0a7211 */ /* 0x000fc600078a10ff */
        /* <DEDUP_REMOVED lines=187> */
[----:B---3--:R-:W-:Y:S02]  /*1ce60*/  LEA R10, P6, R15, R2, 0x2 ;  /* 0x000000020f0a7211 */ /* 0x008fe400078c10ff */
[-C--:B------:R-:W-:Y:S02]  /*1ce70*/  LEA.HI.X.SX32 R9, R13, R132.reuse, 0x2, P1 ;  /* 0x000000840d097211 */ /* 0x080fe400008f16ff */
[----:B------:R-:W-:Y:S02]  /*1ce80*/  LEA.HI.X.SX32 R11, R15, R132, 0x2, P6 ;  /* 0x000000840f0b7211 */ /* 0x000fe400030f16ff */
[----:B------:R-:W-:Y:S01]  /*1ce90*/  ISETP.LT.AND P4, PT, R12, UR4, !P2 ;  /* 0x000000040c007c0c */ /* 0x000fe2000d781270 */
        /* <DEDUP_REMOVED lines=118> */
[----:B-1----:R-:W-:Y:S01]  /*1d600*/  LEA R10, P3, R15, R2, 0x2 ;  /* 0x000000020f0a7211 */ /* 0x002fe200078610ff */
[----:B------:R-:W-:-:S03]  /*1d610*/  IMAD R13, R152, 0x2, R15 ;  /* 0x00000002980d7824 */ /* 0x000fc600078e020f */
[----:B------:R-:W-:Y:S01]  /*1d620*/  LEA.HI.X.SX32 R11, R15, R132, 0x2, P3 ;  /* 0x000000840f0b7211 */ /* 0x000fe200018f16ff */
[----:B------:R-:W-:Y:S01]  /*1d630*/  IMAD R15, R152, 0x2, R13 ;  /* 0x00000002980f7824 */ /* 0x000fe200078e020d */
[----:B------:R1:W-:Y:S01]  /*1d640*/  @P1 STG.E desc[UR16][R8.64], R118 ;  /* 0x0000007608001986 */ /* 0x0003e2000c101910 */
[----:B------:R-:W-:-:S03]  /*1d650*/  LEA R4, P1, R13, R2, 0x2 ;  /* 0x000000020d047211 */ /* 0x000fc600078210ff */
[----:B------:R2:W-:Y:S01]  /*1d660*/  @P6 STG.E desc[UR16][R10.64], R119 ;  /* 0x000000770a006986 */ /* 0x0005e2000c101910 */
[----:B------:R-:W-:Y:S02]  /*1d670*/  LEA R6, P6, R15, R2, 0x2 ;  /* 0x000000020f067211 */ /* 0x000fe400078c10ff */
[-C--:B------:R-:W-:Y:S01]  /*1d680*/  LEA.HI.X.SX32 R5, R13, R132.reuse, 0x2, P1 ;  /* 0x000000840d057211 */ /* 0x080fe200008f16ff */
[----:B------:R-:W-:Y:S01]  /*1d690*/  IMAD R13, R152, 0x2, R15 ;  /* 0x00000002980d7824 */ /* 0x000fe200078e020f */
[----:B------:R-:W-:Y:S02]  /*1d6a0*/  LEA.HI.X.SX32 R7, R15, R132, 0x2, P6 ;  /* 0x000000840f077211 */ /* 0x000fe400030f16ff */
[----:B------:R-:W-:Y:S01]  /*1d6b0*/  ISETP.LT.AND P3, PT, R14, UR4, !P2 ;  /* 0x000000040e007c0c */ /* 0x000fe2000d761270 */
[----:B------:R2:W-:Y:S01]  /*1d6c0*/  @P0 STG.E desc[UR16][R4.64], R120 ;  /* 0x0000007804000986 */ /* 0x0005e2000c101910 */
[----:B------:R-:W-:-:S03]  /*1d6d0*/  ULDC UR4, c[0x0][0x22c] ;  /* 0x00008b0000047ab9 */ /* 0x000fc60000000800 */
[----:B------:R2:W-:Y:S01]  /*1d6e0*/  @P5 STG.E desc[UR16][R6.64], R121 ;  /* 0x0000007906005986 */ /* 0x0005e2000c101910 */
[----:B-1----:R-:W-:-:S03]  /*1d6f0*/  LEA R8, P5, R13, R2, 0x2 ;  /* 0x000000020d087211 */ /* 0x002fc600078a10ff */
[----:B------:R-:W2:Y:S01]  /*1d700*/  LDL.LU R14, [R1+0x438] ;  /* 0x00043800010e7983 */ /* 0x000ea20000300800 */
[----:B------:R-:W-:-:S05]  /*1d710*/  LEA.HI.X.SX32 R9, R13, R132, 0x2, P5 ;  /* 0x000000840d097211 */ /* 0x000fca00028f16ff */
[----:B------:R1:W-:Y:S01]  /*1d720*/  @P4 STG.E desc[UR16][R8.64], R122 ;  /* 0x0000007a08004986 */ /* 0x0003e2000c101910 */
[----:B---3--:R-:W-:Y:S01]  /*1d730*/  ISETP.LT.AND P1, PT, R12, UR4, !P2 ;  /* 0x000000040c007c0c */ /* 0x008fe2000d721270 */
[----:B------:R-:W-:Y:S02]  /*1d740*/  ULDC UR4, c[0x0][0x22c] ;  /* 0x00008b0000047ab9 */ /* 0x000fe40000000800 */
[----:B------:R-:W3:Y:S01]  /*1d750*/  LDL.LU R12, [R1+0x434] ;  /* 0x00043400010c7983 */ /* 0x000ee20000300800 */
[----:B----4-:R-:W-:Y:S01]  /*1d760*/  ISETP.LT.AND P0, PT, R17, UR4, !P2 ;  /* 0x0000000411007c0c */ /* 0x010fe2000d701270 */
[----:B------:R-:W-:Y:S02]  /*1d770*/  ULDC UR4, c[0x0][0x22c] ;  /* 0x00008b0000047ab9 */ /* 0x000fe40000000800 */
[----:B------:R-:W-:Y:S01]  /*1d780*/  ISETP.LT.AND P5, PT, R16, UR4, !P2 ;  /* 0x0000000410007c0c */ /* 0x000fe2000d7a1270 */
[----:B------:R-:W-:Y:S01]  /*1d790*/  ULDC UR4, c[0x0][0x22c] ;  /* 0x00008b0000047ab9 */ /* 0x000fe20000000800 */
[----:B------:R-:W4:Y:S01]  /*1d7a0*/  LDL.LU R16, [R1+0x430] ;  /* 0x0004300001107983 */ /* 0x000f220000300800 */
[----:B--2---:R-:W-:Y:S01]  /*1d7b0*/  ISETP.LT.AND P4, PT, R0, UR4, !P2 ;  /* 0x0000000400007c0c */ /* 0x004fe2000d781270 */
[----:B------:R-:W-:-:S02]  /*1d7c0*/  IMAD R15, R152, 0x2, R13 ;  /* 0x00000002980f7824 */ /* 0x000fc400078e020d */
[----:B------:R-:W2:Y:S01]  /*1d7d0*/  LDL.LU R0, [R1+0x42c] ;  /* 0x00042c0001007983 */ /* 0x000ea20000300800 */
[----:B------:R-:W-:Y:S01]  /*1d7e0*/  ULDC UR4, c[0x0][0x22c] ;  /* 0x00008b0000047ab9 */ /* 0x000fe20000000800 */
[----:B------:R-:W-:Y:S01]  /*1d7f0*/  IMAD R17, R152, 0x2, R15 ;  /* 0x0000000298117824 */ /* 0x000fe200078e020f */
[----:B------:R-:W-:-:S03]  /*1d800*/  LEA R10, P6, R15, R2, 0x2 ;  /* 0x000000020f0a7211 */ /* 0x000fc600078c10ff */
[----:B------:R-:W-:Y:S01]  /*1d810*/  IMAD R13, R152, 0x2, R17 ;  /* 0x00000002980d7824 */ /* 0x000fe200078e0211 */
[----:B------:R-:W-:-:S03]  /*1d820*/  LEA.HI.X.SX32 R11, R15, R132, 0x2, P6 ;  /* 0x000000840f0b7211 */ /* 0x000fc600030f16ff */
[C---:B------:R-:W-:Y:S02]  /*1d830*/  IMAD R15, R152.reuse, 0x2, R13 ;  /* 0x00000002980f7824 */ /* 0x040fe400078e020d */
[----:B------:R1:W-:Y:S01]  /*1d840*/  @P3 STG.E desc[UR16][R10.64], R123 ;  /* 0x0000007b0a003986 */ /* 0x0003e2000c101910 */
[-C--:B------:R-:W-:Y:S01]  /*1d850*/  LEA R4, P3, R17, R2.reuse, 0x2 ;  /* 0x0000000211047211 */ /* 0x080fe200078610ff */
[C---:B------:R-:W-:Y:S01]  /*1d860*/  IMAD R19, R152.reuse, 0x2, R15 ;  /* 0x0000000298137824 */ /* 0x040fe200078e020f */
[----:B------:R-:W-:Y:S02]  /*1d870*/  LEA R6, P6, R13, R2, 0x2 ;  /* 0x000000020d067211 */ /* 0x000fe400078c10ff */
[-C--:B------:R-:W-:Y:S01]  /*1d880*/  LEA.HI.X.SX32 R5, R17, R132.reuse, 0x2, P3 ;  /* 0x0000008411057211 */ /* 0x080fe200018f16ff */
[----:B------:R-:W-:Y:S01]  /*1d890*/  IMAD R17, R152, 0x2, R19 ;  /* 0x0000000298117824 */ /* 0x000fe200078e0213 */
[----:B------:R-:W-:-:S03]  /*1d8a0*/  LEA.HI.X.SX32 R7, R13, R132, 0x2, P6 ;  /* 0x000000840d077211 */ /* 0x000fc600030f16ff */
[----:B------:R3:W-:Y:S01]  /*1d8b0*/  @P1 STG.E desc[UR16][R4.64], R124 ;  /* 0x0000007c04001986 */ /* 0x0007e2000c101910 */
[C---:B------:R-:W-:Y:S01]  /*1d8c0*/  IMAD R3, R152.reuse, 0x2, R17 ;  /* 0x0000000298037824 */ /* 0x040fe200078e0211 */
[-C--:B-1----:R-:W-:Y:S02]  /*1d8d0*/  LEA R8, P6, R15, R2.reuse, 0x2 ;  /* 0x000000020f087211 */ /* 0x082fe400078c10ff */
[----:B------:R1:W-:Y:S01]  /*1d8e0*/  @P0 STG.E desc[UR16][R6.64], R125 ;  /* 0x0000007d06000986 */ /* 0x0003e2000c101910 */
[C---:B------:R-:W-:Y:S01]  /*1d8f0*/  LEA R10, P0, R19.reuse, R2, 0x2 ;  /* 0x00000002130a7211 */ /* 0x040fe200078010ff */
[----:B------:R-:W-:Y:S01]  /*1d900*/  IMAD R21, R152, 0x2, R3 ;  /* 0x0000000298157824 */ /* 0x000fe200078e0203 */
[----:B------:R-:W-:Y:S01]  /*1d910*/  ISETP.LT.AND P3, PT, R14, UR4, !P2 ;  /* 0x000000040e007c0c */ /* 0x000fe2000d761270 */
[----:B------:R-:W-:Y:S01]  /*1d920*/  ULDC UR4, c[0x0][0x22c] ;  /* 0x00008b0000047ab9 */ /* 0x000fe20000000800 */
[-C--:B------:R-:W-:Y:S02]  /*1d930*/  LEA.HI.X.SX32 R11, R19, R132.reuse, 0x2, P0 ;  /* 0x00000084130b7211 */ /* 0x080fe400000f16ff */
[----:B------:R-:W-:Y:S01]  /*1d940*/  LEA.HI.X.SX32 R9, R15, R132, 0x2, P6 ;  /* 0x000000840f097211 */ /* 0x000fe200030f16ff */
[----:B------:R-:W-:Y:S01]  /*1d950*/  IMAD R15, R152, 0x2, R21 ;  /* 0x00000002980f7824 */ /* 0x000fe200078e0215 */
[----:B---3--:R-:W-:-:S04]  /*1d960*/  LEA R4, P0, R3, R2, 0x2 ;  /* 0x0000000203047211 */ /* 0x008fc800078010ff */
[----:B------:R-:W-:Y:S02]  /*1d970*/  LEA.HI.X.SX32 R5, R3, R132, 0x2, P0 ;  /* 0x0000008403057211 */ /* 0x000fe400000f16ff */
[----:B------:R-:W-:Y:S01]  /*1d980*/  ISETP.LT.AND P1, PT, R12, UR4, !P2 ;  /* 0x000000040c007c0c */ /* 0x000fe2000d721270 */
[----:B------:R-:W-:Y:S01]  /*1d990*/  ULDC UR4, c[0x0][0x22c] ;  /* 0x00008b0000047ab9 */ /* 0x000fe20000000800 */
[----:B------:R-:W-:-:S04]  /*1d9a0*/  LEA R12, P6, R17, R2, 0x2 ;  /* 0x00000002110c7211 */ /* 0x000fc800078c10ff */
[----:B------:R-:W-:Y:S02]  /*1d9b0*/  LEA.HI.X.SX32 R13, R17, R132, 0x2, P6 ;  /* 0x00000084110d7211 */ /* 0x000fe400030f16ff */
[C---:B------:R-:W-:Y:S02]  /*1d9c0*/  LEA R14, P6, R15.reuse, R2, 0x2 ;  /* 0x000000020f0e7211 */ /* 0x040fe400078c10ff */
[----:B----4-:R-:W-:Y:S01]  /*1d9d0*/  ISETP.LT.AND P0, PT, R16, UR4, !P2 ;  /* 0x0000000410007c0c */ /* 0x010fe2000d701270 */
[----:B------:R-:W-:Y:S01]  /*1d9e0*/  ULDC UR4, c[0x0][0x22c] ;  /* 0x00008b0000047ab9 */ /* 0x000fe20000000800 */
[----:B------:R-:W-:Y:S02]  /*1d9f0*/  LEA.HI.X.SX32 R15, R15, R132, 0x2, P6 ;  /* 0x000000840f0f7211 */ /* 0x000fe400030f16ff */
[C---:B------:R-:W-:Y:S01]  /*1da00*/  LEA R2, P6, R21.reuse, R2, 0x2 ;  /* 0x0000000215027211 */ /* 0x040fe200078c10ff */
[----:B------:R1:W-:Y:S03]  /*1da10*/  @P5 STG.E desc[UR16][R8.64], R126 ;  /* 0x0000007e08005986 */ /* 0x0003e6000c101910 */
[----:B------:R-:W-:Y:S01]  /*1da20*/  LEA.HI.X.SX32 R3, R21, R132, 0x2, P6 ;  /* 0x0000008415037211 */ /* 0x000fe200030f16ff */
[----:B------:R1:W-:Y:S04]  /*1da30*/  @P4 STG.E desc[UR16][R10.64], R127 ;  /* 0x0000007f0a004986 */ /* 0x0003e8000c101910 */
[----:B------:R1:W-:Y:S04]  /*1da40*/  @P3 STG.E desc[UR16][R12.64], R24 ;  /* 0x000000180c003986 */ /* 0x0003e8000c101910 */
[----:B------:R1:W-:Y:S04]  /*1da50*/  @P1 STG.E desc[UR16][R4.64], R25 ;  /* 0x0000001904001986 */ /* 0x0003e8000c101910 */
[----:B------:R1:W-:Y:S01]  /*1da60*/  @P0 STG.E desc[UR16][R2.64], R26 ;  /* 0x0000001a02000986 */ /* 0x0003e2000c101910 */
[----:B--2---:R-:W-:-:S13]  /*1da70*/  ISETP.LT.AND P2, PT, R0, UR4, !P2 ;  /* 0x0000000400007c0c */ /* 0x004fda000d741270 */
[----:B-1----:R-:W-:Y:S05]  /*1da80*/  @!P2 EXIT ;  /* 0x000000000000a94d */ /* 0x002fea0003800000 */
[----:B------:R-:W-:Y:S01]  /*1da90*/  STG.E desc[UR16][R14.64], R27 ;  /* 0x0000001b0e007986 */ /* 0x000fe2000c101910 */
[----:B------:R-:W-:Y:S05]  /*1daa0*/  EXIT ;  /* 0x000000000000794d */ /* 0x000fea0003800000 */
.L_x_2:
[----:B------:R-:W-:-:S00]  /*1dab0*/  BRA `(.L_x_2) ;  /* 0xfffffffc00fc7947 */ /* 0x000fc0000383ffff */
[----:B------:R-:W-:-:S00]  /*1dac0*/  NOP ;  /* 0x0000000000007918 */ /* 0x000fc00000000000 */
        /* <DEDUP_REMOVED lines=11> */
.L_x_3:


//--------------------- .nv.shared.matmul_kernel  --------------------------
	.section	.nv.shared.matmul_kernel,"aw",@nobits
	.sectionflags	@""
	.align	16
	.zero		1024


//--------------------- .nv.shared.reserved.0     --------------------------
	.section	.nv.shared.reserved.0,"aw",@nobits
	.weak		__nv_reservedSMEM_offset_0_alias
	.size		__nv_reservedSMEM_offset_0_alias, 0, 0
	.other		__nv_reservedSMEM_offset_0_alias,@"STO_CUDA_RESERVED_SHARED STV_DEFAULT"
__nv_reservedSMEM_offset_0_alias:
	.zero		0


//--------------------- .nv.constant0.matmul_kernel --------------------------
	.section	.nv.constant0.matmul_kernel,"a",@progbits
	.sectionflags	@""
	.align	4
.nv.constant0.matmul_kernel:
	.zero		608


//--------------------- SYMBOLS --------------------------

	.type		.nv.reservedSmem.offset0,@object
	.size		.nv.reservedSmem.offset0,0x4
